// auto-generated by cutlass_sweep.epilogue — config: {"arch": "sm_90", "cluster_m": 1, "cluster_n": 1, "dtype": "bf16", "fusion": "sigmoid", "tile_k": 64, "tile_m": 128, "tile_n": 256}
#include "cutlass/cutlass.h"
#include "cutlass/gemm/collective/collective_builder.hpp"
#include "cutlass/gemm/device/gemm_universal_adapter.h"
#include "cutlass/gemm/kernel/gemm_universal.hpp"
#include "cutlass/epilogue/collective/collective_builder.hpp"
#include "cutlass/epilogue/fusion/operations.hpp"
#include "cutlass/epilogue/thread/activation.h"

using Elem = cutlass::bfloat16_t;
using Acc  = float;
using TileShape    = cute::Shape<cute::_128, cute::_256, cute::_64>;
using ClusterShape = cute::Shape<cute::_1, cute::_1, cute::_1>;
using FusionOp     = cutlass::epilogue::fusion::LinCombEltAct<cutlass::epilogue::thread::Sigmoid, Elem, Acc>;

using CollectiveEpilogue = typename cutlass::epilogue::collective::CollectiveBuilder<
    cutlass::arch::Sm90, cutlass::arch::OpClassTensorOp,
    TileShape, ClusterShape,
    cutlass::epilogue::collective::EpilogueTileAuto,
    Acc, Acc,
    Elem, cutlass::layout::RowMajor, 128 / cutlass::sizeof_bits<Elem>::value,
    Elem, cutlass::layout::RowMajor, 128 / cutlass::sizeof_bits<Elem>::value,
    cutlass::epilogue::TmaWarpSpecializedCooperative,
    FusionOp
  >::CollectiveOp;

using CollectiveMainloop = typename cutlass::gemm::collective::CollectiveBuilder<
    cutlass::arch::Sm90, cutlass::arch::OpClassTensorOp,
    Elem, cutlass::layout::RowMajor, 128 / cutlass::sizeof_bits<Elem>::value,
    Elem, cutlass::layout::ColumnMajor, 128 / cutlass::sizeof_bits<Elem>::value,
    Acc,
    TileShape, ClusterShape,
    cutlass::gemm::collective::StageCountAutoCarveout<
        static_cast<int>(sizeof(typename CollectiveEpilogue::SharedStorage))>,
    cutlass::gemm::KernelTmaWarpSpecializedCooperative
  >::CollectiveOp;

using GemmKernel = cutlass::gemm::kernel::GemmUniversal<
    cute::Shape<int,int,int,int>, CollectiveMainloop, CollectiveEpilogue>;
using Gemm = cutlass::gemm::device::GemmUniversalAdapter<GemmKernel>;

auto* _anchor = &cutlass::device_kernel<GemmKernel>;


// ===== COMPILED SASS (sm_90a) =====

	.target	sm_90a

	.elftype	@"ET_EXEC"


//--------------------- .note.nv.tkinfo           --------------------------
	.section	.note.nv.tkinfo,"",@"SHT_NOTE"
	.sectionflags	@"SHF_NOTE_NV_TKINFO"
	.tkinfo
        /*0018*/ 	.word	0x00000002
        /*0030*/ 	.string	""
        /*0030*/ 	.string	"ptxas"
        /*0030*/ 	.string	"Cuda compilation tools, release 13.0, V13.0.88"
        /*0030*/ 	.string	"Build cuda_13.0.r13.0/compiler.36424714_0"
        /*0030*/ 	.string	"-arch sm_90a -m 64 "



//--------------------- .note.nv.cuinfo           --------------------------
	.section	.note.nv.cuinfo,"",@"SHT_NOTE"
	.sectionflags	@"SHF_NOTE_NV_CUINFO"
        /*0018*/ 	.short	0x0002
        /*001a*/ 	.short	0x005a
        /*001c*/ 	.short	0x0082
	.zero		2


//--------------------- .nv.info                  --------------------------
	.section	.nv.info,"",@"SHT_CUDA_INFO"
	.align	4


	//----- nvinfo : EIATTR_REGCOUNT
	.align		4
        /*0000*/ 	.byte	0x04, 0x2f
        /*0002*/ 	.short	(.L_18 - .L_17)
	.align		4
.L_17:
        /*0004*/ 	.word	index@(_ZN7cutlass13device_kernelINS_4gemm6kernel13GemmUniversalIN4cute5tupleIJiiiiEEENS1_10collective13CollectiveMmaINS1_34MainloopSm90TmaGmmaWarpSpecializedILi4ENS5_IJNS4_1CILi1EEESB_SB_EEENS1_35KernelTmaWarpSpecializedCooperativeEEENS5_IJNSA_ILi128EEENSA_ILi256EEENSA_ILi64EEEEEENS_10bfloat16_tENS5_IJlSB_lEEESJ_SK_NS4_8TiledMMAINS4_8MMA_AtomIJNS4_4SM904GMMA28MMA_64x256x16_F32BF16BF16_SSILNSO_5MajorE0ELSQ_0ELNSO_7ScaleInE1ELSR_1EEEEEENS4_6LayoutINS5_IJNSA_ILi2EEESB_SB_EEENS5_IJSB_NSA_ILi0EEESX_EEEEENS5_IJNS4_10UnderscoreES10_S10_EEEEENS4_13SM90_TMA_LOADENS4_14ComposedLayoutINS4_7SwizzleILi3ELi4ELi3EEENS4_18smem_ptr_flag_bitsILi16EEENSU_INS5_IJNSA_ILi8EEESH_EEENS5_IJSH_SB_EEEEEEEvNS4_8identityES13_S1D_vS1E_EENS_8epilogue10collective18CollectiveEpilogueINS1G_22Sm90TmaWarpSpecializedILi4ELi2ELi16ELb1ELb0EEEJSI_NS5_IJSF_NSA_ILi32EEEEEESJ_SK_SJ_SK_NS1G_6fusion15FusionCallbacksIS1K_NS1N_13LinCombEltActINS1G_6thread7SigmoidESJ_fSJ_fLNS_15FloatRoundStyleE2EEESI_S1M_JEEES13_NS14_INS15_ILi2ELi4ELi3EEES18_NSU_INS5_IJS19_S1L_EEENS5_IJS1L_SB_EEEEEEENS4_17SM75_U32x4_LDSM_NENS4_14SM90_TMA_STOREES1Z_NS4_17SM90_U32x4_STSM_NENS4_9Copy_AtomIJS22_NS_6half_tEEEEvEEEvvEEEEvNT_6ParamsE)
        /*0008*/ 	.word	0x000000a8


	//----- nvinfo : EIATTR_FRAME_SIZE
	.align		4
.L_18:
        /*000c*/ 	.byte	0x04, 0x11
        /*000e*/ 	.short	(.L_20 - .L_19)
	.align		4
.L_19:
        /*0010*/ 	.word	index@($__internal_0_$__cuda_sm20_rcp_rn_f32_slowpath)
        /*0014*/ 	.word	0x00000000


	//----- nvinfo : EIATTR_FRAME_SIZE
	.align		4
.L_20:
        /*0018*/ 	.byte	0x04, 0x11
        /*001a*/ 	.short	(.L_22 - .L_21)
	.align		4
.L_21:
        /*001c*/ 	.word	index@(_ZN7cutlass13device_kernelINS_4gemm6kernel13GemmUniversalIN4cute5tupleIJiiiiEEENS1_10collective13CollectiveMmaINS1_34MainloopSm90TmaGmmaWarpSpecializedILi4ENS5_IJNS4_1CILi1EEESB_SB_EEENS1_35KernelTmaWarpSpecializedCooperativeEEENS5_IJNSA_ILi128EEENSA_ILi256EEENSA_ILi64EEEEEENS_10bfloat16_tENS5_IJlSB_lEEESJ_SK_NS4_8TiledMMAINS4_8MMA_AtomIJNS4_4SM904GMMA28MMA_64x256x16_F32BF16BF16_SSILNSO_5MajorE0ELSQ_0ELNSO_7ScaleInE1ELSR_1EEEEEENS4_6LayoutINS5_IJNSA_ILi2EEESB_SB_EEENS5_IJSB_NSA_ILi0EEESX_EEEEENS5_IJNS4_10UnderscoreES10_S10_EEEEENS4_13SM90_TMA_LOADENS4_14ComposedLayoutINS4_7SwizzleILi3ELi4ELi3EEENS4_18smem_ptr_flag_bitsILi16EEENSU_INS5_IJNSA_ILi8EEESH_EEENS5_IJSH_SB_EEEEEEEvNS4_8identityES13_S1D_vS1E_EENS_8epilogue10collective18CollectiveEpilogueINS1G_22Sm90TmaWarpSpecializedILi4ELi2ELi16ELb1ELb0EEEJSI_NS5_IJSF_NSA_ILi32EEEEEESJ_SK_SJ_SK_NS1G_6fusion15FusionCallbacksIS1K_NS1N_13LinCombEltActINS1G_6thread7SigmoidESJ_fSJ_fLNS_15FloatRoundStyleE2EEESI_S1M_JEEES13_NS14_INS15_ILi2ELi4ELi3EEES18_NSU_INS5_IJS19_S1L_EEENS5_IJS1L_SB_EEEEEEENS4_17SM75_U32x4_LDSM_NENS4_14SM90_TMA_STOREES1Z_NS4_17SM90_U32x4_STSM_NENS4_9Copy_AtomIJS22_NS_6half_tEEEEvEEEvvEEEEvNT_6ParamsE)
        /*0020*/ 	.word	0x00000000


	//----- nvinfo : EIATTR_MIN_STACK_SIZE
	.align		4
.L_22:
        /*0024*/ 	.byte	0x04, 0x12
        /*0026*/ 	.short	(.L_24 - .L_23)
	.align		4
.L_23:
        /*0028*/ 	.word	index@(_ZN7cutlass13device_kernelINS_4gemm6kernel13GemmUniversalIN4cute5tupleIJiiiiEEENS1_10collective13CollectiveMmaINS1_34MainloopSm90TmaGmmaWarpSpecializedILi4ENS5_IJNS4_1CILi1EEESB_SB_EEENS1_35KernelTmaWarpSpecializedCooperativeEEENS5_IJNSA_ILi128EEENSA_ILi256EEENSA_ILi64EEEEEENS_10bfloat16_tENS5_IJlSB_lEEESJ_SK_NS4_8TiledMMAINS4_8MMA_AtomIJNS4_4SM904GMMA28MMA_64x256x16_F32BF16BF16_SSILNSO_5MajorE0ELSQ_0ELNSO_7ScaleInE1ELSR_1EEEEEENS4_6LayoutINS5_IJNSA_ILi2EEESB_SB_EEENS5_IJSB_NSA_ILi0EEESX_EEEEENS5_IJNS4_10UnderscoreES10_S10_EEEEENS4_13SM90_TMA_LOADENS4_14ComposedLayoutINS4_7SwizzleILi3ELi4ELi3EEENS4_18smem_ptr_flag_bitsILi16EEENSU_INS5_IJNSA_ILi8EEESH_EEENS5_IJSH_SB_EEEEEEEvNS4_8identityES13_S1D_vS1E_EENS_8epilogue10collective18CollectiveEpilogueINS1G_22Sm90TmaWarpSpecializedILi4ELi2ELi16ELb1ELb0EEEJSI_NS5_IJSF_NSA_ILi32EEEEEESJ_SK_SJ_SK_NS1G_6fusion15FusionCallbacksIS1K_NS1N_13LinCombEltActINS1G_6thread7SigmoidESJ_fSJ_fLNS_15FloatRoundStyleE2EEESI_S1M_JEEES13_NS14_INS15_ILi2ELi4ELi3EEES18_NSU_INS5_IJS19_S1L_EEENS5_IJS1L_SB_EEEEEEENS4_17SM75_U32x4_LDSM_NENS4_14SM90_TMA_STOREES1Z_NS4_17SM90_U32x4_STSM_NENS4_9Copy_AtomIJS22_NS_6half_tEEEEvEEEvvEEEEvNT_6ParamsE)
        /*002c*/ 	.word	0x00000000
.L_24:


//--------------------- .nv.compat                --------------------------
	.section	.nv.compat,"",@"SHT_CUDA_COMPAT_INFO"
	.align	4
        /*0000*/ 	.byte	0x02, 0x09, 0x01, 0x00, 0x02, 0x02, 0x04, 0x00, 0x02, 0x05, 0x05, 0x00, 0x03, 0x07, 0x01, 0x01
        /*0010*/ 	.byte	0x02, 0x03, 0x01, 0x00, 0x02, 0x06, 0x01, 0x00, 0x04, 0x0b, 0x08, 0x00, 0x00, 0x00, 0x00, 0x00
        /*0020*/ 	.byte	0x00, 0x00, 0x00, 0x00


//--------------------- .nv.info._ZN7cutlass13device_kernelINS_4gemm6kernel13GemmUniversalIN4cute5tupleIJiiiiEEENS1_10collective13CollectiveMmaINS1_34MainloopSm90TmaGmmaWarpSpecializedILi4ENS5_IJNS4_1CILi1EEESB_SB_EEENS1_35KernelTmaWarpSpecializedCooperativeEEENS5_IJNSA_ILi128EEENSA_ILi256EEENSA_ILi64EEEEEENS_10bfloat16_tENS5_IJlSB_lEEESJ_SK_NS4_8TiledMMAINS4_8MMA_AtomIJNS4_4SM904GMMA28MMA_64x256x16_F32BF16BF16_SSILNSO_5MajorE0ELSQ_0ELNSO_7ScaleInE1ELSR_1EEEEEENS4_6LayoutINS5_IJNSA_ILi2EEESB_SB_EEENS5_IJSB_NSA_ILi0EEESX_EEEEENS5_IJNS4_10UnderscoreES10_S10_EEEEENS4_13SM90_TMA_LOADENS4_14ComposedLayoutINS4_7SwizzleILi3ELi4ELi3EEENS4_18smem_ptr_flag_bitsILi16EEENSU_INS5_IJNSA_ILi8EEESH_EEENS5_IJSH_SB_EEEEEEEvNS4_8identityES13_S1D_vS1E_EENS_8epilogue10collective18CollectiveEpilogueINS1G_22Sm90TmaWarpSpecializedILi4ELi2ELi16ELb1ELb0EEEJSI_NS5_IJSF_NSA_ILi32EEEEEESJ_SK_SJ_SK_NS1G_6fusion15FusionCallbacksIS1K_NS1N_13LinCombEltActINS1G_6thread7SigmoidESJ_fSJ_fLNS_15FloatRoundStyleE2EEESI_S1M_JEEES13_NS14_INS15_ILi2ELi4ELi3EEES18_NSU_INS5_IJS19_S1L_EEENS5_IJS1L_SB_EEEEEEENS4_17SM75_U32x4_LDSM_NENS4_14SM90_TMA_STOREES1Z_NS4_17SM90_U32x4_STSM_NENS4_9Copy_AtomIJS22_NS_6half_tEEEEvEEEvvEEEEvNT_6ParamsE --------------------------
	.section	.nv.info._ZN7cutlass13device_kernelINS_4gemm6kernel13GemmUniversalIN4cute5tupleIJiiiiEEENS1_10collective13CollectiveMmaINS1_34MainloopSm90TmaGmmaWarpSpecializedILi4ENS5_IJNS4_1CILi1EEESB_SB_EEENS1_35KernelTmaWarpSpecializedCooperativeEEENS5_IJNSA_ILi128EEENSA_ILi256EEENSA_ILi64EEEEEENS_10bfloat16_tENS5_IJlSB_lEEESJ_SK_NS4_8TiledMMAINS4_8MMA_AtomIJNS4_4SM904GMMA28MMA_64x256x16_F32BF16BF16_SSILNSO_5MajorE0ELSQ_0ELNSO_7ScaleInE1ELSR_1EEEEEENS4_6LayoutINS5_IJNSA_ILi2EEESB_SB_EEENS5_IJSB_NSA_ILi0EEESX_EEEEENS5_IJNS4_10UnderscoreES10_S10_EEEEENS4_13SM90_TMA_LOADENS4_14ComposedLayoutINS4_7SwizzleILi3ELi4ELi3EEENS4_18smem_ptr_flag_bitsILi16EEENSU_INS5_IJNSA_ILi8EEESH_EEENS5_IJSH_SB_EEEEEEEvNS4_8identityES13_S1D_vS1E_EENS_8epilogue10collective18CollectiveEpilogueINS1G_22Sm90TmaWarpSpecializedILi4ELi2ELi16ELb1ELb0EEEJSI_NS5_IJSF_NSA_ILi32EEEEEESJ_SK_SJ_SK_NS1G_6fusion15FusionCallbacksIS1K_NS1N_13LinCombEltActINS1G_6thread7SigmoidESJ_fSJ_fLNS_15FloatRoundStyleE2EEESI_S1M_JEEES13_NS14_INS15_ILi2ELi4ELi3EEES18_NSU_INS5_IJS19_S1L_EEENS5_IJS1L_SB_EEEEEEENS4_17SM75_U32x4_LDSM_NENS4_14SM90_TMA_STOREES1Z_NS4_17SM90_U32x4_STSM_NENS4_9Copy_AtomIJS22_NS_6half_tEEEEvEEEvvEEEEvNT_6ParamsE,"",@"SHT_CUDA_INFO"
	.sectionflags	@""
	.align	4


	//----- nvinfo : EIATTR_CUDA_API_VERSION
	.align		4
        /*0000*/ 	.byte	0x04, 0x37
        /*0002*/ 	.short	(.L_26 - .L_25)
.L_25:
        /*0004*/ 	.word	0x00000082


	//----- nvinfo : EIATTR_KPARAM_INFO
	.align		4
.L_26:
        /*0008*/ 	.byte	0x04, 0x17
        /*000a*/ 	.short	(.L_28 - .L_27)
.L_27:
        /*000c*/ 	.word	0x00000000
        /*0010*/ 	.short	0x0000
        /*0012*/ 	.short	0x0070
        /*0014*/ 	.byte	0x00, 0xf0, 0x01, 0x1c


	//----- nvinfo : EIATTR_SPARSE_MMA_MASK
	.align		4
.L_28:
        /*0018*/ 	.byte	0x03, 0x50
        /*001a*/ 	.short	0x0000


	//----- nvinfo : EIATTR_MAXREG_COUNT
	.align		4
        /*001c*/ 	.byte	0x03, 0x1b
        /*001e*/ 	.short	0x00a8


	//----- nvinfo : EIATTR_NUM_BARRIERS
	.align		4
        /*0020*/ 	.byte	0x02, 0x4c
        /*0022*/ 	.byte	0x02
	.zero		1


	//----- nvinfo : EIATTR_EXTERNS
	.align		4
        /*0024*/ 	.byte	0x04, 0x0f
        /*0026*/ 	.short	(.L_30 - .L_29)


	//   ....[0]....
	.align		4
.L_29:
        /*0028*/ 	.word	index@(__assertfail)


	//----- nvinfo : EIATTR_MERCURY_ISA_VERSION
	.align		4
.L_30:
        /*002c*/ 	.byte	0x03, 0x5f
        /*002e*/ 	.short	0x0101


	//----- nvinfo : EIATTR_INT_WARP_WIDE_INSTR_OFFSETS
	.align		4
        /*0030*/ 	.byte	0x04, 0x31
        /*0032*/ 	.short	(.L_32 - .L_31)


	//   ....[0]....
.L_31:
        /*0034*/ 	.word	0x000008c0


	//   ....[1]....
        /*0038*/ 	.word	0x000008d0


	//   ....[2]....
        /*003c*/ 	.word	0x00000950


	//----- nvinfo : EIATTR_COOP_GROUP_MASK_REGIDS
	.align		4
.L_32:
        /*0040*/ 	.byte	0x04, 0x29
        /*0042*/ 	.short	(.L_34 - .L_33)


	//   ....[0]....
.L_33:
        /*0044*/ 	.word	0xffffffff


	//   ....[1]....
        /*0048*/ 	.word	0xffffffff


	//   ....[2]....
        /*004c*/ 	.word	0xffffffff


	//   ....[3]....
        /*0050*/ 	.word	0xffffffff


	//   ....[4]....
        /*0054*/ 	.word	0xffffffff


	//   ....[5]....
        /*0058*/ 	.word	0xffffffff


	//----- nvinfo : EIATTR_COOP_GROUP_INSTR_OFFSETS
	.align		4
.L_34:
        /*005c*/ 	.byte	0x04, 0x28
        /*005e*/ 	.short	(.L_36 - .L_35)


	//   ....[0]....
.L_35:
        /*0060*/ 	.word	0x00000070


	//   ....[1]....
        /*0064*/ 	.word	0x00000080


	//   ....[2]....
        /*0068*/ 	.word	0x00000440


	//   ....[3]....
        /*006c*/ 	.word	0x000005d0


	//   ....[4]....
        /*0070*/ 	.word	0x00000780


	//   ....[5]....
        /*0074*/ 	.word	0x000014a0


	//----- nvinfo : EIATTR_REG_RECONFIG
	.align		4
.L_36:
        /*0078*/ 	.byte	0x01, 0x54
	.zero		2


	//----- nvinfo : EIATTR_SYSCALL_OFFSETS
	.align		4
        /*007c*/ 	.byte	0x04, 0x46
        /*007e*/ 	.short	(.L_38 - .L_37)


	//   ....[0]....
.L_37:
        /*0080*/ 	.word	0x00001660


	//   ....[1]....
        /*0084*/ 	.word	0x000020e0


	//   ....[2]....
        /*0088*/ 	.word	0x000021d0


	//----- nvinfo : EIATTR_MBARRIER_INSTR_OFFSETS
	.align		4
.L_38:
        /*008c*/ 	.byte	0x04, 0x39
        /*008e*/ 	.short	(.L_40 - .L_39)


	//   ....[0]....
.L_39:
        /*0090*/ 	.word	0x00000540
        /*0094*/ 	.word	0x000000ff
        /*0098*/ 	.word	0x00000000
        /*009c*/ 	.short	0x0100
        /*009e*/ 	.byte	0x08
	.zero		1


	//   ....[1]....
        /*00a0*/ 	.word	0x00000550
        /*00a4*/ 	.word	0x000000ff
        /*00a8*/ 	.word	0x00000020
        /*00ac*/ 	.short	0x0100
        /*00ae*/ 	.byte	0x08
	.zero		1


	//   ....[2]....
        /*00b0*/ 	.word	0x00000560
        /*00b4*/ 	.word	0x000000ff
        /*00b8*/ 	.word	0x00000008
        /*00bc*/ 	.short	0x0100
        /*00be*/ 	.byte	0x08
	.zero		1


	//   ....[3]....
        /*00c0*/ 	.word	0x00000570
        /*00c4*/ 	.word	0x000000ff
        /*00c8*/ 	.word	0x00000028
        /*00cc*/ 	.short	0x0100
        /*00ce*/ 	.byte	0x08
	.zero		1


	//   ....[4]....
        /*00d0*/ 	.word	0x00000580
        /*00d4*/ 	.word	0x000000ff
        /*00d8*/ 	.word	0x00000010
        /*00dc*/ 	.short	0x0100
        /*00de*/ 	.byte	0x08
	.zero		1


	//   ....[5]....
        /*00e0*/ 	.word	0x00000590
        /*00e4*/ 	.word	0x000000ff
        /*00e8*/ 	.word	0x00000030
        /*00ec*/ 	.short	0x0100
        /*00ee*/ 	.byte	0x08
	.zero		1


	//   ....[6]....
        /*00f0*/ 	.word	0x000005a0
        /*00f4*/ 	.word	0x000000ff
        /*00f8*/ 	.word	0x00000018
        /*00fc*/ 	.short	0x0100
        /*00fe*/ 	.byte	0x08
	.zero		1


	//   ....[7]....
        /*0100*/ 	.word	0x000005b0
        /*0104*/ 	.word	0x000000ff
        /*0108*/ 	.word	0x00000038
        /*010c*/ 	.short	0x0100
        /*010e*/ 	.byte	0x08
	.zero		1


	//   ....[8]....
        /*0110*/ 	.word	0x000006f0
        /*0114*/ 	.word	0x000000ff
        /*0118*/ 	.word	0x00000040
        /*011c*/ 	.short	0x0100
        /*011e*/ 	.byte	0x08
	.zero		1


	//   ....[9]....
        /*0120*/ 	.word	0x00000700
        /*0124*/ 	.word	0x000000ff
        /*0128*/ 	.word	0x00000060
        /*012c*/ 	.short	0x0100
        /*012e*/ 	.byte	0x08
	.zero		1


	//   ....[10]....
        /*0130*/ 	.word	0x00000710
        /*0134*/ 	.word	0x000000ff
        /*0138*/ 	.word	0x00000048
        /*013c*/ 	.short	0x0100
        /*013e*/ 	.byte	0x08
	.zero		1


	//   ....[11]....
        /*0140*/ 	.word	0x00000720
        /*0144*/ 	.word	0x000000ff
        /*0148*/ 	.word	0x00000068
        /*014c*/ 	.short	0x0100
        /*014e*/ 	.byte	0x08
	.zero		1


	//   ....[12]....
        /*0150*/ 	.word	0x00000730
        /*0154*/ 	.word	0x000000ff
        /*0158*/ 	.word	0x00000050
        /*015c*/ 	.short	0x0100
        /*015e*/ 	.byte	0x08
	.zero		1


	//   ....[13]....
        /*0160*/ 	.word	0x00000740
        /*0164*/ 	.word	0x000000ff
        /*0168*/ 	.word	0x00000070
        /*016c*/ 	.short	0x0100
        /*016e*/ 	.byte	0x08
	.zero		1


	//   ....[14]....
        /*0170*/ 	.word	0x00000750
        /*0174*/ 	.word	0x000000ff
        /*0178*/ 	.word	0x00000058
        /*017c*/ 	.short	0x0100
        /*017e*/ 	.byte	0x08
	.zero		1


	//   ....[15]....
        /*0180*/ 	.word	0x00000760
        /*0184*/ 	.word	0x000000ff
        /*0188*/ 	.word	0x00000078
        /*018c*/ 	.short	0x0100
        /*018e*/ 	.byte	0x08
	.zero		1


	//   ....[16]....
        /*0190*/ 	.word	0x000009f0
        /*0194*/ 	.word	0x000000ff
        /*0198*/ 	.word	0x00000080
        /*019c*/ 	.short	0x0100
        /*019e*/ 	.byte	0x08
	.zero		1


	//   ....[17]....
        /*01a0*/ 	.word	0x00000a60
        /*01a4*/ 	.word	0x000000ff
        /*01a8*/ 	.word	0x00000088
        /*01ac*/ 	.short	0x0100
        /*01ae*/ 	.byte	0x08
	.zero		1


	//   ....[18]....
        /*01b0*/ 	.word	0x000016e0
        /*01b4*/ 	.word	0x00000003
        /*01b8*/ 	.word	0x00000000
        /*01bc*/ 	.short	0x010a
        /*01be*/ 	.byte	0x3f
	.zero		1


	//   ....[19]....
        /*01c0*/ 	.word	0x00001720
        /*01c4*/ 	.word	0x00000003
        /*01c8*/ 	.word	0x00000000
        /*01cc*/ 	.short	0x010a
        /*01ce*/ 	.byte	0x3f
	.zero		1


	//   ....[20]....
        /*01d0*/ 	.word	0x00001ac0
        /*01d4*/ 	.word	0x000000ff
        /*01d8*/ 	.word	0x00000000
        /*01dc*/ 	.short	0x010a
        /*01de*/ 	.byte	0x04
	.zero		1


	//   ....[21]....
        /*01e0*/ 	.word	0x00001b00
        /*01e4*/ 	.word	0x000000ff
        /*01e8*/ 	.word	0x00000000
        /*01ec*/ 	.short	0x010a
        /*01ee*/ 	.byte	0x04
	.zero		1


	//   ....[22]....
        /*01f0*/ 	.word	0x00001d90
        /*01f4*/ 	.word	0x000000ff
        /*01f8*/ 	.word	0x00000000
        /*01fc*/ 	.short	0x0101
        /*01fe*/ 	.byte	0x04
	.zero		1


	//   ....[23]....
        /*0200*/ 	.word	0x00001f40
        /*0204*/ 	.word	0x000000ff
        /*0208*/ 	.word	0x00000000
        /*020c*/ 	.short	0x0101
        /*020e*/ 	.byte	0x04
	.zero		1


	//   ....[24]....
        /*0210*/ 	.word	0x00002670
        /*0214*/ 	.word	0x000000ff
        /*0218*/ 	.word	0x00000040
        /*021c*/ 	.short	0x010a
        /*021e*/ 	.byte	0x2d
	.zero		1


	//   ....[25]....
        /*0220*/ 	.word	0x00004580
        /*0224*/ 	.word	0x000000ff
        /*0228*/ 	.word	0x00000000
        /*022c*/ 	.short	0x0101
        /*022e*/ 	.byte	0x04
	.zero		1


	//   ....[26]....
        /*0230*/ 	.word	0x00004650
        /*0234*/ 	.word	0x00000000
        /*0238*/ 	.word	0x00000040
        /*023c*/ 	.short	0x010a
        /*023e*/ 	.byte	0x3f
	.zero		1


	//   ....[27]....
        /*0240*/ 	.word	0x00006390
        /*0244*/ 	.word	0x000000ff
        /*0248*/ 	.word	0x00000000
        /*024c*/ 	.short	0x0101
        /*024e*/ 	.byte	0x04
	.zero		1


	//   ....[28]....
        /*0250*/ 	.word	0x00006480
        /*0254*/ 	.word	0x00000000
        /*0258*/ 	.word	0x00000040
        /*025c*/ 	.short	0x010a
        /*025e*/ 	.byte	0x3f
	.zero		1


	//   ....[29]....
        /*0260*/ 	.word	0x000081e0
        /*0264*/ 	.word	0x000000ff
        /*0268*/ 	.word	0x00000000
        /*026c*/ 	.short	0x0101
        /*026e*/ 	.byte	0x04
	.zero		1


	//   ....[30]....
        /*0270*/ 	.word	0x000082c0
        /*0274*/ 	.word	0x00000003
        /*0278*/ 	.word	0x00000040
        /*027c*/ 	.short	0x010a
        /*027e*/ 	.byte	0x3f
	.zero		1


	//   ....[31]....
        /*0280*/ 	.word	0x0000a030
        /*0284*/ 	.word	0x000000ff
        /*0288*/ 	.word	0x00000000
        /*028c*/ 	.short	0x0101
        /*028e*/ 	.byte	0x04
	.zero		1


	//   ....[32]....
        /*0290*/ 	.word	0x0000a110
        /*0294*/ 	.word	0x00000000
        /*0298*/ 	.word	0x00000040
        /*029c*/ 	.short	0x010a
        /*029e*/ 	.byte	0x3f
	.zero		1


	//   ....[33]....
        /*02a0*/ 	.word	0x0000be50
        /*02a4*/ 	.word	0x000000ff
        /*02a8*/ 	.word	0x00000000
        /*02ac*/ 	.short	0x0101
        /*02ae*/ 	.byte	0x04
	.zero		1


	//   ....[34]....
        /*02b0*/ 	.word	0x0000bf30
        /*02b4*/ 	.word	0x00000000
        /*02b8*/ 	.word	0x00000040
        /*02bc*/ 	.short	0x010a
        /*02be*/ 	.byte	0x3f
	.zero		1


	//   ....[35]....
        /*02c0*/ 	.word	0x0000dc70
        /*02c4*/ 	.word	0x000000ff
        /*02c8*/ 	.word	0x00000000
        /*02cc*/ 	.short	0x0101
        /*02ce*/ 	.byte	0x04
	.zero		1


	//   ....[36]....
        /*02d0*/ 	.word	0x0000dd50
        /*02d4*/ 	.word	0x00000000
        /*02d8*/ 	.word	0x00000040
        /*02dc*/ 	.short	0x010a
        /*02de*/ 	.byte	0x3f
	.zero		1


	//   ....[37]....
        /*02e0*/ 	.word	0x0000fa90
        /*02e4*/ 	.word	0x000000ff
        /*02e8*/ 	.word	0x00000000
        /*02ec*/ 	.short	0x0101
        /*02ee*/ 	.byte	0x04
	.zero		1


	//   ....[38]....
        /*02f0*/ 	.word	0x0000fb60
        /*02f4*/ 	.word	0x00000003
        /*02f8*/ 	.word	0x00000040
        /*02fc*/ 	.short	0x010a
        /*02fe*/ 	.byte	0x3f
	.zero		1


	//   ....[39]....
        /*0300*/ 	.word	0x00011860
        /*0304*/ 	.word	0x000000ff
        /*0308*/ 	.word	0x00000000
        /*030c*/ 	.short	0x0101
        /*030e*/ 	.byte	0x04
	.zero		1


	//   ....[40]....
        /*0310*/ 	.word	0x00012250
        /*0314*/ 	.word	0x000000ff
        /*0318*/ 	.word	0x00000000
        /*031c*/ 	.short	0x0101
        /*031e*/ 	.byte	0x04
	.zero		1


	//   ....[41]....
        /*0320*/ 	.word	0x00012940
        /*0324*/ 	.word	0x000000ff
        /*0328*/ 	.word	0x00000088
        /*032c*/ 	.short	0x010a
        /*032e*/ 	.byte	0x04
	.zero		1


	//   ....[42]....
        /*0330*/ 	.word	0x00012d40
        /*0334*/ 	.word	0x000000ff
        /*0338*/ 	.word	0x00000060
        /*033c*/ 	.short	0x010a
        /*033e*/ 	.byte	0x0d
	.zero		1


	//   ....[43]....
        /*0340*/ 	.word	0x00012e30
        /*0344*/ 	.word	0x000000ff
        /*0348*/ 	.word	0x00000040
        /*034c*/ 	.short	0x010b
        /*034e*/ 	.byte	0x0d
	.zero		1


	//   ....[44]....
        /*0350*/ 	.word	0x00012e90
        /*0354*/ 	.word	0x000000ff
        /*0358*/ 	.word	0x00000000
        /*035c*/ 	.short	0x0101
        /*035e*/ 	.byte	0x10
	.zero		1


	//   ....[45]....
        /*0360*/ 	.word	0x00012ec0
        /*0364*/ 	.word	0x000000ff
        /*0368*/ 	.word	0x00000068
        /*036c*/ 	.short	0x010a
        /*036e*/ 	.byte	0x0d
	.zero		1


	//   ....[46]....
        /*0370*/ 	.word	0x00012fd0
        /*0374*/ 	.word	0x000000ff
        /*0378*/ 	.word	0x00000048
        /*037c*/ 	.short	0x010b
        /*037e*/ 	.byte	0x0d
	.zero		1


	//   ....[47]....
        /*0380*/ 	.word	0x00013030
        /*0384*/ 	.word	0x000000ff
        /*0388*/ 	.word	0x00000000
        /*038c*/ 	.short	0x0101
        /*038e*/ 	.byte	0x12
	.zero		1


	//   ....[48]....
        /*0390*/ 	.word	0x00013060
        /*0394*/ 	.word	0x000000ff
        /*0398*/ 	.word	0x00000070
        /*039c*/ 	.short	0x010a
        /*039e*/ 	.byte	0x0d
	.zero		1


	//   ....[49]....
        /*03a0*/ 	.word	0x00013170
        /*03a4*/ 	.word	0x000000ff
        /*03a8*/ 	.word	0x00000050
        /*03ac*/ 	.short	0x010b
        /*03ae*/ 	.byte	0x0d
	.zero		1


	//   ....[50]....
        /*03b0*/ 	.word	0x000131d0
        /*03b4*/ 	.word	0x000000ff
        /*03b8*/ 	.word	0x00000000
        /*03bc*/ 	.short	0x0101
        /*03be*/ 	.byte	0x15
	.zero		1


	//   ....[51]....
        /*03c0*/ 	.word	0x00013200
        /*03c4*/ 	.word	0x000000ff
        /*03c8*/ 	.word	0x00000078
        /*03cc*/ 	.short	0x010a
        /*03ce*/ 	.byte	0x0d
	.zero		1


	//   ....[52]....
        /*03d0*/ 	.word	0x00013310
        /*03d4*/ 	.word	0x000000ff
        /*03d8*/ 	.word	0x00000058
        /*03dc*/ 	.short	0x010b
        /*03de*/ 	.byte	0x0d
	.zero		1


	//   ....[53]....
        /*03e0*/ 	.word	0x00013370
        /*03e4*/ 	.word	0x000000ff
        /*03e8*/ 	.word	0x00000000
        /*03ec*/ 	.short	0x0101
        /*03ee*/ 	.byte	0x1d
	.zero		1


	//   ....[54]....
        /*03f0*/ 	.word	0x000133b0
        /*03f4*/ 	.word	0x000000ff
        /*03f8*/ 	.word	0x00000060
        /*03fc*/ 	.short	0x010a
        /*03fe*/ 	.byte	0x0d
	.zero		1


	//   ....[55]....
        /*0400*/ 	.word	0x000134b0
        /*0404*/ 	.word	0x000000ff
        /*0408*/ 	.word	0x00000040
        /*040c*/ 	.short	0x010b
        /*040e*/ 	.byte	0x0d
	.zero		1


	//   ....[56]....
        /*0410*/ 	.word	0x000134f0
        /*0414*/ 	.word	0x000000ff
        /*0418*/ 	.word	0x00000000
        /*041c*/ 	.short	0x0101
        /*041e*/ 	.byte	0x10
	.zero		1


	//   ....[57]....
        /*0420*/ 	.word	0x00013520
        /*0424*/ 	.word	0x000000ff
        /*0428*/ 	.word	0x00000068
        /*042c*/ 	.short	0x010a
        /*042e*/ 	.byte	0x0d
	.zero		1


	//   ....[58]....
        /*0430*/ 	.word	0x00013620
        /*0434*/ 	.word	0x000000ff
        /*0438*/ 	.word	0x00000048
        /*043c*/ 	.short	0x010b
        /*043e*/ 	.byte	0x0d
	.zero		1


	//   ....[59]....
        /*0440*/ 	.word	0x00013660
        /*0444*/ 	.word	0x000000ff
        /*0448*/ 	.word	0x00000000
        /*044c*/ 	.short	0x0101
        /*044e*/ 	.byte	0x12
	.zero		1


	//   ....[60]....
        /*0450*/ 	.word	0x00013690
        /*0454*/ 	.word	0x000000ff
        /*0458*/ 	.word	0x00000070
        /*045c*/ 	.short	0x010a
        /*045e*/ 	.byte	0x0d
	.zero		1


	//   ....[61]....
        /*0460*/ 	.word	0x00013790
        /*0464*/ 	.word	0x000000ff
        /*0468*/ 	.word	0x00000050
        /*046c*/ 	.short	0x010b
        /*046e*/ 	.byte	0x0d
	.zero		1


	//   ....[62]....
        /*0470*/ 	.word	0x000137d0
        /*0474*/ 	.word	0x000000ff
        /*0478*/ 	.word	0x00000000
        /*047c*/ 	.short	0x0101
        /*047e*/ 	.byte	0x15
	.zero		1


	//   ....[63]....
        /*0480*/ 	.word	0x00013800
        /*0484*/ 	.word	0x000000ff
        /*0488*/ 	.word	0x00000078
        /*048c*/ 	.short	0x010a
        /*048e*/ 	.byte	0x0d
	.zero		1


	//   ....[64]....
        /*0490*/ 	.word	0x00013900
        /*0494*/ 	.word	0x000000ff
        /*0498*/ 	.word	0x00000058
        /*049c*/ 	.short	0x010b
        /*049e*/ 	.byte	0x0d
	.zero		1


	//   ....[65]....
        /*04a0*/ 	.word	0x00013950
        /*04a4*/ 	.word	0x000000ff
        /*04a8*/ 	.word	0x00000000
        /*04ac*/ 	.short	0x0101
        /*04ae*/ 	.byte	0x1d
	.zero		1


	//   ....[66]....
        /*04b0*/ 	.word	0x00014020
        /*04b4*/ 	.word	0x00000000
        /*04b8*/ 	.word	0x00000060
        /*04bc*/ 	.short	0x010a
        /*04be*/ 	.byte	0x3f
	.zero		1


	//   ....[67]....
        /*04c0*/ 	.word	0x00014060
        /*04c4*/ 	.word	0x00000000
        /*04c8*/ 	.word	0x00000068
        /*04cc*/ 	.short	0x010a
        /*04ce*/ 	.byte	0x3f
	.zero		1


	//   ....[68]....
        /*04d0*/ 	.word	0x000140a0
        /*04d4*/ 	.word	0x00000000
        /*04d8*/ 	.word	0x00000070
        /*04dc*/ 	.short	0x010a
        /*04de*/ 	.byte	0x3f
	.zero		1


	//   ....[69]....
        /*04e0*/ 	.word	0x00014100
        /*04e4*/ 	.word	0x00000000
        /*04e8*/ 	.word	0x00000078
        /*04ec*/ 	.short	0x010a
        /*04ee*/ 	.byte	0x3f
	.zero		1


	//   ....[70]....
        /*04f0*/ 	.word	0x00014430
        /*04f4*/ 	.word	0x00000014
        /*04f8*/ 	.word	0x00000020
        /*04fc*/ 	.short	0x010a
        /*04fe*/ 	.byte	0x3f
	.zero		1


	//   ....[71]....
        /*0500*/ 	.word	0x000147e0
        /*0504*/ 	.word	0x00000004
        /*0508*/ 	.word	0x00000088
        /*050c*/ 	.short	0x0101
        /*050e*/ 	.byte	0x3f
	.zero		1


	//   ....[72]....
        /*0510*/ 	.word	0x00014f00
        /*0514*/ 	.word	0x00000007
        /*0518*/ 	.word	0x00000000
        /*051c*/ 	.short	0x010a
        /*051e*/ 	.byte	0x3f
	.zero		1


	//   ....[73]....
        /*0520*/ 	.word	0x00014f80
        /*0524*/ 	.word	0x00000009
        /*0528*/ 	.word	0x00000000
        /*052c*/ 	.short	0x010a
        /*052e*/ 	.byte	0x3f
	.zero		1


	//   ....[74]....
        /*0530*/ 	.word	0x00015010
        /*0534*/ 	.word	0x00000006
        /*0538*/ 	.word	0x00000000
        /*053c*/ 	.short	0x010a
        /*053e*/ 	.byte	0x3f
	.zero		1


	//   ....[75]....
        /*0540*/ 	.word	0x000150a0
        /*0544*/ 	.word	0x00000003
        /*0548*/ 	.word	0x00000000
        /*054c*/ 	.short	0x010a
        /*054e*/ 	.byte	0x3f
	.zero		1


	//   ....[76]....
        /*0550*/ 	.word	0x00015100
        /*0554*/ 	.word	0x00000003
        /*0558*/ 	.word	0x00000000
        /*055c*/ 	.short	0x010a
        /*055e*/ 	.byte	0x3f
	.zero		1


	//   ....[77]....
        /*0560*/ 	.word	0x00015160
        /*0564*/ 	.word	0x00000004
        /*0568*/ 	.word	0x00000000
        /*056c*/ 	.short	0x010a
        /*056e*/ 	.byte	0x3f
	.zero		1


	//   ....[78]....
        /*0570*/ 	.word	0x000151c0
        /*0574*/ 	.word	0x00000003
        /*0578*/ 	.word	0x00000040
        /*057c*/ 	.short	0x010a
        /*057e*/ 	.byte	0x3f
	.zero		1


	//   ....[79]....
        /*0580*/ 	.word	0x00015210
        /*0584*/ 	.word	0x00000000
        /*0588*/ 	.word	0x00000040
        /*058c*/ 	.short	0x010a
        /*058e*/ 	.byte	0x3f
	.zero		1


	//   ....[80]....
        /*0590*/ 	.word	0x00015260
        /*0594*/ 	.word	0x00000000
        /*0598*/ 	.word	0x00000040
        /*059c*/ 	.short	0x010a
        /*059e*/ 	.byte	0x3f
	.zero		1


	//   ....[81]....
        /*05a0*/ 	.word	0x000152b0
        /*05a4*/ 	.word	0x00000003
        /*05a8*/ 	.word	0x00000040
        /*05ac*/ 	.short	0x010a
        /*05ae*/ 	.byte	0x3f
	.zero		1


	//   ....[82]....
        /*05b0*/ 	.word	0x00015300
        /*05b4*/ 	.word	0x00000000
        /*05b8*/ 	.word	0x00000040
        /*05bc*/ 	.short	0x010a
        /*05be*/ 	.byte	0x3f
	.zero		1


	//   ....[83]....
        /*05c0*/ 	.word	0x00015350
        /*05c4*/ 	.word	0x00000000
        /*05c8*/ 	.word	0x00000040
        /*05cc*/ 	.short	0x010a
        /*05ce*/ 	.byte	0x3f
	.zero		1


	//   ....[84]....
        /*05d0*/ 	.word	0x000153a0
        /*05d4*/ 	.word	0x00000000
        /*05d8*/ 	.word	0x00000040
        /*05dc*/ 	.short	0x010a
        /*05de*/ 	.byte	0x3f
	.zero		1


	//   ....[85]....
        /*05e0*/ 	.word	0x000153f0
        /*05e4*/ 	.word	0x00000003
        /*05e8*/ 	.word	0x00000040
        /*05ec*/ 	.short	0x010a
        /*05ee*/ 	.byte	0x3f
	.zero		1


	//   ....[86]....
        /*05f0*/ 	.word	0x00015450
        /*05f4*/ 	.word	0x00000009
        /*05f8*/ 	.word	0x00000088
        /*05fc*/ 	.short	0x010a
        /*05fe*/ 	.byte	0x3f
	.zero		1


	//   ....[87]....
        /*0600*/ 	.word	0x000154b0
        /*0604*/ 	.word	0x00000005
        /*0608*/ 	.word	0x00000060
        /*060c*/ 	.short	0x010a
        /*060e*/ 	.byte	0x3f
	.zero		1


	//   ....[88]....
        /*0610*/ 	.word	0x00015510
        /*0614*/ 	.word	0x00000005
        /*0618*/ 	.word	0x00000068
        /*061c*/ 	.short	0x010a
        /*061e*/ 	.byte	0x3f
	.zero		1


	//   ....[89]....
        /*0620*/ 	.word	0x00015570
        /*0624*/ 	.word	0x00000005
        /*0628*/ 	.word	0x00000070
        /*062c*/ 	.short	0x010a
        /*062e*/ 	.byte	0x3f
	.zero		1


	//   ....[90]....
        /*0630*/ 	.word	0x000155d0
        /*0634*/ 	.word	0x00000005
        /*0638*/ 	.word	0x00000078
        /*063c*/ 	.short	0x010a
        /*063e*/ 	.byte	0x3f
	.zero		1


	//   ....[91]....
        /*0640*/ 	.word	0x00015630
        /*0644*/ 	.word	0x00000005
        /*0648*/ 	.word	0x00000060
        /*064c*/ 	.short	0x010a
        /*064e*/ 	.byte	0x3f
	.zero		1


	//   ....[92]....
        /*0650*/ 	.word	0x00015690
        /*0654*/ 	.word	0x00000005
        /*0658*/ 	.word	0x00000068
        /*065c*/ 	.short	0x010a
        /*065e*/ 	.byte	0x3f
	.zero		1


	//   ....[93]....
        /*0660*/ 	.word	0x000156f0
        /*0664*/ 	.word	0x00000005
        /*0668*/ 	.word	0x00000070
        /*066c*/ 	.short	0x010a
        /*066e*/ 	.byte	0x3f
	.zero		1


	//   ....[94]....
        /*0670*/ 	.word	0x00015750
        /*0674*/ 	.word	0x00000005
        /*0678*/ 	.word	0x00000078
        /*067c*/ 	.short	0x010a
        /*067e*/ 	.byte	0x3f
	.zero		1


	//   ....[95]....
        /*0680*/ 	.word	0x000157a0
        /*0684*/ 	.word	0x00000000
        /*0688*/ 	.word	0x00000060
        /*068c*/ 	.short	0x010a
        /*068e*/ 	.byte	0x3f
	.zero		1


	//   ....[96]....
        /*0690*/ 	.word	0x000157f0
        /*0694*/ 	.word	0x00000000
        /*0698*/ 	.word	0x00000068
        /*069c*/ 	.short	0x010a
        /*069e*/ 	.byte	0x3f
	.zero		1


	//   ....[97]....
        /*06a0*/ 	.word	0x00015840
        /*06a4*/ 	.word	0x00000000
        /*06a8*/ 	.word	0x00000070
        /*06ac*/ 	.short	0x010a
        /*06ae*/ 	.byte	0x3f
	.zero		1


	//   ....[98]....
        /*06b0*/ 	.word	0x00015910
        /*06b4*/ 	.word	0x00000014
        /*06b8*/ 	.word	0x00000020
        /*06bc*/ 	.short	0x010a
        /*06be*/ 	.byte	0x3f
	.zero		1


	//   ....[99]....
        /*06c0*/ 	.word	0x000159e0
        /*06c4*/ 	.word	0x00000007
        /*06c8*/ 	.word	0x00000000
        /*06cc*/ 	.short	0x010a
        /*06ce*/ 	.byte	0x3f
	.zero		1


	//   ....[100]....
        /*06d0*/ 	.word	0x00015a30
        /*06d4*/ 	.word	0x00000009
        /*06d8*/ 	.word	0x00000000
        /*06dc*/ 	.short	0x010a
        /*06de*/ 	.byte	0x3f
	.zero		1


	//   ....[101]....
        /*06e0*/ 	.word	0x00015a80
        /*06e4*/ 	.word	0x00000006
        /*06e8*/ 	.word	0x00000000
        /*06ec*/ 	.short	0x010a
        /*06ee*/ 	.byte	0x3f
	.zero		1


	//----- nvinfo : EIATTR_NUM_MBARRIERS
	.align		4
.L_40:
        /*06f0*/ 	.byte	0x03, 0x38
        /*06f2*/ 	.short	0x0012


	//----- nvinfo : EIATTR_EXIT_INSTR_OFFSETS
	.align		4
        /*06f4*/ 	.byte	0x04, 0x1c
        /*06f6*/ 	.short	(.L_42 - .L_41)


	//   ....[0]....
.L_41:
        /*06f8*/ 	.word	0x000150f0


	//----- nvinfo : EIATTR_MAX_THREADS
	.align		4
.L_42:
        /*06fc*/ 	.byte	0x04, 0x05
        /*06fe*/ 	.short	(.L_44 - .L_43)
.L_43:
        /*0700*/ 	.word	0x00000180
        /*0704*/ 	.word	0x00000001
        /*0708*/ 	.word	0x00000001


	//----- nvinfo : EIATTR_CRS_STACK_SIZE
	.align		4
.L_44:
        /*070c*/ 	.byte	0x04, 0x1e
        /*070e*/ 	.short	(.L_46 - .L_45)
.L_45:
        /*0710*/ 	.word	0x00000000


	//----- nvinfo : EIATTR_CBANK_PARAM_SIZE
	.align		4
.L_46:
        /*0714*/ 	.byte	0x03, 0x19
        /*0716*/ 	.short	0x0770


	//----- nvinfo : EIATTR_PARAM_CBANK
	.align		4
        /*0718*/ 	.byte	0x04, 0x0a
        /*071a*/ 	.short	(.L_48 - .L_47)
	.align		4
.L_47:
        /*071c*/ 	.word	index@(.nv.constant0._ZN7cutlass13device_kernelINS_4gemm6kernel13GemmUniversalIN4cute5tupleIJiiiiEEENS1_10collective13CollectiveMmaINS1_34MainloopSm90TmaGmmaWarpSpecializedILi4ENS5_IJNS4_1CILi1EEESB_SB_EEENS1_35KernelTmaWarpSpecializedCooperativeEEENS5_IJNSA_ILi128EEENSA_ILi256EEENSA_ILi64EEEEEENS_10bfloat16_tENS5_IJlSB_lEEESJ_SK_NS4_8TiledMMAINS4_8MMA_AtomIJNS4_4SM904GMMA28MMA_64x256x16_F32BF16BF16_SSILNSO_5MajorE0ELSQ_0ELNSO_7ScaleInE1ELSR_1EEEEEENS4_6LayoutINS5_IJNSA_ILi2EEESB_SB_EEENS5_IJSB_NSA_ILi0EEESX_EEEEENS5_IJNS4_10UnderscoreES10_S10_EEEEENS4_13SM90_TMA_LOADENS4_14ComposedLayoutINS4_7SwizzleILi3ELi4ELi3EEENS4_18smem_ptr_flag_bitsILi16EEENSU_INS5_IJNSA_ILi8EEESH_EEENS5_IJSH_SB_EEEEEEEvNS4_8identityES13_S1D_vS1E_EENS_8epilogue10collective18CollectiveEpilogueINS1G_22Sm90TmaWarpSpecializedILi4ELi2ELi16ELb1ELb0EEEJSI_NS5_IJSF_NSA_ILi32EEEEEESJ_SK_SJ_SK_NS1G_6fusion15FusionCallbacksIS1K_NS1N_13LinCombEltActINS1G_6thread7SigmoidESJ_fSJ_fLNS_15FloatRoundStyleE2EEESI_S1M_JEEES13_NS14_INS15_ILi2ELi4ELi3EEES18_NSU_INS5_IJS19_S1L_EEENS5_IJS1L_SB_EEEEEEENS4_17SM75_U32x4_LDSM_NENS4_14SM90_TMA_STOREES1Z_NS4_17SM90_U32x4_STSM_NENS4_9Copy_AtomIJS22_NS_6half_tEEEEvEEEvvEEEEvNT_6ParamsE)
        /*0720*/ 	.short	0x0210
        /*0722*/ 	.short	0x0770


	//----- nvinfo : EIATTR_SW_WAR
	.align		4
.L_48:
        /*0724*/ 	.byte	0x04, 0x36
        /*0726*/ 	.short	(.L_50 - .L_49)
.L_49:
        /*0728*/ 	.word	0x00000008
.L_50:


//--------------------- .nv.callgraph             --------------------------
	.section	.nv.callgraph,"",@"SHT_CUDA_CALLGRAPH"
	.align	4
	.sectionentsize	8
	.align		4
        /*0000*/ 	.word	0x00000000
	.align		4
        /*0004*/ 	.word	0xffffffff
	.align		4
        /*0008*/ 	.word	index@(_ZN7cutlass13device_kernelINS_4gemm6kernel13GemmUniversalIN4cute5tupleIJiiiiEEENS1_10collective13CollectiveMmaINS1_34MainloopSm90TmaGmmaWarpSpecializedILi4ENS5_IJNS4_1CILi1EEESB_SB_EEENS1_35KernelTmaWarpSpecializedCooperativeEEENS5_IJNSA_ILi128EEENSA_ILi256EEENSA_ILi64EEEEEENS_10bfloat16_tENS5_IJlSB_lEEESJ_SK_NS4_8TiledMMAINS4_8MMA_AtomIJNS4_4SM904GMMA28MMA_64x256x16_F32BF16BF16_SSILNSO_5MajorE0ELSQ_0ELNSO_7ScaleInE1ELSR_1EEEEEENS4_6LayoutINS5_IJNSA_ILi2EEESB_SB_EEENS5_IJSB_NSA_ILi0EEESX_EEEEENS5_IJNS4_10UnderscoreES10_S10_EEEEENS4_13SM90_TMA_LOADENS4_14ComposedLayoutINS4_7SwizzleILi3ELi4ELi3EEENS4_18smem_ptr_flag_bitsILi16EEENSU_INS5_IJNSA_ILi8EEESH_EEENS5_IJSH_SB_EEEEEEEvNS4_8identityES13_S1D_vS1E_EENS_8epilogue10collective18CollectiveEpilogueINS1G_22Sm90TmaWarpSpecializedILi4ELi2ELi16ELb1ELb0EEEJSI_NS5_IJSF_NSA_ILi32EEEEEESJ_SK_SJ_SK_NS1G_6fusion15FusionCallbacksIS1K_NS1N_13LinCombEltActINS1G_6thread7SigmoidESJ_fSJ_fLNS_15FloatRoundStyleE2EEESI_S1M_JEEES13_NS14_INS15_ILi2ELi4ELi3EEES18_NSU_INS5_IJS19_S1L_EEENS5_IJS1L_SB_EEEEEEENS4_17SM75_U32x4_LDSM_NENS4_14SM90_TMA_STOREES1Z_NS4_17SM90_U32x4_STSM_NENS4_9Copy_AtomIJS22_NS_6half_tEEEEvEEEvvEEEEvNT_6ParamsE)
	.align		4
        /*000c*/ 	.word	index@(__assertfail)
	.align		4
        /*0010*/ 	.word	0x00000000
	.align		4
        /*0014*/ 	.word	0xfffffffe
	.align		4
        /*0018*/ 	.word	0x00000000
	.align		4
        /*001c*/ 	.word	0xfffffffd
	.align		4
        /*0020*/ 	.word	0x00000000
	.align		4
        /*0024*/ 	.word	0xfffffffc


//--------------------- .nv.constant4             --------------------------
	.section	.nv.constant4,"a",@progbits
	.align	8
	.align		8
.nv.constant4:
        /*0000*/ 	.dword	__assertfail
	.align		8
        /*0008*/ 	.dword	__unnamed_1
	.align		8
        /*0010*/ 	.dword	__unnamed_2
	.align		8
        /*0018*/ 	.dword	_ZN39_INTERNAL_7e429b2f_4_k_cu_0fb122c1_27984cuda3std3__45__cpo5beginE
	.align		8
        /*0020*/ 	.dword	_ZN39_INTERNAL_7e429b2f_4_k_cu_0fb122c1_27984cuda3std3__45__cpo3endE
	.align		8
        /*0028*/ 	.dword	_ZN39_INTERNAL_7e429b2f_4_k_cu_0fb122c1_27984cuda3std3__45__cpo6cbeginE
	.align		8
        /*0030*/ 	.dword	_ZN39_INTERNAL_7e429b2f_4_k_cu_0fb122c1_27984cuda3std3__45__cpo4cendE
	.align		8
        /*0038*/ 	.dword	_ZN39_INTERNAL_7e429b2f_4_k_cu_0fb122c1_27984cuda3std3__441_GLOBAL__N__7e429b2f_4_k_cu_0fb122c1_27986ignoreE
	.align		8
        /*0040*/ 	.dword	_ZN39_INTERNAL_7e429b2f_4_k_cu_0fb122c1_27984cuda3std3__419piecewise_constructE
	.align		8
        /*0048*/ 	.dword	_ZN39_INTERNAL_7e429b2f_4_k_cu_0fb122c1_27984cuda3std3__48in_placeE
	.align		8
        /*0050*/ 	.dword	_ZN39_INTERNAL_7e429b2f_4_k_cu_0fb122c1_27984cuda3std6ranges3__45__cpo4swapE
	.align		8
        /*0058*/ 	.dword	_ZN39_INTERNAL_7e429b2f_4_k_cu_0fb122c1_27984cuda3std6ranges3__45__cpo9iter_moveE
	.align		8
        /*0060*/ 	.dword	_ZN39_INTERNAL_7e429b2f_4_k_cu_0fb122c1_27984cute7productE
	.align		8
        /*0068*/ 	.dword	_ZN39_INTERNAL_7e429b2f_4_k_cu_0fb122c1_27984cute1_E
	.align		8
        /*0070*/ 	.dword	$str$22
	.align		8
        /*0078*/ 	.dword	$str$23
	.align		8
        /*0080*/ 	.dword	$str$26
	.align		8
        /*0088*/ 	.dword	$str$27


//--------------------- .text._ZN7cutlass13device_kernelINS_4gemm6kernel13GemmUniversalIN4cute5tupleIJiiiiEEENS1_10collective13CollectiveMmaINS1_34MainloopSm90TmaGmmaWarpSpecializedILi4ENS5_IJNS4_1CILi1EEESB_SB_EEENS1_35KernelTmaWarpSpecializedCooperativeEEENS5_IJNSA_ILi128EEENSA_ILi256EEENSA_ILi64EEEEEENS_10bfloat16_tENS5_IJlSB_lEEESJ_SK_NS4_8TiledMMAINS4_8MMA_AtomIJNS4_4SM904GMMA28MMA_64x256x16_F32BF16BF16_SSILNSO_5MajorE0ELSQ_0ELNSO_7ScaleInE1ELSR_1EEEEEENS4_6LayoutINS5_IJNSA_ILi2EEESB_SB_EEENS5_IJSB_NSA_ILi0EEESX_EEEEENS5_IJNS4_10UnderscoreES10_S10_EEEEENS4_13SM90_TMA_LOADENS4_14ComposedLayoutINS4_7SwizzleILi3ELi4ELi3EEENS4_18smem_ptr_flag_bitsILi16EEENSU_INS5_IJNSA_ILi8EEESH_EEENS5_IJSH_SB_EEEEEEEvNS4_8identityES13_S1D_vS1E_EENS_8epilogue10collective18CollectiveEpilogueINS1G_22Sm90TmaWarpSpecializedILi4ELi2ELi16ELb1ELb0EEEJSI_NS5_IJSF_NSA_ILi32EEEEEESJ_SK_SJ_SK_NS1G_6fusion15FusionCallbacksIS1K_NS1N_13LinCombEltActINS1G_6thread7SigmoidESJ_fSJ_fLNS_15FloatRoundStyleE2EEESI_S1M_JEEES13_NS14_INS15_ILi2ELi4ELi3EEES18_NSU_INS5_IJS19_S1L_EEENS5_IJS1L_SB_EEEEEEENS4_17SM75_U32x4_LDSM_NENS4_14SM90_TMA_STOREES1Z_NS4_17SM90_U32x4_STSM_NENS4_9Copy_AtomIJS22_NS_6half_tEEEEvEEEvvEEEEvNT_6ParamsE --------------------------
	.section	.text._ZN7cutlass13device_kernelINS_4gemm6kernel13GemmUniversalIN4cute5tupleIJiiiiEEENS1_10collective13CollectiveMmaINS1_34MainloopSm90TmaGmmaWarpSpecializedILi4ENS5_IJNS4_1CILi1EEESB_SB_EEENS1_35KernelTmaWarpSpecializedCooperativeEEENS5_IJNSA_ILi128EEENSA_ILi256EEENSA_ILi64EEEEEENS_10bfloat16_tENS5_IJlSB_lEEESJ_SK_NS4_8TiledMMAINS4_8MMA_AtomIJNS4_4SM904GMMA28MMA_64x256x16_F32BF16BF16_SSILNSO_5MajorE0ELSQ_0ELNSO_7ScaleInE1ELSR_1EEEEEENS4_6LayoutINS5_IJNSA_ILi2EEESB_SB_EEENS5_IJSB_NSA_ILi0EEESX_EEEEENS5_IJNS4_10UnderscoreES10_S10_EEEEENS4_13SM90_TMA_LOADENS4_14ComposedLayoutINS4_7SwizzleILi3ELi4ELi3EEENS4_18smem_ptr_flag_bitsILi16EEENSU_INS5_IJNSA_ILi8EEESH_EEENS5_IJSH_SB_EEEEEEEvNS4_8identityES13_S1D_vS1E_EENS_8epilogue10collective18CollectiveEpilogueINS1G_22Sm90TmaWarpSpecializedILi4ELi2ELi16ELb1ELb0EEEJSI_NS5_IJSF_NSA_ILi32EEEEEESJ_SK_SJ_SK_NS1G_6fusion15FusionCallbacksIS1K_NS1N_13LinCombEltActINS1G_6thread7SigmoidESJ_fSJ_fLNS_15FloatRoundStyleE2EEESI_S1M_JEEES13_NS14_INS15_ILi2ELi4ELi3EEES18_NSU_INS5_IJS19_S1L_EEENS5_IJS1L_SB_EEEEEEENS4_17SM75_U32x4_LDSM_NENS4_14SM90_TMA_STOREES1Z_NS4_17SM90_U32x4_STSM_NENS4_9Copy_AtomIJS22_NS_6half_tEEEEvEEEvvEEEEvNT_6ParamsE,"ax",@progbits
	.align	128
.text._ZN7cutlass13device_kernelINS_4gemm6kernel13GemmUniversalIN4cute5tupleIJiiiiEEENS1_10collective13CollectiveMmaINS1_34MainloopSm90TmaGmmaWarpSpecializedILi4ENS5_IJNS4_1CILi1EEESB_SB_EEENS1_35KernelTmaWarpSpecializedCooperativeEEENS5_IJNSA_ILi128EEENSA_ILi256EEENSA_ILi64EEEEEENS_10bfloat16_tENS5_IJlSB_lEEESJ_SK_NS4_8TiledMMAINS4_8MMA_AtomIJNS4_4SM904GMMA28MMA_64x256x16_F32BF16BF16_SSILNSO_5MajorE0ELSQ_0ELNSO_7ScaleInE1ELSR_1EEEEEENS4_6LayoutINS5_IJNSA_ILi2EEESB_SB_EEENS5_IJSB_NSA_ILi0EEESX_EEEEENS5_IJNS4_10UnderscoreES10_S10_EEEEENS4_13SM90_TMA_LOADENS4_14ComposedLayoutINS4_7SwizzleILi3ELi4ELi3EEENS4_18smem_ptr_flag_bitsILi16EEENSU_INS5_IJNSA_ILi8EEESH_EEENS5_IJSH_SB_EEEEEEEvNS4_8identityES13_S1D_vS1E_EENS_8epilogue10collective18CollectiveEpilogueINS1G_22Sm90TmaWarpSpecializedILi4ELi2ELi16ELb1ELb0EEEJSI_NS5_IJSF_NSA_ILi32EEEEEESJ_SK_SJ_SK_NS1G_6fusion15FusionCallbacksIS1K_NS1N_13LinCombEltActINS1G_6thread7SigmoidESJ_fSJ_fLNS_15FloatRoundStyleE2EEESI_S1M_JEEES13_NS14_INS15_ILi2ELi4ELi3EEES18_NSU_INS5_IJS19_S1L_EEENS5_IJS1L_SB_EEEEEEENS4_17SM75_U32x4_LDSM_NENS4_14SM90_TMA_STOREES1Z_NS4_17SM90_U32x4_STSM_NENS4_9Copy_AtomIJS22_NS_6half_tEEEEvEEEvvEEEEvNT_6ParamsE:
        .type           _ZN7cutlass13device_kernelINS_4gemm6kernel13GemmUniversalIN4cute5tupleIJiiiiEEENS1_10collective13CollectiveMmaINS1_34MainloopSm90TmaGmmaWarpSpecializedILi4ENS5_IJNS4_1CILi1EEESB_SB_EEENS1_35KernelTmaWarpSpecializedCooperativeEEENS5_IJNSA_ILi128EEENSA_ILi256EEENSA_ILi64EEEEEENS_10bfloat16_tENS5_IJlSB_lEEESJ_SK_NS4_8TiledMMAINS4_8MMA_AtomIJNS4_4SM904GMMA28MMA_64x256x16_F32BF16BF16_SSILNSO_5MajorE0ELSQ_0ELNSO_7ScaleInE1ELSR_1EEEEEENS4_6LayoutINS5_IJNSA_ILi2EEESB_SB_EEENS5_IJSB_NSA_ILi0EEESX_EEEEENS5_IJNS4_10UnderscoreES10_S10_EEEEENS4_13SM90_TMA_LOADENS4_14ComposedLayoutINS4_7SwizzleILi3ELi4ELi3EEENS4_18smem_ptr_flag_bitsILi16EEENSU_INS5_IJNSA_ILi8EEESH_EEENS5_IJSH_SB_EEEEEEEvNS4_8identityES13_S1D_vS1E_EENS_8epilogue10collective18CollectiveEpilogueINS1G_22Sm90TmaWarpSpecializedILi4ELi2ELi16ELb1ELb0EEEJSI_NS5_IJSF_NSA_ILi32EEEEEESJ_SK_SJ_SK_NS1G_6fusion15FusionCallbacksIS1K_NS1N_13LinCombEltActINS1G_6thread7SigmoidESJ_fSJ_fLNS_15FloatRoundStyleE2EEESI_S1M_JEEES13_NS14_INS15_ILi2ELi4ELi3EEES18_NSU_INS5_IJS19_S1L_EEENS5_IJS1L_SB_EEEEEEENS4_17SM75_U32x4_LDSM_NENS4_14SM90_TMA_STOREES1Z_NS4_17SM90_U32x4_STSM_NENS4_9Copy_AtomIJS22_NS_6half_tEEEEvEEEvvEEEEvNT_6ParamsE,@function
        .size           _ZN7cutlass13device_kernelINS_4gemm6kernel13GemmUniversalIN4cute5tupleIJiiiiEEENS1_10collective13CollectiveMmaINS1_34MainloopSm90TmaGmmaWarpSpecializedILi4ENS5_IJNS4_1CILi1EEESB_SB_EEENS1_35KernelTmaWarpSpecializedCooperativeEEENS5_IJNSA_ILi128EEENSA_ILi256EEENSA_ILi64EEEEEENS_10bfloat16_tENS5_IJlSB_lEEESJ_SK_NS4_8TiledMMAINS4_8MMA_AtomIJNS4_4SM904GMMA28MMA_64x256x16_F32BF16BF16_SSILNSO_5MajorE0ELSQ_0ELNSO_7ScaleInE1ELSR_1EEEEEENS4_6LayoutINS5_IJNSA_ILi2EEESB_SB_EEENS5_IJSB_NSA_ILi0EEESX_EEEEENS5_IJNS4_10UnderscoreES10_S10_EEEEENS4_13SM90_TMA_LOADENS4_14ComposedLayoutINS4_7SwizzleILi3ELi4ELi3EEENS4_18smem_ptr_flag_bitsILi16EEENSU_INS5_IJNSA_ILi8EEESH_EEENS5_IJSH_SB_EEEEEEEvNS4_8identityES13_S1D_vS1E_EENS_8epilogue10collective18CollectiveEpilogueINS1G_22Sm90TmaWarpSpecializedILi4ELi2ELi16ELb1ELb0EEEJSI_NS5_IJSF_NSA_ILi32EEEEEESJ_SK_SJ_SK_NS1G_6fusion15FusionCallbacksIS1K_NS1N_13LinCombEltActINS1G_6thread7SigmoidESJ_fSJ_fLNS_15FloatRoundStyleE2EEESI_S1M_JEEES13_NS14_INS15_ILi2ELi4ELi3EEES18_NSU_INS5_IJS19_S1L_EEENS5_IJS1L_SB_EEEEEEENS4_17SM75_U32x4_LDSM_NENS4_14SM90_TMA_STOREES1Z_NS4_17SM90_U32x4_STSM_NENS4_9Copy_AtomIJS22_NS_6half_tEEEEvEEEvvEEEEvNT_6ParamsE,(.L_x_644 - _ZN7cutlass13device_kernelINS_4gemm6kernel13GemmUniversalIN4cute5tupleIJiiiiEEENS1_10collective13CollectiveMmaINS1_34MainloopSm90TmaGmmaWarpSpecializedILi4ENS5_IJNS4_1CILi1EEESB_SB_EEENS1_35KernelTmaWarpSpecializedCooperativeEEENS5_IJNSA_ILi128EEENSA_ILi256EEENSA_ILi64EEEEEENS_10bfloat16_tENS5_IJlSB_lEEESJ_SK_NS4_8TiledMMAINS4_8MMA_AtomIJNS4_4SM904GMMA28MMA_64x256x16_F32BF16BF16_SSILNSO_5MajorE0ELSQ_0ELNSO_7ScaleInE1ELSR_1EEEEEENS4_6LayoutINS5_IJNSA_ILi2EEESB_SB_EEENS5_IJSB_NSA_ILi0EEESX_EEEEENS5_IJNS4_10UnderscoreES10_S10_EEEEENS4_13SM90_TMA_LOADENS4_14ComposedLayoutINS4_7SwizzleILi3ELi4ELi3EEENS4_18smem_ptr_flag_bitsILi16EEENSU_INS5_IJNSA_ILi8EEESH_EEENS5_IJSH_SB_EEEEEEEvNS4_8identityES13_S1D_vS1E_EENS_8epilogue10collective18CollectiveEpilogueINS1G_22Sm90TmaWarpSpecializedILi4ELi2ELi16ELb1ELb0EEEJSI_NS5_IJSF_NSA_ILi32EEEEEESJ_SK_SJ_SK_NS1G_6fusion15FusionCallbacksIS1K_NS1N_13LinCombEltActINS1G_6thread7SigmoidESJ_fSJ_fLNS_15FloatRoundStyleE2EEESI_S1M_JEEES13_NS14_INS15_ILi2ELi4ELi3EEES18_NSU_INS5_IJS19_S1L_EEENS5_IJS1L_SB_EEEEEEENS4_17SM75_U32x4_LDSM_NENS4_14SM90_TMA_STOREES1Z_NS4_17SM90_U32x4_STSM_NENS4_9Copy_AtomIJS22_NS_6half_tEEEEvEEEvvEEEEvNT_6ParamsE)
        .other          _ZN7cutlass13device_kernelINS_4gemm6kernel13GemmUniversalIN4cute5tupleIJiiiiEEENS1_10collective13CollectiveMmaINS1_34MainloopSm90TmaGmmaWarpSpecializedILi4ENS5_IJNS4_1CILi1EEESB_SB_EEENS1_35KernelTmaWarpSpecializedCooperativeEEENS5_IJNSA_ILi128EEENSA_ILi256EEENSA_ILi64EEEEEENS_10bfloat16_tENS5_IJlSB_lEEESJ_SK_NS4_8TiledMMAINS4_8MMA_AtomIJNS4_4SM904GMMA28MMA_64x256x16_F32BF16BF16_SSILNSO_5MajorE0ELSQ_0ELNSO_7ScaleInE1ELSR_1EEEEEENS4_6LayoutINS5_IJNSA_ILi2EEESB_SB_EEENS5_IJSB_NSA_ILi0EEESX_EEEEENS5_IJNS4_10UnderscoreES10_S10_EEEEENS4_13SM90_TMA_LOADENS4_14ComposedLayoutINS4_7SwizzleILi3ELi4ELi3EEENS4_18smem_ptr_flag_bitsILi16EEENSU_INS5_IJNSA_ILi8EEESH_EEENS5_IJSH_SB_EEEEEEEvNS4_8identityES13_S1D_vS1E_EENS_8epilogue10collective18CollectiveEpilogueINS1G_22Sm90TmaWarpSpecializedILi4ELi2ELi16ELb1ELb0EEEJSI_NS5_IJSF_NSA_ILi32EEEEEESJ_SK_SJ_SK_NS1G_6fusion15FusionCallbacksIS1K_NS1N_13LinCombEltActINS1G_6thread7SigmoidESJ_fSJ_fLNS_15FloatRoundStyleE2EEESI_S1M_JEEES13_NS14_INS15_ILi2ELi4ELi3EEES18_NSU_INS5_IJS19_S1L_EEENS5_IJS1L_SB_EEEEEEENS4_17SM75_U32x4_LDSM_NENS4_14SM90_TMA_STOREES1Z_NS4_17SM90_U32x4_STSM_NENS4_9Copy_AtomIJS22_NS_6half_tEEEEvEEEvvEEEEvNT_6ParamsE,@"STO_CUDA_ENTRY STV_DEFAULT"
_ZN7cutlass13device_kernelINS_4gemm6kernel13GemmUniversalIN4cute5tupleIJiiiiEEENS1_10collective13CollectiveMmaINS1_34MainloopSm90TmaGmmaWarpSpecializedILi4ENS5_IJNS4_1CILi1EEESB_SB_EEENS1_35KernelTmaWarpSpecializedCooperativeEEENS5_IJNSA_ILi128EEENSA_ILi256EEENSA_ILi64EEEEEENS_10bfloat16_tENS5_IJlSB_lEEESJ_SK_NS4_8TiledMMAINS4_8MMA_AtomIJNS4_4SM904GMMA28MMA_64x256x16_F32BF16BF16_SSILNSO_5MajorE0ELSQ_0ELNSO_7ScaleInE1ELSR_1EEEEEENS4_6LayoutINS5_IJNSA_ILi2EEESB_SB_EEENS5_IJSB_NSA_ILi0EEESX_EEEEENS5_IJNS4_10UnderscoreES10_S10_EEEEENS4_13SM90_TMA_LOADENS4_14ComposedLayoutINS4_7SwizzleILi3ELi4ELi3EEENS4_18smem_ptr_flag_bitsILi16EEENSU_INS5_IJNSA_ILi8EEESH_EEENS5_IJSH_SB_EEEEEEEvNS4_8identityES13_S1D_vS1E_EENS_8epilogue10collective18CollectiveEpilogueINS1G_22Sm90TmaWarpSpecializedILi4ELi2ELi16ELb1ELb0EEEJSI_NS5_IJSF_NSA_ILi32EEEEEESJ_SK_SJ_SK_NS1G_6fusion15FusionCallbacksIS1K_NS1N_13LinCombEltActINS1G_6thread7SigmoidESJ_fSJ_fLNS_15FloatRoundStyleE2EEESI_S1M_JEEES13_NS14_INS15_ILi2ELi4ELi3EEES18_NSU_INS5_IJS19_S1L_EEENS5_IJS1L_SB_EEEEEEENS4_17SM75_U32x4_LDSM_NENS4_14SM90_TMA_STOREES1Z_NS4_17SM90_U32x4_STSM_NENS4_9Copy_AtomIJS22_NS_6half_tEEEEvEEEvvEEEEvNT_6ParamsE:
[----:B------:R-:W1:Y:S01]  /*0000*/  LDC R1, c[0x0][0x28] ;  /* 0x00000a00ff017b82 */ /* 0x000e620000000800 */
[----:B------:R-:W2:Y:S07]  /*0010*/  S2R R18, SR_TID.X ;  /* 0x0000000000127919 */ /* 0x000eae0000002100 */
[----:B------:R-:W3:Y:S01]  /*0020*/  LDC.64 R4, c[0x0][0x588] ;  /* 0x00016200ff047b82 */ /* 0x000ee20000000a00 */
[----:B------:R-:W-:Y:S01]  /*0030*/  ELECT P0, URZ, PT ;  /* 0x00000000003f782f */ /* 0x000fe20003800000 */
[----:B------:R-:W-:Y:S01]  /*0040*/  BSSY B0, `(.L_x_0) ;  /* 0x0000016000007945 */ /* 0x000fe20003800000 */
[----:B--2---:R-:W-:-:S02]  /*0050*/  SHF.R.U32.HI R6, RZ, 0x5, R18 ;  /* 0x00000005ff067819 */ /* 0x004fc40000011612 */
[----:B------:R-:W-:-:S03]  /*0060*/  SHF.R.U32.HI R2, RZ, 0x7, R18 ;  /* 0x00000007ff027819 */ /* 0x000fc60000011612 */
[----:B------:R-:W2:Y:S04]  /*0070*/  SHFL.IDX PT, R0, R6, RZ, 0x1f ;  /* 0x00001fff06007589 */ /* 0x000ea800000e0000 */
[----:B------:R4:W1:Y:S01]  /*0080*/  SHFL.IDX PT, R12, R2, RZ, 0x1f ;  /* 0x00001fff020c7589 */ /* 0x00086200000e0000 */
[----:B--2---:R-:W-:Y:S02]  /*0090*/  ISETP.NE.OR P0, PT, R0, RZ, !P0 ;  /* 0x000000ff0000720c */ /* 0x004fe40004705670 */
[----:B------:R-:W-:-:S11]  /*00a0*/  SHF.R.S32.HI R3, RZ, 0x1f, R0 ;  /* 0x0000001fff037819 */ /* 0x000fd60000011400 */
[----:B-1-34-:R-:W-:Y:S05]  /*00b0*/  @P0 BRA `(.L_x_1) ;  /* 0x0000000000380947 */ /* 0x01afea0003800000 */
[----:B------:R-:W-:Y:S02]  /*00c0*/  ULDC.64 UR4, c[0x0][0x198] ;  /* 0x0000660000047ab9 */ /* 0x000fe40000000a00 */
[----:B------:R-:W-:Y:S02]  /*00d0*/  UIADD3 UR6, UP0, UR4, 0xf0, URZ ;  /* 0x000000f004067890 */ /* 0x000fe4000ff1e03f */
[----:B------:R-:W-:Y:S02]  /*00e0*/  UIADD3 UR8, UP1, UR4, 0x1f0, URZ ;  /* 0x000001f004087890 */ /* 0x000fe4000ff3e03f */
[----:B------:R-:W-:Y:S02]  /*00f0*/  UIADD3 UR10, UP2, UR4, 0x3f0, URZ ;  /* 0x000003f0040a7890 */ /* 0x000fe4000ff5e03f */
[----:B------:R-:W-:Y:S02]  /*0100*/  UIADD3 UR4, UP3, UR4, 0x4f0, URZ ;  /* 0x000004f004047890 */ /* 0x000fe4000ff7e03f */
[----:B------:R-:W-:-:S02]  /*0110*/  UIADD3.X UR7, URZ, UR5, URZ, UP0, !UPT ;  /* 0x000000053f077290 */ /* 0x000fc400087fe43f */
[----:B------:R-:W-:Y:S02]  /*0120*/  UIADD3.X UR9, URZ, UR5, URZ, UP1, !UPT ;  /* 0x000000053f097290 */ /* 0x000fe40008ffe43f */
[----:B------:R-:W-:Y:S02]  /*0130*/  UIADD3.X UR11, URZ, UR5, URZ, UP2, !UPT ;  /* 0x000000053f0b7290 */ /* 0x000fe400097fe43f */
[----:B------:R-:W-:-:S03]  /*0140*/  UIADD3.X UR5, URZ, UR5, URZ, UP3, !UPT ;  /* 0x000000053f057290 */ /* 0x000fc60009ffe43f */
[----:B------:R1:W-:Y:S02]  /*0150*/  UTMACCTL.PF [UR6] ;  /* 0x00000000060079b9 */ /* 0x0003e40008040000 */
[----:B------:R1:W-:Y:S02]  /*0160*/  UTMACCTL.PF [UR8] ;  /* 0x00000000080079b9 */ /* 0x0003e40008040000 */
[----:B------:R1:W-:Y:S02]  /*0170*/  UTMACCTL.PF [UR10] ;  /* 0x000000000a0079b9 */ /* 0x0003e40008040000 */
[----:B------:R1:W-:Y:S02]  /*0180*/  UTMACCTL.PF [UR4] ;  /* 0x00000000040079b9 */ /* 0x0003e40008040000 */
[----:B-1----:R-:W-:Y:S01]  /*0190*/  NOP ;  /* 0x0000000000007918 */ /* 0x002fe20000000000 */
.L_x_1:
[----:B------:R-:W-:Y:S05]  /*01a0*/  BSYNC B0 ;  /* 0x0000000000007941 */ /* 0x000fea0003800000 */
.L_x_0:
[----:B------:R-:W-:Y:S01]  /*01b0*/  ULDC.64 UR4, c[0x0][0x590] ;  /* 0x0001640000047ab9 */ /* 0x000fe20000000a00 */
[----:B------:R-:W-:Y:S01]  /*01c0*/  LEA.HI R3, R3, R0, RZ, 0x2 ;  /* 0x0000000003037211 */ /* 0x000fe200078f10ff */
[----:B------:R-:W-:Y:S01]  /*01d0*/  ULDC.64 UR48, c[0x0][0x208] ;  /* 0x0000820000307ab9 */ /* 0x000fe20000000a00 */
[----:B------:R-:W-:Y:S02]  /*01e0*/  ISETP.NE.U32.AND P2, PT, RZ, UR4, PT ;  /* 0x00000004ff007c0c */ /* 0x000fe4000bf45070 */
[----:B------:R-:W-:Y:S02]  /*01f0*/  LOP3.LUT R3, R3, 0xfffffffc, RZ, 0xc0, !PT ;  /* 0xfffffffc03037812 */ /* 0x000fe400078ec0ff */
[----:B------:R-:W-:Y:S02]  /*0200*/  ISETP.NE.AND.EX P3, PT, RZ, UR5, PT, P2 ;  /* 0x00000005ff007c0c */ /* 0x000fe4000bf65320 */
[----:B------:R-:W-:Y:S02]  /*0210*/  IADD3 R0, R0, -R3, RZ ;  /* 0x8000000300007210 */ /* 0x000fe40007ffe0ff */
[----:B------:R-:W-:-:S02]  /*0220*/  PRMT R7, RZ, 0x7610, R7 ;  /* 0x00007610ff077816 */ /* 0x000fc40000000007 */
[----:B------:R-:W-:Y:S02]  /*0230*/  MOV R2, R4 ;  /* 0x0000000400027202 */ /* 0x000fe40000000f00 */
[----:B------:R-:W-:-:S05]  /*0240*/  MOV R3, R5 ;  /* 0x0000000500037202 */ /* 0x000fca0000000f00 */
[----:B------:R-:W-:Y:S05]  /*0250*/  @P3 BRA `(.L_x_2) ;  /* 0x0000000000303947 */ /* 0x000fea0003800000 */
[----:B------:R-:W-:Y:S02]  /*0260*/  ULDC.64 UR6, c[0x0][0x588] ;  /* 0x0001620000067ab9 */ /* 0x000fe40000000a00 */
[----:B------:R-:W-:-:S04]  /*0270*/  ISETP.NE.U32.AND P0, PT, RZ, UR6, PT ;  /* 0x00000006ff007c0c */ /* 0x000fc8000bf05070 */
[----:B------:R-:W-:-:S13]  /*0280*/  ISETP.NE.AND.EX P0, PT, RZ, UR7, PT, P0 ;  /* 0x00000007ff007c0c */ /* 0x000fda000bf05300 */
[----:B------:R-:W-:Y:S05]  /*0290*/  @!P0 BRA `(.L_x_3) ;  /* 0x0000000000108947 */ /* 0x000fea0003800000 */
[----:B------:R-:W2:Y:S02]  /*02a0*/  LDG.E R7, desc[UR48][R2.64] ;  /* 0x0000003002077981 */ /* 0x000ea4000c1e1900 */
[----:B--2---:R-:W-:Y:S02]  /*02b0*/  FSETP.NEU.AND P1, PT, R7, RZ, PT ;  /* 0x000000ff0700720b */ /* 0x004fe40003f2d000 */
[----:B------:R-:W-:Y:S01]  /*02c0*/  MOV R7, 0x1 ;  /* 0x0000000100077802 */ /* 0x000fe20000000f00 */
[----:B------:R-:W-:Y:S10]  /*02d0*/  BRA `(.L_x_2) ;  /* 0x0000000000107947 */ /* 0x000ff40003800000 */
.L_x_3:
[----:B------:R-:W-:Y:S01]  /*02e0*/  ULDC UR6, c[0x0][0x580] ;  /* 0x0001600000067ab9 */ /* 0x000fe20000000800 */
[----:B------:R-:W-:Y:S01]  /*02f0*/  IMAD.MOV.U32 R7, RZ, RZ, 0x1 ;  /* 0x00000001ff077424 */ /* 0x000fe200078e00ff */
[----:B------:R-:W-:Y:S02]  /*0300*/  FSETP.NEU.AND P1, PT, RZ, UR6, PT ;  /* 0x00000006ff007c0b */ /* 0x000fe4000bf2d000 */
[----:B------:R-:W-:-:S11]  /*0310*/  CS2R R2, SRZ ;  /* 0x0000000000027805 */ /* 0x000fd6000001ff00 */
.L_x_2:
[----:B------:R-:W-:Y:S02]  /*0320*/  ISETP.NE.U32.AND P4, PT, R2, RZ, PT ;  /* 0x000000ff0200720c */ /* 0x000fe40003f85070 */
[----:B------:R-:W-:Y:S02]  /*0330*/  ISETP.NE.AND.EX P5, PT, RZ, UR5, PT, P2 ;  /* 0x00000005ff007c0c */ /* 0x000fe4000bfa5320 */
[----:B------:R-:W-:Y:S02]  /*0340*/  ISETP.NE.AND.EX P2, PT, R3, RZ, PT, P4 ;  /* 0x000000ff0300720c */ /* 0x000fe40003f45340 */
[----:B------:R-:W-:-:S11]  /*0350*/  PLOP3.LUT P0, PT, PT, PT, PT, 0x8, 0x0 ;  /* 0x000000000000781c */ /* 0x000fd60003f0e170 */
[----:B------:R-:W-:Y:S05]  /*0360*/  @P2 BRA P5, `(.L_x_4) ;  /* 0x0000000000342947 */ /* 0x000fea0002800000 */
[----:B------:R-:W-:-:S04]  /*0370*/  ISETP.NE.U32.AND P0, PT, RZ, UR4, PT ;  /* 0x00000004ff007c0c */ /* 0x000fc8000bf05070 */
[----:B------:R-:W-:-:S13]  /*0380*/  ISETP.NE.AND.EX P0, PT, RZ, UR5, PT, P0 ;  /* 0x00000005ff007c0c */ /* 0x000fda000bf05300 */
[----:B------:R-:W-:Y:S05]  /*0390*/  @!P0 BRA `(.L_x_5) ;  /* 0x0000000000248947 */ /* 0x000fea0003800000 */
[----:B------:R-:W-:Y:S02]  /*03a0*/  PRMT R7, R7, 0x9910, RZ ;  /* 0x0000991007077816 */ /* 0x000fe400000000ff */
[----:B------:R-:W-:Y:S02]  /*03b0*/  ISETP.NE.U32.AND P0, PT, R2, RZ, PT ;  /* 0x000000ff0200720c */ /* 0x000fe40003f05070 */
[----:B------:R-:W-:Y:S02]  /*03c0*/  ISETP.NE.AND P2, PT, R7, RZ, PT ;  /* 0x000000ff0700720c */ /* 0x000fe40003f45270 */
[----:B------:R-:W-:Y:S02]  /*03d0*/  ISETP.NE.AND.EX P0, PT, R3, RZ, PT, P0 ;  /* 0x000000ff0300720c */ /* 0x000fe40003f05300 */
[----:B------:R-:W-:-:S09]  /*03e0*/  SEL R2, RZ, 0xffffffff, P1 ;  /* 0xffffffffff027807 */ /* 0x000fd20000800000 */
[----:B------:R-:W-:-:S04]  /*03f0*/  @!P2 SEL R2, RZ, 0xffffffff, P0 ;  /* 0xffffffffff02a807 */ /* 0x000fc80000000000 */
[----:B------:R-:W-:-:S04]  /*0400*/  LOP3.LUT R2, R2, 0x1, RZ, 0xc0, !PT ;  /* 0x0000000102027812 */ /* 0x000fc800078ec0ff */
[----:B------:R-:W-:Y:S01]  /*0410*/  ISETP.EQ.U32.AND P0, PT, R2, 0x1, PT ;  /* 0x000000010200780c */ /* 0x000fe20003f02070 */
[----:B------:R-:W-:-:S12]  /*0420*/  BRA `(.L_x_4) ;  /* 0x0000000000047947 */ /* 0x000fd80003800000 */
.L_x_5:
[----:B------:R-:W-:-:S13]  /*0430*/  PLOP3.LUT P0, PT, P1, PT, PT, 0x8, 0x0 ;  /* 0x000000000000781c */ /* 0x000fda0000f0e170 */
.L_x_4:
[----:B------:R-:W1:Y:S02]  /*0440*/  SHFL.IDX PT, R2, R6, RZ, 0x1f ;  /* 0x00001fff06027589 */ /* 0x000e6400000e0000 */
[----:B-1----:R-:W-:-:S13]  /*0450*/  ISETP.NE.AND P1, PT, R2, RZ, PT ;  /* 0x000000ff0200720c */ /* 0x002fda0003f25270 */
[----:B------:R-:W-:Y:S05]  /*0460*/  @P1 BRA `(.L_x_6) ;  /* 0x0000000000581947 */ /* 0x000fea0003800000 */
[----:B------:R-:W1:Y:S01]  /*0470*/  S2UR UR8, SR_CgaCtaId ;  /* 0x00000000000879c3 */ /* 0x000e620000008800 */
[----:B------:R-:W-:Y:S01]  /*0480*/  UMOV UR4, 0x400 ;  /* 0x0000040000047882 */ /* 0x000fe20000000000 */
[----:B------:R-:W-:Y:S01]  /*0490*/  UMOV UR5, 0x1 ;  /* 0x0000000100057882 */ /* 0x000fe20000000000 */
[----:B------:R-:W-:Y:S01]  /*04a0*/  UMOV UR6, 0x100 ;  /* 0x0000010000067882 */ /* 0x000fe20000000000 */
[----:B------:R-:W-:Y:S01]  /*04b0*/  ELECT P1, URZ, PT ;  /* 0x00000000003f782f */ /* 0x000fe20003820000 */
[----:B------:R-:W-:-:S04]  /*04c0*/  UIADD3 UR6, -UR6, 0x100000, URZ ;  /* 0x0010000006067890 */ /* 0x000fc8000fffe13f */
[----:B------:R-:W-:Y:S02]  /*04d0*/  USHF.L.U32 UR7, UR6, 0xb, URZ ;  /* 0x0000000b06077899 */ /* 0x000fe4000800063f */
[----:B------:R-:W-:Y:S02]  /*04e0*/  USHF.L.U32 UR6, UR6, 0x1, URZ ;  /* 0x0000000106067899 */ /* 0x000fe4000800063f */
[----:B-1----:R-:W-:Y:S02]  /*04f0*/  ULEA UR8, UR8, UR4, 0x18 ;  /* 0x0000000408087291 */ /* 0x002fe4000f8ec03f */
[----:B------:R-:W-:-:S04]  /*0500*/  UIADD3 UR4, -UR5, 0x100000, URZ ;  /* 0x0010000005047890 */ /* 0x000fc8000fffe13f */
[----:B------:R-:W-:Y:S02]  /*0510*/  USHF.L.U32 UR5, UR4, 0xb, URZ ;  /* 0x0000000b04057899 */ /* 0x000fe4000800063f */
[----:B------:R-:W-:Y:S01]  /*0520*/  USHF.L.U32 UR4, UR4, 0x1, URZ ;  /* 0x0000000104047899 */ /* 0x000fe2000800063f */
[----:B------:R-:W1:Y:S11]  /*0530*/  FENCE.VIEW.ASYNC.S ;  /* 0x00000000000073c6 */ /* 0x000e760000000000 */
[----:B-1----:R1:W2:Y:S01]  /*0540*/  SYNCS.EXCH.64 URZ, [UR8], UR4 ;  /* 0x00000004083f75b2 */ /* 0x0022a20008000100 */
[----:B------:R1:W3:Y:S01]  /*0550*/  SYNCS.EXCH.64 URZ, [UR8+0x20], UR6 ;  /* 0x00002006083f75b2 */ /* 0x0002e20008000100 */
[----:B------:R1:W4:Y:S01]  /*0560*/  SYNCS.EXCH.64 URZ, [UR8+0x8], UR4 ;  /* 0x00000804083f75b2 */ /* 0x0003220008000100 */
[----:B------:R1:W1:Y:S01]  /*0570*/  SYNCS.EXCH.64 URZ, [UR8+0x28], UR6 ;  /* 0x00002806083f75b2 */ /* 0x0002620008000100 */
[----:B------:R1:W1:Y:S01]  /*0580*/  SYNCS.EXCH.64 URZ, [UR8+0x10], UR4 ;  /* 0x00001004083f75b2 */ /* 0x0002620008000100 */
[----:B------:R1:W1:Y:S01]  /*0590*/  SYNCS.EXCH.64 URZ, [UR8+0x30], UR6 ;  /* 0x00003006083f75b2 */ /* 0x0002620008000100 */
[----:B------:R1:W1:Y:S01]  /*05a0*/  SYNCS.EXCH.64 URZ, [UR8+0x18], UR4 ;  /* 0x00001804083f75b2 */ /* 0x0002620008000100 */
[----:B------:R1:W1:Y:S01]  /*05b0*/  SYNCS.EXCH.64 URZ, [UR8+0x38], UR6 ;  /* 0x00003806083f75b2 */ /* 0x0002620008000100 */
[----:B------:R-:W-:Y:S01]  /*05c0*/  NOP ;  /* 0x0000000000007918 */ /* 0x000fe20000000000 */
.L_x_6:
[----:B------:R-:W5:Y:S01]  /*05d0*/  SHFL.IDX PT, R2, R6, RZ, 0x1f ;  /* 0x00001fff06027589 */ /* 0x000f6200000e0000 */
[----:B------:R-:W1:Y:S01]  /*05e0*/  LDC R22, c[0x0][0x904] ;  /* 0x00024100ff167b82 */ /* 0x000e620000000800 */
[----:B------:R-:W-:Y:S01]  /*05f0*/  NOP ;  /* 0x0000000000007918 */ /* 0x000fe20000000000 */
[----:B-----5:R-:W-:-:S13]  /*0600*/  ISETP.NE.AND P1, PT, R2, RZ, PT ;  /* 0x000000ff0200720c */ /* 0x020fda0003f25270 */
[----:B------:R-:W-:Y:S05]  /*0610*/  @P1 BRA `(.L_x_7) ;  /* 0x0000000000581947 */ /* 0x000fea0003800000 */
[----:B-1----:R-:W1:Y:S01]  /*0620*/  S2UR UR5, SR_CgaCtaId ;  /* 0x00000000000579c3 */ /* 0x002e620000008800 */
[----:B------:R-:W-:Y:S01]  /*0630*/  UMOV UR4, 0x400 ;  /* 0x0000040000047882 */ /* 0x000fe20000000000 */
[----:B------:R-:W-:Y:S01]  /*0640*/  UMOV UR6, 0x20 ;  /* 0x0000002000067882 */ /* 0x000fe20000000000 */
[----:B------:R-:W-:Y:S01]  /*0650*/  UMOV UR7, 0x100 ;  /* 0x0000010000077882 */ /* 0x000fe20000000000 */
[----:B------:R-:W-:Y:S01]  /*0660*/  ELECT P1, URZ, PT ;  /* 0x00000000003f782f */ /* 0x000fe20003820000 */
[----:B-1----:R-:W-:Y:S02]  /*0670*/  ULEA UR8, UR5, UR4, 0x18 ;  /* 0x0000000405087291 */ /* 0x002fe4000f8ec03f */
[----:B------:R-:W-:-:S04]  /*0680*/  UIADD3 UR4, -UR6, 0x100000, URZ ;  /* 0x0010000006047890 */ /* 0x000fc8000fffe13f */
[----:B------:R-:W-:Y:S02]  /*0690*/  USHF.L.U32 UR5, UR4, 0xb, URZ ;  /* 0x0000000b04057899 */ /* 0x000fe4000800063f */
[----:B------:R-:W-:Y:S02]  /*06a0*/  USHF.L.U32 UR4, UR4, 0x1, URZ ;  /* 0x0000000104047899 */ /* 0x000fe4000800063f */
[----:B------:R-:W-:-:S04]  /*06b0*/  UIADD3 UR6, -UR7, 0x100000, URZ ;  /* 0x0010000007067890 */ /* 0x000fc8000fffe13f */
[----:B------:R-:W-:Y:S02]  /*06c0*/  USHF.L.U32 UR7, UR6, 0xb, URZ ;  /* 0x0000000b06077899 */ /* 0x000fe4000800063f */
[----:B------:R-:W-:Y:S01]  /*06d0*/  USHF.L.U32 UR6, UR6, 0x1, URZ ;  /* 0x0000000106067899 */ /* 0x000fe2000800063f */
[----:B------:R-:W1:Y:S03]  /*06e0*/  FENCE.VIEW.ASYNC.S ;  /* 0x00000000000073c6 */ /* 0x000e660000000000 */
[----:B-1----:R1:W1:Y:S08]  /*06f0*/  SYNCS.EXCH.64 URZ, [UR8+0x40], UR4 ;  /* 0x00004004083f75b2 */ /* 0x0022700008000100 */
[----:B------:R1:W1:Y:S01]  /*0700*/  SYNCS.EXCH.64 URZ, [UR8+0x60], UR6 ;  /* 0x00006006083f75b2 */ /* 0x0002620008000100 */
[----:B------:R1:W1:Y:S01]  /*0710*/  SYNCS.EXCH.64 URZ, [UR8+0x48], UR4 ;  /* 0x00004804083f75b2 */ /* 0x0002620008000100 */
[----:B------:R1:W1:Y:S01]  /*0720*/  SYNCS.EXCH.64 URZ, [UR8+0x68], UR6 ;  /* 0x00006806083f75b2 */ /* 0x0002620008000100 */
[----:B------:R1:W1:Y:S01]  /*0730*/  SYNCS.EXCH.64 URZ, [UR8+0x50], UR4 ;  /* 0x00005004083f75b2 */ /* 0x0002620008000100 */
[----:B------:R1:W1:Y:S01]  /*0740*/  SYNCS.EXCH.64 URZ, [UR8+0x70], UR6 ;  /* 0x00007006083f75b2 */ /* 0x0002620008000100 */
[----:B------:R1:W1:Y:S01]  /*0750*/  SYNCS.EXCH.64 URZ, [UR8+0x58], UR4 ;  /* 0x00005804083f75b2 */ /* 0x0002620008000100 */
[----:B------:R1:W1:Y:S01]  /*0760*/  SYNCS.EXCH.64 URZ, [UR8+0x78], UR6 ;  /* 0x00007806083f75b2 */ /* 0x0002620008000100 */
[----:B------:R-:W-:Y:S01]  /*0770*/  NOP ;  /* 0x0000000000007918 */ /* 0x000fe20000000000 */
.L_x_7:
[----:B------:R-:W5:Y:S01]  /*0780*/  SHFL.IDX PT, R6, R6, RZ, 0x1f ;  /* 0x00001fff06067589 */ /* 0x000f6200000e0000 */
[----:B-1----:R-:W-:Y:S02]  /*0790*/  ISETP.NE.AND P6, PT, R22, 0x1, PT ;  /* 0x000000011600780c */ /* 0x002fe40003fc5270 */
[----:B------:R-:W-:Y:S01]  /*07a0*/  ELECT P1, URZ, PT ;  /* 0x00000000003f782f */ /* 0x000fe20003820000 */
[----:B------:R-:W1:Y:S01]  /*07b0*/  S2UR UR37, SR_CgaCtaId ;  /* 0x00000000002579c3 */ /* 0x000e620000008800 */
[----:B------:R-:W2:Y:S01]  /*07c0*/  S2R R13, SR_CTAID.Y ;  /* 0x00000000000d7919 */ /* 0x000ea20000002600 */
[----:B------:R-:W-:Y:S01]  /*07d0*/  UMOV UR4, 0x20 ;  /* 0x0000002000047882 */ /* 0x000fe20000000000 */
[----:B------:R-:W-:Y:S01]  /*07e0*/  P2R R2, PR, RZ, 0x40 ;  /* 0x00000040ff027803 */ /* 0x000fe20000000000 */
[----:B------:R-:W-:Y:S01]  /*07f0*/  NOP ;  /* 0x0000000000007918 */ /* 0x000fe20000000000 */
[----:B------:R-:W3:Y:S01]  /*0800*/  S2R R8, SR_CTAID.X ;  /* 0x0000000000087919 */ /* 0x000ee20000002500 */
[----:B------:R-:W-:Y:S01]  /*0810*/  ISETP.NE.AND P4, PT, R0, RZ, PT ;  /* 0x000000ff0000720c */ /* 0x000fe20003f85270 */
[----:B------:R-:W-:Y:S03]  /*0820*/  BSSY B6, `(.L_x_8) ;  /* 0x000148c000067945 */ /* 0x000fe60003800000 */
[----:B------:R-:W3:Y:S01]  /*0830*/  @P6 LDC R3, c[0x0][0x10] ;  /* 0x00000400ff036b82 */ /* 0x000ee20000000800 */
[----:B------:R-:W-:-:S02]  /*0840*/  @P6 MOV R11, RZ ;  /* 0x000000ff000b6202 */ /* 0x000fc40000000f00 */
[----:B------:R-:W-:-:S05]  /*0850*/  @P6 MOV R9, RZ ;  /* 0x000000ff00096202 */ /* 0x000fca0000000f00 */
[----:B------:R-:W4:Y:S01]  /*0860*/  @!P6 LDC R7, c[0x0][0xc] ;  /* 0x00000300ff07eb82 */ /* 0x000f220000000800 */
[----:B-----5:R-:W-:Y:S02]  /*0870*/  ISETP.NE.OR P2, PT, R6, RZ, !P1 ;  /* 0x000000ff0600720c */ /* 0x020fe40004f45670 */
[----:B------:R-:W-:-:S04]  /*0880*/  ISETP.EQ.OR P1, PT, R0, 0x3, !P4 ;  /* 0x000000030000780c */ /* 0x000fc80006722670 */
[----:B------:R-:W-:-:S04]  /*0890*/  ISETP.EQ.AND P1, PT, R12, RZ, P1 ;  /* 0x000000ff0c00720c */ /* 0x000fc80000f22270 */
[----:B------:R-:W-:Y:S02]  /*08a0*/  SEL R17, RZ, 0x1, !P1 ;  /* 0x00000001ff117807 */ /* 0x000fe40004800000 */
[----:B--2---:R-:W-:Y:S01]  /*08b0*/  @P6 MOV R10, R13 ;  /* 0x0000000d000a6202 */ /* 0x004fe20000000f00 */
[----:B------:R-:W-:Y:S01]  /*08c0*/  VOTEU.ALL UP0, P2 ;  /* 0x00000000003f7886 */ /* 0x000fe20001000000 */
[----:B------:R-:W-:-:S03]  /*08d0*/  VOTEU.ALL UP1, P2 ;  /* 0x00000000003f7886 */ /* 0x000fc60001020000 */
[----:B---3--:R-:W-:Y:S01]  /*08e0*/  @P6 IMAD.WIDE.U32 R2, R8, R3, R10 ;  /* 0x0000000308026225 */ /* 0x008fe200078e000a */
[----:B------:R-:W-:Y:S01]  /*08f0*/  @!UP0 UMOV UR6, 0x400 ;  /* 0x0000040000068882 */ /* 0x000fe20000000000 */
[----:B------:R-:W-:-:S04]  /*0900*/  @!UP0 UIADD3 UR4, -UR4, 0x100000, URZ ;  /* 0x0010000004048890 */ /* 0x000fc8000fffe13f */
[----:B------:R-:W-:Y:S02]  /*0910*/  @!UP0 USHF.L.U32 UR5, UR4, 0xb, URZ ;  /* 0x0000000b04058899 */ /* 0x000fe4000800063f */
[----:B------:R-:W-:Y:S02]  /*0920*/  @!UP0 USHF.L.U32 UR4, UR4, 0x1, URZ ;  /* 0x0000000104048899 */ /* 0x000fe4000800063f */
[----:B-1----:R-:W-:Y:S01]  /*0930*/  @!UP0 ULEA UR8, UR37, UR6, 0x18 ;  /* 0x0000000625088291 */ /* 0x002fe2000f8ec03f */
[----:B------:R-:W-:Y:S01]  /*0940*/  @P6 IADD3 R16, R3, R9, RZ ;  /* 0x0000000903106210 */ /* 0x000fe20007ffe0ff */
[----:B------:R-:W-:Y:S01]  /*0950*/  VOTEU.ALL UP0, P2 ;  /* 0x00000000003f7886 */ /* 0x000fe20001000000 */
[C---:B------:R-:W-:Y:S01]  /*0960*/  ISETP.NE.AND P2, PT, R12.reuse, RZ, PT ;  /* 0x000000ff0c00720c */ /* 0x040fe20003f45270 */
[----:B------:R-:W-:Y:S01]  /*0970*/  ULDC UR6, c[0x0][0xc] ;  /* 0x0000030000067ab9 */ /* 0x000fe20000000800 */
[----:B------:R-:W-:Y:S01]  /*0980*/  ULDC UR7, c[0x0][0x10] ;  /* 0x0000040000077ab9 */ /* 0x000fe20000000800 */
[----:B------:R-:W-:Y:S01]  /*0990*/  MOV R9, RZ ;  /* 0x000000ff00097202 */ /* 0x000fe20000000f00 */
[----:B------:R-:W-:Y:S01]  /*09a0*/  @!P6 IMAD.MOV.U32 R10, RZ, RZ, R13 ;  /* 0x000000ffff0ae224 */ /* 0x000fe200078e000d */
[----:B------:R-:W-:-:S02]  /*09b0*/  IADD3 R12, R12, -0x1, RZ ;  /* 0xffffffff0c0c7810 */ /* 0x000fc40007ffe0ff */
[----:B------:R-:W-:Y:S01]  /*09c0*/  ISETP.EQ.AND P5, PT, R0, 0x2, !P2 ;  /* 0x000000020000780c */ /* 0x000fe200057a2270 */
[----:B----4-:R-:W-:Y:S01]  /*09d0*/  @!P6 IMAD.WIDE.U32 R6, R7, R10, R8 ;  /* 0x0000000a0706e225 */ /* 0x010fe200078e0008 */
[----:B------:R-:W1:Y:S02]  /*09e0*/  FENCE.VIEW.ASYNC.S ;  /* 0x00000000000073c6 */ /* 0x000e640000000000 */
[----:B-1----:R-:W1:Y:S01]  /*09f0*/  @!UP0 SYNCS.EXCH.64 URZ, [UR8+0x80], UR4 ;  /* 0x00008004083f85b2 */ /* 0x002e620008000100 */
[----:B------:R-:W-:Y:S02]  /*0a00*/  ISETP.GE.U32.AND P1, PT, R12, 0x2, PT ;  /* 0x000000020c00780c */ /* 0x000fe40003f26070 */
[----:B------:R-:W-:Y:S01]  /*0a10*/  SEL R19, RZ, 0x1, !P5 ;  /* 0x00000001ff137807 */ /* 0x000fe20006800000 */
[----:B------:R-:W-:Y:S01]  /*0a20*/  @!P6 IMAD.MOV.U32 R16, RZ, RZ, R7 ;  /* 0x000000ffff10e224 */ /* 0x000fe200078e0007 */
[----:B------:R-:W-:Y:S02]  /*0a30*/  @!P6 MOV R2, R6 ;  /* 0x000000060002e202 */ /* 0x000fe40000000f00 */
[----:B------:R-:W-:-:S02]  /*0a40*/  SEL R19, R19, 0x2, P1 ;  /* 0x0000000213137807 */ /* 0x000fc40000800000 */
[----:B------:R-:W-:Y:S01]  /*0a50*/  SEL R17, R17, 0x2, P1 ;  /* 0x0000000211117807 */ /* 0x000fe20000800000 */
[----:B------:R2:W1:Y:S01]  /*0a60*/  @!UP1 SYNCS.EXCH.64 URZ, [UR8+0x88], UR4 ;  /* 0x00008804083f95b2 */ /* 0x0004620008000100 */
[----:B------:R-:W-:Y:S01]  /*0a70*/  NOP ;  /* 0x0000000000007918 */ /* 0x000fe20000000000 */
[----:B--2---:R-:W-:-:S03]  /*0a80*/  UIMAD.WIDE.U32 UR4, UR6, UR7, URZ ;  /* 0x00000007060472a5 */ /* 0x004fc6000f8e003f */
[----:B------:R-:W-:Y:S02]  /*0a90*/  ULDC UR6, c[0x0][0x14] ;  /* 0x0000050000067ab9 */ /* 0x000fe40000000800 */
[----:B------:R-:W-:Y:S02]  /*0aa0*/  UIMAD.WIDE.U32 UR46, UR4, UR6, URZ ;  /* 0x00000006042e72a5 */ /* 0x000fe4000f8e003f */
[----:B------:R-:W-:-:S04]  /*0ab0*/  UIMAD UR38, UR5, UR6, URZ ;  /* 0x00000006052672a4 */ /* 0x000fc8000f8e023f */
[----:B------:R-:W-:Y:S01]  /*0ac0*/  UIADD3 UR38, UR47, UR38, URZ ;  /* 0x000000262f267290 */ /* 0x000fe2000fffe03f */
[----:B-1----:R-:W-:Y:S06]  /*0ad0*/  BAR.SYNC.DEFER_BLOCKING 0x0 ;  /* 0x0000000000007b1d */ /* 0x002fec0000010000 */
[----:B------:R-:W-:Y:S05]  /*0ae0*/  @!P2 BRA `(.L_x_9) ;  /* 0x0000011400e0a947 */ /* 0x000fea0003800000 */
[----:B------:R-:W-:-:S13]  /*0af0*/  ISETP.GT.U32.AND P0, PT, R12, 0x1, PT ;  /* 0x000000010c00780c */ /* 0x000fda0003f04070 */
[----:B------:R-:W-:Y:S05]  /*0b00*/  @P0 BRA `(.L_x_10) ;  /* 0x0000014400740947 */ /* 0x000fea0003800000 */
[----:B------:R-:W-:Y:S01]  /*0b10*/  ULDC.64 UR4, c[0x0][0x8f8] ;  /* 0x00023e0000047ab9 */ /* 0x000fe20000000a00 */
[----:B------:R-:W-:Y:S01]  /*0b20*/  UMOV UR55, 0xffffffff ;  /* 0xffffffff00377882 */ /* 0x000fe20000000000 */
[----:B------:R-:W-:Y:S02]  /*0b30*/  ISETP.GE.U32.AND P0, PT, R2, UR4, PT ;  /* 0x0000000402007c0c */ /* 0x000fe4000bf06070 */
[----:B------:R-:W-:Y:S02]  /*0b40*/  PRMT R152, RZ, 0x7610, R152 ;  /* 0x00007610ff987816 */ /* 0x000fe40000000098 */
[----:B------:R-:W-:Y:S02]  /*0b50*/  ISETP.GE.U32.AND.EX P0, PT, R16, UR5, PT, P0 ;  /* 0x0000000510007c0c */ /* 0x000fe4000bf06100 */
[----:B------:R-:W-:Y:S02]  /*0b60*/  MOV R23, 0xffffffff ;  /* 0xffffffff00177802 */ /* 0x000fe40000000f00 */
[----:B------:R-:W-:-:S02]  /*0b70*/  MOV R157, 0xffffffff ;  /* 0xffffffff009d7802 */ /* 0x000fc40000000f00 */
[----:B------:R-:W-:-:S07]  /*0b80*/  PRMT R0, RZ, 0x7610, R0 ;  /* 0x00007610ff007816 */ /* 0x000fce0000000000 */
[----:B------:R-:W-:Y:S05]  /*0b90*/  @P0 BRA `(.L_x_11) ;  /* 0x0000000400640947 */ /* 0x000fea0003800000 */
[----:B------:R-:W1:Y:S01]  /*0ba0*/  LDC.64 R14, c[0x0][0x8d0] ;  /* 0x00023400ff0e7b82 */ /* 0x000e620000000a00 */
[----:B------:R-:W-:Y:S02]  /*0bb0*/  MOV R4, R2 ;  /* 0x0000000200047202 */ /* 0x000fe40000000f00 */
[----:B------:R-:W-:-:S05]  /*0bc0*/  MOV R5, R16 ;  /* 0x0000001000057202 */ /* 0x000fca0000000f00 */
[----:B------:R-:W2:Y:S08]  /*0bd0*/  LDC R0, c[0x0][0x8d8] ;  /* 0x00023600ff007b82 */ /* 0x000eb00000000800 */
[----:B------:R-:W3:Y:S01]  /*0be0*/  LDC.64 R20, c[0x0][0x8c8] ;  /* 0x00023200ff147b82 */ /* 0x000ee20000000a00 */
[----:B-1----:R-:W-:-:S04]  /*0bf0*/  ISETP.NE.U32.AND P0, PT, R14, RZ, PT ;  /* 0x000000ff0e00720c */ /* 0x002fc80003f05070 */
[----:B------:R-:W-:-:S13]  /*0c00*/  ISETP.NE.AND.EX P0, PT, R15, RZ, PT, P0 ;  /* 0x000000ff0f00720c */ /* 0x000fda0003f05300 */
[----:B--23--:R-:W-:Y:S05]  /*0c10*/  @!P0 BRA `(.L_x_12) ;  /* 0x0000000000288947 */ /* 0x00cfea0003800000 */
[----:B------:R-:W1:Y:S02]  /*0c20*/  LDC R3, c[0x0][0x8dc] ;  /* 0x00023700ff037b82 */ /* 0x000e640000000800 */
[----:B-1----:R-:W-:-:S05]  /*0c30*/  IADD3 R3, P0, R2, R3, RZ ;  /* 0x0000000302037210 */ /* 0x002fca0007f1e0ff */
[----:B------:R-:W-:-:S04]  /*0c40*/  IMAD.X R11, RZ, RZ, R16, P0 ;  /* 0x000000ffff0b7224 */ /* 0x000fc800000e0610 */
[----:B------:R-:W-:-:S04]  /*0c50*/  IMAD.WIDE.U32 R4, R11, R14, RZ ;  /* 0x0000000e0b047225 */ /* 0x000fc800078e00ff */
[----:B------:R-:W-:-:S04]  /*0c60*/  IMAD.WIDE.U32 R6, P0, R3, R15, R4 ;  /* 0x0000000f03067225 */ /* 0x000fc80007800004 */
[----:B------:R-:W-:Y:S01]  /*0c70*/  IMAD.WIDE.U32 R4, R3, R14, RZ ;  /* 0x0000000e03047225 */ /* 0x000fe200078e00ff */
[----:B------:R-:W-:Y:S02]  /*0c80*/  IADD3.X R13, RZ, RZ, RZ, P0, !PT ;  /* 0x000000ffff0d7210 */ /* 0x000fe400007fe4ff */
[----:B------:R-:W-:Y:S02]  /*0c90*/  MOV R12, R7 ;  /* 0x00000007000c7202 */ /* 0x000fe40000000f00 */
[----:B------:R-:W-:-:S05]  /*0ca0*/  IADD3 RZ, P0, R5, R6, RZ ;  /* 0x0000000605ff7210 */ /* 0x000fca0007f1e0ff */
[----:B------:R-:W-:-:S08]  /*0cb0*/  IMAD.WIDE.U32.X R4, R11, R15, R12, P0 ;  /* 0x0000000f0b047225 */ /* 0x000fd000000e040c */
.L_x_12:
[-CC-:B------:R-:W-:Y:S01]  /*0cc0*/  SHF.R.U64 R29, R4, R0.reuse, R5.reuse ;  /* 0x00000000041d7219 */ /* 0x180fe20000001205 */
[----:B------:R-:W1:Y:S01]  /*0cd0*/  LDC.64 R24, c[0x0][0x8e8] ;  /* 0x00023a00ff187b82 */ /* 0x000e620000000a00 */
[----:B------:R-:W-:Y:S01]  /*0ce0*/  SHF.R.U32.HI R3, RZ, R0, R5 ;  /* 0x00000000ff037219 */ /* 0x000fe20000011605 */
[----:B------:R-:W-:Y:S01]  /*0cf0*/  ULDC UR4, c[0x0][0x150] ;  /* 0x0000540000047ab9 */ /* 0x000fe20000000800 */
[----:B------:R-:W-:Y:S02]  /*0d00*/  IADD3 R9, P0, RZ, -R29, RZ ;  /* 0x8000001dff097210 */ /* 0x000fe40007f1e0ff */
[----:B------:R-:W-:Y:S02]  /*0d10*/  I2FP.F32.U32 R0, R8 ;  /* 0x0000000800007245 */ /* 0x000fe40000201000 */
[----:B------:R-:W-:Y:S01]  /*0d20*/  IADD3.X R11, RZ, ~R3, RZ, P0, !PT ;  /* 0x80000003ff0b7210 */ /* 0x000fe200007fe4ff */
[----:B------:R-:W2:Y:S01]  /*0d30*/  LDC R12, c[0x0][0x8c0] ;  /* 0x00023000ff0c7b82 */ /* 0x000ea20000000800 */
[----:B------:R-:W-:Y:S01]  /*0d40*/  MOV R3, R16 ;  /* 0x0000001000037202 */ /* 0x000fe20000000f00 */
[----:B------:R-:W-:Y:S01]  /*0d50*/  FMUL R0, R0, UR4 ;  /* 0x0000000400007c20 */ /* 0x000fe20008400000 */
[----:B------:R-:W-:Y:S01]  /*0d60*/  ULDC UR4, c[0x0][0x154] ;  /* 0x0000550000047ab9 */ /* 0x000fe20000000800 */
[----:B------:R-:W-:-:S02]  /*0d70*/  IMAD R6, R11, R20, RZ ;  /* 0x000000140b067224 */ /* 0x000fc400078e02ff */
[C---:B------:R-:W-:Y:S02]  /*0d80*/  IMAD.WIDE.U32 R4, R9.reuse, R20, R2 ;  /* 0x0000001409047225 */ /* 0x040fe400078e0002 */
[----:B------:R-:W3:Y:S01]  /*0d90*/  LDC R7, c[0x0][0x144] ;  /* 0x00005100ff077b82 */ /* 0x000ee20000000800 */
[----:B------:R-:W4:Y:S01]  /*0da0*/  F2I.U32.TRUNC.NTZ R0, R0 ;  /* 0x0000000000007305 */ /* 0x000f22000020f000 */
[----:B------:R-:W-:Y:S01]  /*0db0*/  IMAD R3, R9, R21, R6 ;  /* 0x0000001509037224 */ /* 0x000fe200078e0206 */
[----:B------:R-:W-:-:S03]  /*0dc0*/  MOV R9, 0x1 ;  /* 0x0000000100097802 */ /* 0x000fc60000000f00 */
[----:B------:R-:W-:Y:S01]  /*0dd0*/  IMAD.IADD R5, R5, 0x1, R3 ;  /* 0x0000000105057824 */ /* 0x000fe200078e0203 */
[----:B------:R-:W-:Y:S01]  /*0de0*/  I2FP.F32.U32 R3, R10 ;  /* 0x0000000a00037245 */ /* 0x000fe20000201000 */
[----:B------:R-:W5:Y:S01]  /*0df0*/  LDC R11, c[0x0][0x8b0] ;  /* 0x00022c00ff0b7b82 */ /* 0x000f620000000800 */
[----:B-1----:R-:W-:-:S04]  /*0e00*/  ISETP.NE.U32.AND P0, PT, R24, RZ, PT ;  /* 0x000000ff1800720c */ /* 0x002fc80003f05070 */
[----:B------:R-:W-:-:S03]  /*0e10*/  ISETP.NE.AND.EX P0, PT, R25, RZ, PT, P0 ;  /* 0x000000ff1900720c */ /* 0x000fc60003f05300 */
[----:B------:R-:W1:Y:S01]  /*0e20*/  LDC R20, c[0x0][0x900] ;  /* 0x00024000ff147b82 */ /* 0x000e620000000800 */
[----:B----4-:R-:W-:Y:S02]  /*0e30*/  IADD3 R6, -R0, RZ, RZ ;  /* 0x000000ff00067210 */ /* 0x010fe40007ffe1ff */
[-CC-:B--2---:R-:W-:Y:S02]  /*0e40*/  SHF.R.U64 R21, R4, R12.reuse, R5.reuse ;  /* 0x0000000c04157219 */ /* 0x184fe40000001205 */
[----:B------:R-:W-:Y:S01]  /*0e50*/  SHF.R.U32.HI R4, RZ, R12, R5 ;  /* 0x0000000cff047219 */ /* 0x000fe20000011605 */
[----:B------:R-:W-:Y:S02]  /*0e60*/  FMUL R5, R3, UR4 ;  /* 0x0000000403057c20 */ /* 0x000fe40008400000 */
[----:B------:R-:W2:Y:S01]  /*0e70*/  LDC R13, c[0x0][0x148] ;  /* 0x00005200ff0d7b82 */ /* 0x000ea20000000800 */
[----:B---3--:R-:W-:Y:S01]  /*0e80*/  IMAD R0, R7, R6, R8 ;  /* 0x0000000607007224 */ /* 0x008fe200078e0208 */
[----:B------:R-:W-:Y:S01]  /*0e90*/  MOV R7, 0xffffffff ;  /* 0xffffffff00077802 */ /* 0x000fe20000000f00 */
[----:B------:R3:W4:Y:S05]  /*0ea0*/  F2I.U32.TRUNC.NTZ R12, R5 ;  /* 0x00000005000c7305 */ /* 0x00072a000020f000 */
[----:B------:R-:W2:Y:S01]  /*0eb0*/  LDC R14, c[0x0][0x8a8] ;  /* 0x00022a00ff0e7b82 */ /* 0x000ea20000000800 */
[----:B-----5:R-:W-:-:S02]  /*0ec0*/  SHF.R.U32.HI R3, RZ, R11, R4 ;  /* 0x0000000bff037219 */ /* 0x020fc40000011604 */
[----:B------:R-:W-:-:S05]  /*0ed0*/  SHF.R.U64 R28, R21, R11, R4 ;  /* 0x0000000b151c7219 */ /* 0x000fca0000001204 */
[----:B------:R-:W2:Y:S01]  /*0ee0*/  LDC R23, c[0x0][0x8f0] ;  /* 0x00023c00ff177b82 */ /* 0x000ea20000000800 */
[-C--:B-1----:R-:W-:Y:S02]  /*0ef0*/  SHF.L.U32 R4, R7, R20.reuse, RZ ;  /* 0x0000001407047219 */ /* 0x082fe400000006ff */
[-CC-:B------:R-:W-:Y:S02]  /*0f00*/  SHF.R.U32.HI R15, RZ, R20.reuse, R3.reuse ;  /* 0x00000014ff0f7219 */ /* 0x180fe40000011603 */
[----:B------:R-:W-:Y:S02]  /*0f10*/  SHF.R.U64 R30, R28, R20, R3 ;  /* 0x000000141c1e7219 */ /* 0x000fe40000001203 */
[----:B------:R-:W-:Y:S01]  /*0f20*/  LOP3.LUT R11, RZ, R4, RZ, 0x33, !PT ;  /* 0x00000004ff0b7212 */ /* 0x000fe200078e33ff */
[----:B------:R-:W1:Y:S01]  /*0f30*/  LDC R26, c[0x0][0x8e0] ;  /* 0x00023800ff1a7b82 */ /* 0x000e620000000800 */
[----:B------:R-:W-:Y:S01]  /*0f40*/  SHF.L.U32 R3, R9, R20, RZ ;  /* 0x0000001409037219 */ /* 0x000fe200000006ff */
[----:B---3--:R-:W-:Y:S01]  /*0f50*/  IMAD.MOV.U32 R5, RZ, RZ, R15 ;  /* 0x000000ffff057224 */ /* 0x008fe200078e000f */
[----:B------:R-:W-:-:S05]  /*0f60*/  MOV R4, R30 ;  /* 0x0000001e00047202 */ /* 0x000fca0000000f00 */
[----:B------:R-:W3:Y:S01]  /*0f70*/  LDC R27, c[0x0][0x8b8] ;  /* 0x00022e00ff1b7b82 */ /* 0x000ee20000000800 */
[----:B----4-:R-:W-:Y:S05]  /*0f80*/  @!P0 BRA `(.L_x_13) ;  /* 0x0000000000288947 */ /* 0x010fea0003800000 */
[----:B------:R-:W4:Y:S02]  /*0f90*/  LDC R9, c[0x0][0x8f4] ;  /* 0x00023d00ff097b82 */ /* 0x000f240000000800 */
[----:B----4-:R-:W-:-:S04]  /*0fa0*/  IADD3 R9, P0, R30, R9, RZ ;  /* 0x000000091e097210 */ /* 0x010fc80007f1e0ff */
[----:B------:R-:W-:-:S05]  /*0fb0*/  IADD3.X R15, RZ, R15, RZ, P0, !PT ;  /* 0x0000000fff0f7210 */ /* 0x000fca00007fe4ff */
[----:B------:R-:W-:-:S04]  /*0fc0*/  IMAD.WIDE.U32 R4, R15, R24, RZ ;  /* 0x000000180f047225 */ /* 0x000fc800078e00ff */
[----:B------:R-:W-:-:S04]  /*0fd0*/  IMAD.WIDE.U32 R6, P0, R9, R25, R4 ;  /* 0x0000001909067225 */ /* 0x000fc80007800004 */
[----:B------:R-:W-:Y:S01]  /*0fe0*/  IMAD.WIDE.U32 R4, R9, R24, RZ ;  /* 0x0000001809047225 */ /* 0x000fe200078e00ff */
[----:B------:R-:W-:Y:S02]  /*0ff0*/  IADD3.X R9, RZ, RZ, RZ, P0, !PT ;  /* 0x000000ffff097210 */ /* 0x000fe400007fe4ff */
[----:B------:R-:W-:Y:S02]  /*1000*/  MOV R8, R7 ;  /* 0x0000000700087202 */ /* 0x000fe40000000f00 */
[----:B------:R-:W-:-:S05]  /*1010*/  IADD3 RZ, P0, R5, R6, RZ ;  /* 0x0000000605ff7210 */ /* 0x000fca0007f1e0ff */
[----:B------:R-:W-:-:S08]  /*1020*/  IMAD.WIDE.U32.X R4, R15, R25, R8, P0 ;  /* 0x000000190f047225 */ /* 0x000fd000000e0408 */
.L_x_13:
[----:B--2---:R-:W-:Y:S01]  /*1030*/  SHF.R.U64 R5, R4, R23, R5 ;  /* 0x0000001704057219 */ /* 0x004fe20000001205 */
[----:B------:R-:W-:Y:S01]  /*1040*/  VIADD R6, R14, 0xffffffff ;  /* 0xffffffff0e067836 */ /* 0x000fe20000000000 */
[----:B------:R-:W-:Y:S02]  /*1050*/  LOP3.LUT R4, R28, R11, RZ, 0xc0, !PT ;  /* 0x0000000b1c047212 */ /* 0x000fe400078ec0ff */
[----:B------:R-:W-:Y:S02]  /*1060*/  IADD3 R12, -R12, RZ, RZ ;  /* 0x000000ff0c0c7210 */ /* 0x000fe40007ffe1ff */
[----:B------:R-:W-:Y:S01]  /*1070*/  IADD3 R7, -R5, RZ, RZ ;  /* 0x000000ff05077210 */ /* 0x000fe20007ffe1ff */
[----:B------:R-:W-:Y:S01]  /*1080*/  IMAD R5, R3, R5, R4 ;  /* 0x0000000503057224 */ /* 0x000fe200078e0204 */
[----:B------:R-:W-:Y:S01]  /*1090*/  LOP3.LUT R6, R21, R6, RZ, 0xc0, !PT ;  /* 0x0000000615067212 */ /* 0x000fe200078ec0ff */
[----:B------:R-:W-:Y:S01]  /*10a0*/  @P6 IMAD R0, R13, R12, R10 ;  /* 0x0000000c0d006224 */ /* 0x000fe200078e020a */
[----:B------:R-:W-:Y:S01]  /*10b0*/  R2UR UR55, R29 ;  /* 0x000000001d3772ca */ /* 0x000fe200000e0000 */
[----:B-1----:R-:W-:Y:S01]  /*10c0*/  IMAD R3, R7, R26, R30 ;  /* 0x0000001a07037224 */ /* 0x002fe200078e021e */
[----:B------:R-:W-:Y:S01]  /*10d0*/  MOV R4, 0x1 ;  /* 0x0000000100047802 */ /* 0x000fe20000000f00 */
[----:B---3--:R-:W-:-:S02]  /*10e0*/  IMAD R0, R5, R27, R0 ;  /* 0x0000001b05007224 */ /* 0x008fc400078e0200 */
[----:B------:R-:W-:-:S05]  /*10f0*/  IMAD R3, R3, R14, R6 ;  /* 0x0000000e03037224 */ /* 0x000fca00078e0206 */
[----:B------:R-:W-:Y:S02]  /*1100*/  SEL R157, R3, R0, !P6 ;  /* 0x00000000039d7207 */ /* 0x000fe40007000000 */
[----:B------:R-:W-:Y:S02]  /*1110*/  SEL R23, R0, R3, !P6 ;  /* 0x0000000300177207 */ /* 0x000fe40007000000 */
[----:B------:R-:W-:-:S07]  /*1120*/  PRMT R0, R4, 0x7610, R0 ;  /* 0x0000761004007816 */ /* 0x000fce0000000000 */
.L_x_11:
[----:B------:R-:W-:-:S08]  /*1130*/  NOP ;  /* 0x0000000000007918 */ /* 0x000fd00000000000 */
[----:B------:R-:W1:Y:S02]  /*1140*/  USETMAXREG.TRY_ALLOC.CTAPOOL UP0, 0xe8 ;  /* 0x000000e8000079c8 */ /* 0x000e640008000600 */
[----:B-1----:R-:W-:-:S13]  /*1150*/  PLOP3.LUT P0, PT, PT, PT, UP0, 0x80, 0x0 ;  /* 0x000000000000781c */ /* 0x002fda0003f0f008 */
[----:B------:R-:W-:Y:S05]  /*1160*/  @!P0 BRA `(.L_x_11) ;  /* 0xfffffffc00f08947 */ /* 0x000fea000383ffff */
[----:B------:R-:W-:Y:S02]  /*1170*/  ULDC.64 UR4, c[0x0][0x590] ;  /* 0x0001640000047ab9 */ /* 0x000fe40000000a00 */
[----:B------:R-:W-:-:S04]  /*1180*/  ISETP.NE.U32.AND P0, PT, RZ, UR4, PT ;  /* 0x00000004ff007c0c */ /* 0x000fc8000bf05070 */
[----:B------:R-:W-:-:S13]  /*1190*/  ISETP.NE.AND.EX P0, PT, RZ, UR5, PT, P0 ;  /* 0x00000005ff007c0c */ /* 0x000fda000bf05300 */
[----:B------:R-:W-:Y:S05]  /*11a0*/  @P0 BRA `(.L_x_14) ;  /* 0x00000000002c0947 */ /* 0x000fea0003800000 */
[----:B------:R-:W-:Y:S02]  /*11b0*/  ULDC.64 UR4, c[0x0][0x588] ;  /* 0x0001620000047ab9 */ /* 0x000fe40000000a00 */
[----:B------:R-:W-:-:S04]  /*11c0*/  ISETP.NE.U32.AND P0, PT, RZ, UR4, PT ;  /* 0x00000004ff007c0c */ /* 0x000fc8000bf05070 */
[----:B------:R-:W-:-:S13]  /*11d0*/  ISETP.NE.AND.EX P0, PT, RZ, UR5, PT, P0 ;  /* 0x00000005ff007c0c */ /* 0x000fda000bf05300 */
[----:B------:R-:W-:Y:S05]  /*11e0*/  @!P0 BRA `(.L_x_15) ;  /* 0x0000000000108947 */ /* 0x000fea0003800000 */
[----:B------:R-:W1:Y:S02]  /*11f0*/  LDC.64 R4, c[0x0][0x588] ;  /* 0x00016200ff047b82 */ /* 0x000e640000000a00 */
[----:B-1----:R1:W5:Y:S01]  /*1200*/  LDG.E R153, desc[UR48][R4.64] ;  /* 0x0000003004997981 */ /* 0x002362000c1e1900 */
[----:B------:R-:W-:Y:S01]  /*1210*/  MOV R152, 0x1 ;  /* 0x0000000100987802 */ /* 0x000fe20000000f00 */
[----:B------:R-:W-:Y:S06]  /*1220*/  BRA `(.L_x_14) ;  /* 0x00000000000c7947 */ /* 0x000fec0003800000 */
.L_x_15:
[----:B------:R-:W-:Y:S01]  /*1230*/  ULDC UR4, c[0x0][0x580] ;  /* 0x0001600000047ab9 */ /* 0x000fe20000000800 */
[----:B------:R-:W-:Y:S01]  /*1240*/  MOV R152, 0x1 ;  /* 0x0000000100987802 */ /* 0x000fe20000000f00 */
[----:B------:R-:W-:-:S07]  /*1250*/  IMAD.U32 R153, RZ, RZ, UR4 ;  /* 0x00000004ff997e24 */ /* 0x000fce000f8e00ff */
.L_x_14:
        /* <DEDUP_REMOVED lines=8> */
[----:B------:R-:W2:Y:S02]  /*12e0*/  LDC.64 R154, c[0x0][0x5a8] ;  /* 0x00016a00ff9a7b82 */ /* 0x000ea40000000a00 */
[----:B--2---:R2:W5:Y:S01]  /*12f0*/  LDG.E R154, desc[UR48][R154.64] ;  /* 0x000000309a9a7981 */ /* 0x004562000c1e1900 */
[----:B------:R-:W-:Y:S05]  /*1300*/  BRA `(.L_x_16) ;  /* 0x0000000000087947 */ /* 0x000fea0003800000 */
.L_x_17:
[----:B------:R-:W-:Y:S02]  /*1310*/  ULDC UR4, c[0x0][0x5a0] ;  /* 0x0001680000047ab9 */ /* 0x000fe40000000800 */
[----:B------:R-:W-:-:S07]  /*1320*/  MOV R154, UR4 ;  /* 0x00000004009a7c02 */ /* 0x000fce0008000f00 */
.L_x_16:
[----:B------:R-:W-:Y:S01]  /*1330*/  LOP3.LUT P1, RZ, R0, 0xff, RZ, 0xc0, !PT ;  /* 0x000000ff00ff7812 */ /* 0x000fe2000782c0ff */
[----:B------:R-:W-:Y:S01]  /*1340*/  UMOV UR36, URZ ;  /* 0x0000003f00247c82 */ /* 0x000fe20008000000 */
[----:B------:R-:W-:-:S11]  /*1350*/  PLOP3.LUT P0, PT, PT, PT, PT, 0x80, 0x0 ;  /* 0x000000000000781c */ /* 0x000fd60003f0f070 */
[----:B------:R-:W-:Y:S05]  /*1360*/  @!P1 BRA `(.L_x_18) ;  /* 0x0000010c00209947 */ /* 0x000fea0003800000 */
[----:B------:R-:W-:Y:S01]  /*1370*/  ULDC UR4, c[0x0][0x28c] ;  /* 0x0000a30000047ab9 */ /* 0x000fe20000000800 */
[----:B------:R-:W-:Y:S01]  /*1380*/  LOP3.LUT P0, RZ, R18, 0x4, RZ, 0xc0, !PT ;  /* 0x0000000412ff7812 */ /* 0x000fe2000780c0ff */
[----:B------:R-:W-:Y:S01]  /*1390*/  UIADD3 UR4, UR4, 0x3f, URZ ;  /* 0x0000003f04047890 */ /* 0x000fe2000fffe03f */
[----:B--2---:R-:W-:Y:S01]  /*13a0*/  MOV R155, 0x10 ;  /* 0x00000010009b7802 */ /* 0x004fe20000000f00 */
[----:B------:R-:W-:Y:S01]  /*13b0*/  ULDC.64 UR40, c[0x0][0x198] ;  /* 0x0000660000287ab9 */ /* 0x000fe20000000a00 */
[----:B------:R-:W-:Y:S01]  /*13c0*/  LOP3.LUT R156, R17, 0x1, RZ, 0xfc, !PT ;  /* 0x00000001119c7812 */ /* 0x000fe200078efcff */
[----:B------:R-:W-:Y:S01]  /*13d0*/  USHF.R.S32.HI UR5, URZ, 0x1f, UR4 ;  /* 0x0000001f3f057899 */ /* 0x000fe20008011404 */
[----:B------:R-:W-:Y:S01]  /*13e0*/  LOP3.LUT R158, R19, 0x1, RZ, 0xfc, !PT ;  /* 0x00000001139e7812 */ /* 0x000fe200078efcff */
[----:B------:R-:W-:Y:S01]  /*13f0*/  UMOV UR39, URZ ;  /* 0x0000003f00277c82 */ /* 0x000fe20008000000 */
[----:B------:R-:W-:Y:S01]  /*1400*/  SEL R155, R155, 0xfffffff0, !P0 ;  /* 0xfffffff09b9b7807 */ /* 0x000fe20004000000 */
[----:B------:R-:W-:Y:S01]  /*1410*/  ULEA.HI UR5, UR5, UR4, URZ, 0x6 ;  /* 0x0000000405057291 */ /* 0x000fe2000f8f303f */
[----:B------:R-:W-:Y:S01]  /*1420*/  UMOV UR42, URZ ;  /* 0x0000003f002a7c82 */ /* 0x000fe20008000000 */
[----:B------:R-:W-:-:S02]  /*1430*/  UMOV UR43, URZ ;  /* 0x0000003f002b7c82 */ /* 0x000fc40008000000 */
[----:B------:R-:W-:Y:S01]  /*1440*/  USHF.R.S32.HI UR44, URZ, 0x6, UR5 ;  /* 0x000000063f2c7899 */ /* 0x000fe20008011405 */
[----:B------:R-:W-:-:S11]  /*1450*/  UMOV UR36, URZ ;  /* 0x0000003f00247c82 */ /* 0x000fd60008000000 */
.L_x_512:
[----:B------:R-:W-:Y:S01]  /*1460*/  LOP3.LUT R0, R18, 0x80, RZ, 0xc0, !PT ;  /* 0x0000008012007812 */ /* 0x000fe200078ec0ff */
[----:B------:R-:W2:Y:S01]  /*1470*/  S2UR UR50, SR_CgaCtaId ;  /* 0x00000000003279c3 */ /* 0x000ea20000008800 */
[----:B------:R-:W-:Y:S02]  /*1480*/  UMOV UR45, 0x400 ;  /* 0x00000400002d7882 */ /* 0x000fe40000000000 */
[----:B------:R-:W-:-:S06]  /*1490*/  SHF.R.U32.HI R0, RZ, 0x7, R0 ;  /* 0x00000007ff007819 */ /* 0x000fcc0000011600 */
[----:B------:R-:W3:Y:S01]  /*14a0*/  SHFL.IDX PT, R0, R0, RZ, 0x1f ;  /* 0x00001fff00007589 */ /* 0x000ee200000e0000 */
[----:B--2---:R-:W-:Y:S01]  /*14b0*/  ULEA UR45, UR50, UR45, 0x18 ;  /* 0x0000002d322d7291 */ /* 0x004fe2000f8ec03f */
[----:B---3--:R-:W-:-:S13]  /*14c0*/  R2UR UR4, R0 ;  /* 0x00000000000472ca */ /* 0x008fda00000e0000 */
[----:B------:R-:W-:-:S04]  /*14d0*/  ULEA.HI UR5, UR4, UR4, URZ, 0x1 ;  /* 0x0000000404057291 */ /* 0x000fc8000f8f083f */
[----:B------:R-:W-:-:S04]  /*14e0*/  ULOP3.LUT UR5, UR5, 0x7fffe, URZ, 0xc0, !UPT ;  /* 0x0007fffe05057892 */ /* 0x000fc8000f8ec03f */
[----:B------:R-:W-:-:S03]  /*14f0*/  UIADD3 UR5, UR4, -UR5, URZ ;  /* 0x8000000504057290 */ /* 0x000fc6000fffe03f */
[----:B------:R-:W-:Y:S01]  /*1500*/  ULDC UR4, c[0x0][0x28c] ;  /* 0x0000a30000047ab9 */ /* 0x000fe20000000800 */
[----:B------:R-:W-:Y:S01]  /*1510*/  ULEA UR5, UR5, UR45, 0xd ;  /* 0x0000002d05057291 */ /* 0x000fe2000f8e683f */
[----:B------:R-:W-:-:S03]  /*1520*/  ISETP.LT.AND P0, PT, RZ, UR4, PT ;  /* 0x00000004ff007c0c */ /* 0x000fc6000bf01270 */
[----:B------:R-:W-:-:S04]  /*1530*/  UIADD3 UR5, UR5, 0x8400, URZ ;  /* 0x0000840005057890 */ /* 0x000fc8000fffe03f */
[----:B------:R-:W-:-:S04]  /*1540*/  USHF.R.U32.HI UR5, URZ, 0x4, UR5 ;  /* 0x000000043f057899 */ /* 0x000fc80008011605 */
[----:B------:R-:W-:Y:S02]  /*1550*/  ULOP3.LUT UR51, UR5, 0x3fff, URZ, 0xc0, !UPT ;  /* 0x00003fff05337892 */ /* 0x000fe4000f8ec03f */
[----:B-1----:R-:W-:Y:S10]  /*1560*/  @P0 BRA `(.L_x_19) ;  /* 0x0000000000400947 */ /* 0x002ff40003800000 */
[----:B------:R-:W-:Y:S01]  /*1570*/  MOV R0, 0x0 ;  /* 0x0000000000007802 */ /* 0x000fe20000000f00 */
[----:B------:R-:W-:Y:S01]  /*1580*/  ULDC.64 UR4, c[0x4][0x70] ;  /* 0x01001c0000047ab9 */ /* 0x000fe20000000a00 */
[----:B------:R-:W-:Y:S01]  /*1590*/  ULDC.64 UR6, c[0x4][0x8] ;  /* 0x0100020000067ab9 */ /* 0x000fe20000000a00 */
[----:B-1----:R-:W-:Y:S01]  /*15a0*/  MOV R4, UR4 ;  /* 0x0000000400047c02 */ /* 0x002fe20008000f00 */
[----:B------:R1:W2:Y:S01]  /*15b0*/  LDC.64 R14, c[0x4][R0] ;  /* 0x01000000000e7b82 */ /* 0x0002a20000000a00 */
[----:B------:R-:W-:Y:S01]  /*15c0*/  MOV R5, UR5 ;  /* 0x0000000500057c02 */ /* 0x000fe20008000f00 */
[----:B------:R-:W-:Y:S01]  /*15d0*/  ULDC.64 UR4, c[0x4][0x78] ;  /* 0x01001e0000047ab9 */ /* 0x000fe20000000a00 */
[----:B------:R-:W-:Y:S01]  /*15e0*/  MOV R10, UR6 ;  /* 0x00000006000a7c02 */ /* 0x000fe20008000f00 */
[----:B------:R-:W-:Y:S01]  /*15f0*/  IMAD.U32 R6, RZ, RZ, UR4 ;  /* 0x00000004ff067e24 */ /* 0x000fe2000f8e00ff */
[----:B------:R-:W-:Y:S01]  /*1600*/  MOV R7, UR5 ;  /* 0x0000000500077c02 */ /* 0x000fe20008000f00 */
[----:B------:R-:W-:Y:S01]  /*1610*/  IMAD.MOV.U32 R12, RZ, RZ, 0x1 ;  /* 0x00000001ff0c7424 */ /* 0x000fe200078e00ff */
[----:B------:R-:W-:-:S02]  /*1620*/  MOV R11, UR7 ;  /* 0x00000007000b7c02 */ /* 0x000fc40008000f00 */
[----:B------:R-:W-:Y:S02]  /*1630*/  MOV R8, 0x1e1 ;  /* 0x000001e100087802 */ /* 0x000fe40000000f00 */
[----:B-1----:R-:W-:-:S07]  /*1640*/  MOV R13, RZ ;  /* 0x000000ff000d7202 */ /* 0x002fce0000000f00 */
[----:B------:R-:W-:-:S07]  /*1650*/  LEPC R20, `(.L_x_19) ;  /* 0x000000001014794e */ /* 0x000fce0000000000 */
[----:B--2--5:R-:W-:Y:S05]  /*1660*/  CALL.ABS.NOINC R14 ;  /* 0x000000000e007343 */ /* 0x024fea0003c00000 */
.L_x_19:
[----:B------:R-:W-:-:S13]  /*1670*/  ISETP.NE.AND P0, PT, R156, 0x3, PT ;  /* 0x000000039c00780c */ /* 0x000fda0003f05270 */
[----:B------:R-:W-:Y:S05]  /*1680*/  @!P0 BRA `(.L_x_20) ;  /* 0x0000000000048947 */ /* 0x000fea0003800000 */
[----:B------:R-:W-:Y:S01]  /*1690*/  BPT.TRAP 0x1 ;  /* 0x000000040000795c */ /* 0x000fe20000300000 */
.L_x_20:
[----:B------:R-:W-:Y:S02]  /*16a0*/  MOV R3, UR43 ;  /* 0x0000002b00037c02 */ /* 0x000fe40008000f00 */
[----:B------:R-:W-:Y:S02]  /*16b0*/  MOV R0, UR42 ;  /* 0x0000002a00007c02 */ /* 0x000fe40008000f00 */
[----:B------:R-:W-:Y:S02]  /*16c0*/  LEA R3, R3, UR45, 0x3 ;  /* 0x0000002d03037c11 */ /* 0x000fe4000f8e18ff */
[----:B------:R-:W-:-:S04]  /*16d0*/  SHF.L.U32 R0, R0, 0x1f, RZ ;  /* 0x0000001f00007819 */ /* 0x000fc800000006ff */
[----:B------:R2:W3:Y:S01]  /*16e0*/  SYNCS.PHASECHK.TRANS64.TRYWAIT P1, [R3+URZ], R0 ;  /* 0x00000000030075a7 */ /* 0x0004e2000802017f */
[----:B------:R-:W-:Y:S05]  /*16f0*/  @!P0 BRA `(.L_x_21) ;  /* 0x0000000000048947 */ /* 0x000fea0003800000 */
[----:B------:R-:W-:Y:S01]  /*1700*/  BPT.TRAP 0x1 ;  /* 0x000000040000795c */ /* 0x000fe20000300000 */
.L_x_21:
[----:B---3--:R-:W-:Y:S05]  /*1710*/  @P1 BRA `(.L_x_22) ;  /* 0x0000000000081947 */ /* 0x008fea0003800000 */
[----:B------:R-:W3:Y:S02]  /*1720*/  SYNCS.PHASECHK.TRANS64.TRYWAIT P1, [R3+URZ], R0 ;  /* 0x00000000030075a7 */ /* 0x000ee4000802017f */
[----:B---3--:R-:W-:Y:S05]  /*1730*/  @!P1 BRA `(.L_x_23) ;  /* 0x0000013800709947 */ /* 0x008fea0003800000 */
.L_x_22:
[----:B------:R-:W-:-:S04]  /*1740*/  UISETP.LT.AND UP0, UPT, UR44, 0x1, UPT ;  /* 0x000000012c00788c */ /* 0x000fc8000bf01270 */
[----:B------:R-:W-:-:S06]  /*1750*/  USEL UR4, UR44, 0x1, UP0 ;  /* 0x000000012c047887 */ /* 0x000fcc0008000000 */
[----:B--23--:R-:W-:Y:S01]  /*1760*/  MOV R0, UR4 ;  /* 0x0000000400007c02 */ /* 0x00cfe20008000f00 */
[----:B------:R-:W-:Y:S05]  /*1770*/  WARPSYNC.ALL ;  /* 0x0000000000007948 */ /* 0x000fea0003800000 */
[----:B------:R-:W-:-:S04]  /*1780*/  IADD3 R0, -R0, UR44, RZ ;  /* 0x0000002c00007c10 */ /* 0x000fc8000fffe1ff */
[----:B------:R-:W-:Y:S01]  /*1790*/  ISETP.GE.AND P1, PT, R0, 0x1, PT ;  /* 0x000000010000780c */ /* 0x000fe20003f26270 */
[----:B------:R-:W-:Y:S01]  /*17a0*/  UIADD3 UR4, UR45, 0x18400, URZ ;  /* 0x000184002d047890 */ /* 0x000fe2000fffe03f */
[----:B------:R-:W-:Y:S01]  /*17b0*/  WARPGROUP.ARRIVE ;  /* 0x00000000000079c5 */ /* 0x000fe20000000000 */
[----:B------:R-:W-:Y:S02]  /*17c0*/  ULOP3.LUT UR8, UR51, 0x10000, URZ, 0xfc, !UPT ;  /* 0x0001000033087892 */ /* 0x000fe4000f8efc3f */
[----:B------:R-:W-:Y:S02]  /*17d0*/  USHF.R.U32.HI UR4, URZ, 0x4, UR4 ;  /* 0x000000043f047899 */ /* 0x000fe40008011604 */
[----:B------:R-:W-:Y:S02]  /*17e0*/  ULEA UR10, UR43, UR8, 0xa ;  /* 0x000000082b0a7291 */ /* 0x000fe4000f8e503f */
[----:B------:R-:W-:Y:S01]  /*17f0*/  ULOP3.LUT UR4, UR4, 0x3fff, URZ, 0xc0, !UPT ;  /* 0x00003fff04047892 */ /* 0x000fe2000f8ec03f */
[----:B------:R-:W-:Y:S01]  /*1800*/  UMOV UR5, 0x40000040 ;  /* 0x4000004000057882 */ /* 0x000fe20000000000 */
[----:B------:R-:W-:-:S02]  /*1810*/  UMOV UR7, 0x40000040 ;  /* 0x4000004000077882 */ /* 0x000fc40000000000 */
[----:B------:R-:W-:-:S03]  /*1820*/  ULOP3.LUT UR9, UR4, 0x10000, URZ, 0xfc, !UPT ;  /* 0x0001000004097892 */ /* 0x000fc6000f8efc3f */
[----:B------:R-:W-:Y:S01]  /*1830*/  UMOV UR4, UR10 ;  /* 0x0000000a00047c82 */ /* 0x000fe20008000000 */
[----:B------:R-:W-:-:S07]  /*1840*/  ULEA UR11, UR43, UR9, 0xb ;  /* 0x000000092b0b7291 */ /* 0x000fce000f8e583f */
[----:B------:R-:W-:Y:S02]  /*1850*/  UMOV UR6, UR11 ;  /* 0x0000000b00067c82 */ /* 0x000fe40008000000 */
[----:B------:R-:W-:Y:S01]  /*1860*/  HGMMA.64x256x16.F32.BF16 R24, gdesc[UR4], RZ, !UPT, gsb0 ;  /* 0x03e00000041879f0 */ /* 0x000fe2000c0018ff */
[----:B------:R-:W-:Y:S02]  /*1870*/  UIADD3 UR4, UR10, 0x2, URZ ;  /* 0x000000020a047890 */ /* 0x000fe4000fffe03f */
[----:B------:R-:W-:Y:S01]  /*1880*/  UIADD3 UR6, UR11, 0x2, URZ ;  /* 0x000000020b067890 */ /* 0x000fe2000fffe03f */
[----:B------:R-:W-:Y:S01]  /*1890*/  UMOV UR5, 0x40000040 ;  /* 0x4000004000057882 */ /* 0x000fe20000000000 */
[----:B------:R-:W-:Y:S01]  /*18a0*/  UMOV UR7, 0x40000040 ;  /* 0x4000004000077882 */ /* 0x000fe20000000000 */
[----:B------:R-:W-:Y:S02]  /*18b0*/  WARPGROUP.DEPBAR.LE gsb0, 0x0 ;  /* 0x00008000000079c5 */ /* 0x000fe40000010000 */
[----:B------:R-:W-:-:S15]  /*18c0*/  WARPGROUP.ARRIVE ;  /* 0x00000000000079c5 */ /* 0x000fde0000000000 */
[----:B------:R-:W-:-:S05]  /*18d0*/  NOP ;  /* 0x0000000000007918 */ /* 0x000fca0000000000 */
[----:B------:R-:W-:Y:S01]  /*18e0*/  HGMMA.64x256x16.F32.BF16 R24, gdesc[UR4], R24, gsb0 ;  /* 0x03e00000041879f0 */ /* 0x000fe20008001818 */
        /* <DEDUP_REMOVED lines=15> */
[----:B------:R-:W-:Y:S03]  /*19e0*/  HGMMA.64x256x16.F32.BF16 R24, gdesc[UR4], R24, gsb0 ;  /* 0x03e00000041879f0 */ /* 0x000fe60008001818 */
[----:B------:R-:W-:Y:S02]  /*19f0*/  WARPGROUP.DEPBAR.LE gsb0, 0x0 ;  /* 0x00008000000079c5 */ /* 0x000fe40000010000 */
[----:B------:R-:W-:Y:S05]  /*1a00*/  @!P1 BRA `(.L_x_24) ;  /* 0x0000000400189947 */ /* 0x000fea0003800000 */
[----:B------:R-:W-:Y:S02]  /*1a10*/  UIADD3 UR4, UR43, 0x1, URZ ;  /* 0x000000012b047890 */ /* 0x000fe4000fffe03f */
[----:B------:R-:W-:Y:S02]  /*1a20*/  UMOV UR11, UR43 ;  /* 0x0000002b000b7c82 */ /* 0x000fe40008000000 */
[----:B------:R-:W-:-:S04]  /*1a30*/  UISETP.NE.AND UP0, UPT, UR4, 0x4, UPT ;  /* 0x000000040400788c */ /* 0x000fc8000bf05270 */
[----:B------:R-:W-:Y:S02]  /*1a40*/  USEL UR5, URZ, 0x1, UP0 ;  /* 0x000000013f057887 */ /* 0x000fe40008000000 */
[----:B------:R-:W-:Y:S02]  /*1a50*/  USEL UR10, UR4, URZ, UP0 ;  /* 0x0000003f040a7287 */ /* 0x000fe40008000000 */
[----:B------:R-:W-:-:S06]  /*1a60*/  ULOP3.LUT UR5, UR42, UR5, URZ, 0x3c, !UPT ;  /* 0x000000052a057292 */ /* 0x000fcc000f8e3c3f */
[----:B-1----:R-:W-:-:S07]  /*1a70*/  IMAD.U32 R5, RZ, RZ, UR5 ;  /* 0x00000005ff057e24 */ /* 0x002fce000f8e00ff */
.L_x_31:
[----:B-12---:R-:W-:Y:S05]  /*1a80*/  @!P0 BRA `(.L_x_25) ;  /* 0x0000000000048947 */ /* 0x006fea0003800000 */
[----:B------:R-:W-:Y:S01]  /*1a90*/  BPT.TRAP 0x1 ;  /* 0x000000040000795c */ /* 0x000fe20000300000 */
.L_x_25:
[----:B------:R-:W-:Y:S01]  /*1aa0*/  ULEA UR4, UR10, UR45, 0x3 ;  /* 0x0000002d0a047291 */ /* 0x000fe2000f8e183f */
[----:B------:R-:W-:-:S08]  /*1ab0*/  SHF.L.U32 R3, R5, 0x1f, RZ ;  /* 0x0000001f05037819 */ /* 0x000fd000000006ff */
[----:B------:R1:W2:Y:S01]  /*1ac0*/  SYNCS.PHASECHK.TRANS64.TRYWAIT P1, [UR4], R3 ;  /* 0x00000003ff0075a7 */ /* 0x0002a20008020144 */
[----:B------:R-:W-:Y:S05]  /*1ad0*/  @!P0 BRA `(.L_x_26) ;  /* 0x0000000000048947 */ /* 0x000fea0003800000 */
[----:B------:R-:W-:Y:S01]  /*1ae0*/  BPT.TRAP 0x1 ;  /* 0x000000040000795c */ /* 0x000fe20000300000 */
.L_x_26:
[----:B--2---:R-:W-:Y:S05]  /*1af0*/  @P1 BRA `(.L_x_27) ;  /* 0x0000000000081947 */ /* 0x004fea0003800000 */
[----:B------:R-:W2:Y:S02]  /*1b00*/  SYNCS.PHASECHK.TRANS64.TRYWAIT P1, [UR4], R3 ;  /* 0x00000003ff0075a7 */ /* 0x000ea40008020144 */
[----:B--2---:R-:W-:Y:S05]  /*1b10*/  @!P1 BRA `(.L_x_28) ;  /* 0x00000134008c9947 */ /* 0x004fea0003800000 */
.L_x_27:
[----:B------:R-:W-:Y:S01]  /*1b20*/  ULEA UR12, UR10, UR8, 0xa ;  /* 0x000000080a0c7291 */ /* 0x000fe2000f8e503f */
[----:B------:R-:W-:Y:S01]  /*1b30*/  WARPGROUP.ARRIVE ;  /* 0x00000000000079c5 */ /* 0x000fe20000000000 */
[----:B------:R-:W-:Y:S01]  /*1b40*/  ULEA UR13, UR10, UR9, 0xb ;  /* 0x000000090a0d7291 */ /* 0x000fe2000f8e583f */
[----:B------:R-:W-:Y:S01]  /*1b50*/  UMOV UR5, 0x40000040 ;  /* 0x4000004000057882 */ /* 0x000fe20000000000 */
[----:B------:R-:W-:-:S03]  /*1b60*/  UMOV UR7, 0x40000040 ;  /* 0x4000004000077882 */ /* 0x000fc60000000000 */
[----:B------:R-:W-:Y:S02]  /*1b70*/  UMOV UR4, UR12 ;  /* 0x0000000c00047c82 */ /* 0x000fe40008000000 */
[----:B------:R-:W-:Y:S02]  /*1b80*/  UMOV UR6, UR13 ;  /* 0x0000000d00067c82 */ /* 0x000fe40008000000 */
[----:B------:R-:W-:Y:S01]  /*1b90*/  HGMMA.64x256x16.F32.BF16 R24, gdesc[UR4], R24, gsb0 ;  /* 0x03e00000041879f0 */ /* 0x000fe20008001818 */
[----:B------:R-:W-:Y:S02]  /*1ba0*/  UIADD3 UR4, UR12, 0x2, URZ ;  /* 0x000000020c047890 */ /* 0x000fe4000fffe03f */
[----:B------:R-:W-:Y:S01]  /*1bb0*/  UIADD3 UR6, UR13, 0x2, URZ ;  /* 0x000000020d067890 */ /* 0x000fe2000fffe03f */
[----:B------:R-:W-:Y:S01]  /*1bc0*/  UMOV UR5, 0x40000040 ;  /* 0x4000004000057882 */ /* 0x000fe20000000000 */
[----:B------:R-:W-:Y:S01]  /*1bd0*/  UMOV UR7, 0x40000040 ;  /* 0x4000004000077882 */ /* 0x000fe20000000000 */
[----:B------:R-:W-:-:S02]  /*1be0*/  WARPGROUP.DEPBAR.LE gsb0, 0x0 ;  /* 0x00008000000079c5 */ /* 0x000fc40000010000 */
        /* <DEDUP_REMOVED lines=21> */
[----:B------:R-:W-:Y:S01]  /*1d40*/  BPT.TRAP 0x1 ;  /* 0x000000040000795c */ /* 0x000fe20000300000 */
.L_x_29:
[----:B------:R-:W-:Y:S01]  /*1d50*/  ULEA UR4, UR11, UR45, 0x3 ;  /* 0x0000002d0b047291 */ /* 0x000fe2000f8e183f */
[----:B------:R-:W-:-:S03]  /*1d60*/  ISETP.GT.U32.AND P1, PT, R17, 0x1, PT ;  /* 0x000000011100780c */ /* 0x000fc60003f24070 */
[----:B------:R-:W-:-:S04]  /*1d70*/  UIADD3 UR4, UR4, 0x20, URZ ;  /* 0x0000002004047890 */ /* 0x000fc8000fffe03f */
[----:B------:R-:W-:-:S09]  /*1d80*/  UPRMT UR4, URZ, 0x654, UR4 ;  /* 0x000006543f047896 */ /* 0x000fd20008000004 */
[----:B------:R-:W-:Y:S01]  /*1d90*/  SYNCS.ARRIVE.TRANS64.RED.A1T0 RZ, [UR4], RZ ;  /* 0x000000ffffff79a7 */ /* 0x000fe20008100404 */
[----:B------:R-:W-:Y:S05]  /*1da0*/  @P1 BRA `(.L_x_30) ;  /* 0x0000000000041947 */ /* 0x000fea0003800000 */
[----:B------:R-:W-:Y:S01]  /*1db0*/  BPT.TRAP 0x1 ;  /* 0x000000040000795c */ /* 0x000fe20000300000 */
.L_x_30:
[----:B------:R-:W-:Y:S01]  /*1dc0*/  UIADD3 UR10, UR10, 0x1, URZ ;  /* 0x000000010a0a7890 */ /* 0x000fe2000fffe03f */
[C---:B------:R-:W-:Y:S01]  /*1dd0*/  ISETP.GT.AND P1, PT, R0.reuse, 0x1, PT ;  /* 0x000000010000780c */ /* 0x040fe20003f24270 */
[----:B------:R-:W-:Y:S01]  /*1de0*/  UIADD3 UR11, UR11, 0x1, URZ ;  /* 0x000000010b0b7890 */ /* 0x000fe2000fffe03f */
[----:B------:R-:W-:Y:S01]  /*1df0*/  IADD3 R0, R0, -0x1, RZ ;  /* 0xffffffff00007810 */ /* 0x000fe20007ffe0ff */
[----:B------:R-:W-:Y:S02]  /*1e00*/  UISETP.NE.AND UP0, UPT, UR10, 0x4, UPT ;  /* 0x000000040a00788c */ /* 0x000fe4000bf05270 */
[----:B------:R-:W-:Y:S02]  /*1e10*/  UISETP.NE.AND UP1, UPT, UR11, 0x4, UPT ;  /* 0x000000040b00788c */ /* 0x000fe4000bf25270 */
[----:B------:R-:W-:Y:S02]  /*1e20*/  USEL UR4, URZ, 0x1, UP0 ;  /* 0x000000013f047887 */ /* 0x000fe40008000000 */
[----:B------:R-:W-:-:S02]  /*1e30*/  USEL UR10, UR10, URZ, UP0 ;  /* 0x0000003f0a0a7287 */ /* 0x000fc40008000000 */
[----:B------:R-:W-:Y:S02]  /*1e40*/  USEL UR11, UR11, URZ, UP1 ;  /* 0x0000003f0b0b7287 */ /* 0x000fe40008800000 */
[----:B------:R-:W-:Y:S01]  /*1e50*/  LOP3.LUT R5, R5, UR4, RZ, 0x3c, !PT ;  /* 0x0000000405057c12 */ /* 0x000fe2000f8e3cff */
[----:B------:R-:W-:Y:S09]  /*1e60*/  @P1 BRA `(.L_x_31) ;  /* 0xfffffffc00041947 */ /* 0x000ff2000383ffff */
.L_x_24:
[----:B------:R-:W3:Y:S02]  /*1e70*/  LDC R0, c[0x0][0x28c] ;  /* 0x0000a300ff007b82 */ /* 0x000ee40000000800 */
[----:B---3--:R-:W-:-:S13]  /*1e80*/  ISETP.GE.AND P1, PT, R0, 0x1, PT ;  /* 0x000000010000780c */ /* 0x008fda0003f26270 */
[----:B------:R-:W-:Y:S05]  /*1e90*/  @!P1 BRA `(.L_x_32) ;  /* 0x0000000000349947 */ /* 0x000fea0003800000 */
[----:B------:R-:W-:Y:S05]  /*1ea0*/  @!P0 BRA `(.L_x_33) ;  /* 0x0000000000048947 */ /* 0x000fea0003800000 */
[----:B------:R-:W-:Y:S01]  /*1eb0*/  BPT.TRAP 0x1 ;  /* 0x000000040000795c */ /* 0x000fe20000300000 */
.L_x_33:
[----:B------:R-:W-:Y:S01]  /*1ec0*/  UISETP.LT.AND UP0, UPT, UR44, 0x1, UPT ;  /* 0x000000012c00788c */ /* 0x000fe2000bf01270 */
[----:B------:R-:W-:-:S03]  /*1ed0*/  ISETP.GT.U32.AND P0, PT, R17, 0x1, PT ;  /* 0x000000011100780c */ /* 0x000fc60003f04070 */
[----:B------:R-:W-:-:S04]  /*1ee0*/  USEL UR4, UR44, 0x1, UP0 ;  /* 0x000000012c047887 */ /* 0x000fc80008000000 */
[----:B------:R-:W-:-:S04]  /*1ef0*/  UIADD3 UR4, UR43, UR44, -UR4 ;  /* 0x0000002c2b047290 */ /* 0x000fc8000fffe804 */
[----:B------:R-:W-:-:S04]  /*1f00*/  USHF.L.U32 UR4, UR4, 0x3, URZ ;  /* 0x0000000304047899 */ /* 0x000fc8000800063f */
[----:B------:R-:W-:-:S04]  /*1f10*/  ULOP3.LUT UR4, UR4, 0x18, URZ, 0xc0, !UPT ;  /* 0x0000001804047892 */ /* 0x000fc8000f8ec03f */
[----:B------:R-:W-:-:S04]  /*1f20*/  UIADD3 UR4, UR45, 0x20, UR4 ;  /* 0x000000202d047890 */ /* 0x000fc8000fffe004 */
[----:B------:R-:W-:-:S09]  /*1f30*/  UPRMT UR4, URZ, 0x654, UR4 ;  /* 0x000006543f047896 */ /* 0x000fd20008000004 */
[----:B------:R-:W-:Y:S01]  /*1f40*/  SYNCS.ARRIVE.TRANS64.RED.A1T0 RZ, [UR4], RZ ;  /* 0x000000ffffff79a7 */ /* 0x000fe20008100404 */
[----:B------:R-:W-:Y:S05]  /*1f50*/  @P0 BRA `(.L_x_32) ;  /* 0x0000000000040947 */ /* 0x000fea0003800000 */
[----:B------:R-:W-:Y:S01]  /*1f60*/  BPT.TRAP 0x1 ;  /* 0x000000040000795c */ /* 0x000fe20000300000 */
.L_x_32:
[----:B------:R-:W-:Y:S01]  /*1f70*/  UIADD3 UR4, UR45, 0x200, URZ ;  /* 0x000002002d047890 */ /* 0x000fe2000fffe03f */
[----:B------:R-:W-:Y:S02]  /*1f80*/  R2UR UR54, R23 ;  /* 0x00000000173672ca */ /* 0x000fe400000e0000 */
[----:B------:R-:W-:Y:S01]  /*1f90*/  R2UR UR53, R157 ;  /* 0x000000009d3572ca */ /* 0x000fe200000e0000 */
[----:B------:R-:W-:-:S06]  /*1fa0*/  ULOP3.LUT UP0, URZ, UR4, 0x1bf, URZ, 0xc0, !UPT ;  /* 0x000001bf043f7892 */ /* 0x000fcc000f80c03f */
[----:B------:R-:W-:-:S04]  /*1fb0*/  PLOP3.LUT P0, PT, PT, PT, UP0, 0x80, 0x0 ;  /* 0x000000000000781c */ /* 0x000fc80003f0f008 */
[----:B------:R-:W-:Y:S02]  /*1fc0*/  USHF.L.U32 UR54, UR54, 0x7, URZ ;  /* 0x0000000736367899 */ /* 0x000fe4000800063f */
[----:B------:R-:W-:-:S07]  /*1fd0*/  USHF.L.U32 UR53, UR53, 0x8, URZ ;  /* 0x0000000835357899 */ /* 0x000fce000800063f */
[----:B------:R-:W-:Y:S05]  /*1fe0*/  @!P0 BRA `(.L_x_34) ;  /* 0x00000000007c8947 */ /* 0x000fea0003800000 */
[----:B------:R-:W-:Y:S01]  /*1ff0*/  MOV R23, 0x0 ;  /* 0x0000000000177802 */ /* 0x000fe20000000f00 */
[----:B------:R-:W-:Y:S01]  /*2000*/  ULDC.64 UR4, c[0x4][0x80] ;  /* 0x0100200000047ab9 */ /* 0x000fe20000000a00 */
[----:B------:R-:W-:Y:S01]  /*2010*/  ULDC.64 UR6, c[0x4][0x10] ;  /* 0x0100040000067ab9 */ /* 0x000fe20000000a00 */
[----:B-12---:R-:W-:Y:S01]  /*2020*/  MOV R4, UR4 ;  /* 0x0000000400047c02 */ /* 0x006fe20008000f00 */
[----:B------:R1:W2:Y:S01]  /*2030*/  LDC.64 R14, c[0x4][R23] ;  /* 0x01000000170e7b82 */ /* 0x0002a20000000a00 */
[----:B------:R-:W-:Y:S01]  /*2040*/  MOV R5, UR5 ;  /* 0x0000000500057c02 */ /* 0x000fe20008000f00 */
[----:B------:R-:W-:Y:S01]  /*2050*/  ULDC.64 UR4, c[0x4][0x88] ;  /* 0x0100220000047ab9 */ /* 0x000fe20000000a00 */
[----:B------:R-:W-:Y:S01]  /*2060*/  MOV R10, UR6 ;  /* 0x00000006000a7c02 */ /* 0x000fe20008000f00 */
[----:B------:R-:W-:Y:S01]  /*2070*/  IMAD.U32 R7, RZ, RZ, UR5 ;  /* 0x00000005ff077e24 */ /* 0x000fe2000f8e00ff */
[----:B------:R-:W-:Y:S01]  /*2080*/  MOV R6, UR4 ;  /* 0x0000000400067c02 */ /* 0x000fe20008000f00 */
[----:B------:R-:W-:Y:S01]  /*2090*/  IMAD.MOV.U32 R13, RZ, RZ, RZ ;  /* 0x000000ffff0d7224 */ /* 0x000fe200078e00ff */
[----:B------:R-:W-:-:S02]  /*20a0*/  MOV R11, UR7 ;  /* 0x00000007000b7c02 */ /* 0x000fc40008000f00 */
[----:B------:R-:W-:Y:S02]  /*20b0*/  MOV R8, 0x70 ;  /* 0x0000007000087802 */ /* 0x000fe40000000f00 */
[----:B-1----:R-:W-:-:S07]  /*20c0*/  MOV R12, 0x1 ;  /* 0x00000001000c7802 */ /* 0x002fce0000000f00 */
[----:B------:R-:W-:-:S07]  /*20d0*/  LEPC R20, `(.L_x_35) ;  /* 0x000000001014794e */ /* 0x000fce0000000000 */
[----:B--2--5:R-:W-:Y:S05]  /*20e0*/  CALL.ABS.NOINC R14 ;  /* 0x000000000e007343 */ /* 0x024fea0003c00000 */
.L_x_35:
[----:B------:R1:W2:Y:S01]  /*20f0*/  LDC.64 R14, c[0x4][R23] ;  /* 0x01000000170e7b82 */ /* 0x0002a20000000a00 */
[----:B------:R-:W-:Y:S01]  /*2100*/  ULDC.64 UR4, c[0x4][0x80] ;  /* 0x0100200000047ab9 */ /* 0x000fe20000000a00 */
[----:B------:R-:W-:Y:S01]  /*2110*/  ULDC.64 UR6, c[0x4][0x10] ;  /* 0x0100040000067ab9 */ /* 0x000fe20000000a00 */
[----:B------:R-:W-:Y:S01]  /*2120*/  MOV R4, UR4 ;  /* 0x0000000400047c02 */ /* 0x000fe20008000f00 */
[----:B------:R-:W-:Y:S01]  /*2130*/  IMAD.U32 R10, RZ, RZ, UR6 ;  /* 0x00000006ff0a7e24 */ /* 0x000fe2000f8e00ff */
[----:B------:R-:W-:Y:S01]  /*2140*/  MOV R5, UR5 ;  /* 0x0000000500057c02 */ /* 0x000fe20008000f00 */
[----:B------:R-:W-:Y:S01]  /*2150*/  ULDC.64 UR4, c[0x4][0x88] ;  /* 0x0100220000047ab9 */ /* 0x000fe20000000a00 */
[----:B------:R-:W-:Y:S02]  /*2160*/  MOV R11, UR7 ;  /* 0x00000007000b7c02 */ /* 0x000fe40008000f00 */
[----:B------:R-:W-:Y:S02]  /*2170*/  MOV R6, UR4 ;  /* 0x0000000400067c02 */ /* 0x000fe40008000f00 */
[----:B------:R-:W-:-:S02]  /*2180*/  MOV R7, UR5 ;  /* 0x0000000500077c02 */ /* 0x000fc40008000f00 */
[----:B------:R-:W-:Y:S02]  /*2190*/  MOV R8, 0x70 ;  /* 0x0000007000087802 */ /* 0x000fe40000000f00 */
[----:B------:R-:W-:Y:S02]  /*21a0*/  MOV R12, 0x1 ;  /* 0x00000001000c7802 */ /* 0x000fe40000000f00 */
[----:B-1----:R-:W-:-:S07]  /*21b0*/  MOV R13, RZ ;  /* 0x000000ff000d7202 */ /* 0x002fce0000000f00 */
[----:B------:R-:W-:-:S07]  /*21c0*/  LEPC R20, `(.L_x_34) ;  /* 0x000000001014794e */ /* 0x000fce0000000000 */
[----:B--2---:R-:W-:Y:S05]  /*21d0*/  CALL.ABS.NOINC R14 ;  /* 0x000000000e007343 */ /* 0x004fea0003c00000 */
.L_x_34:
[----:B------:R-:W3:Y:S02]  /*21e0*/  LDC.64 R8, c[0x0][0x590] ;  /* 0x00016400ff087b82 */ /* 0x000ee40000000a00 */
[----:B---3--:R-:W-:-:S04]  /*21f0*/  ISETP.NE.U32.AND P2, PT, R8, RZ, PT ;  /* 0x000000ff0800720c */ /* 0x008fc80003f45070 */
[----:B------:R-:W-:-:S13]  /*2200*/  ISETP.NE.AND.EX P2, PT, R9, RZ, PT, P2 ;  /* 0x000000ff0900720c */ /* 0x000fda0003f45320 */
[----:B------:R-:W-:Y:S05]  /*2210*/  @!P2 BRA `(.L_x_36) ;  /* 0x000000000034a947 */ /* 0x000fea0003800000 */
[----:B------:R-:W-:Y:S02]  /*2220*/  ULDC.64 UR4, c[0x0][0x588] ;  /* 0x0001620000047ab9 */ /* 0x000fe40000000a00 */
[----:B------:R-:W-:-:S04]  /*2230*/  ISETP.NE.U32.AND P0, PT, RZ, UR4, PT ;  /* 0x00000004ff007c0c */ /* 0x000fc8000bf05070 */
[----:B------:R-:W-:-:S13]  /*2240*/  ISETP.NE.AND.EX P0, PT, RZ, UR5, PT, P0 ;  /* 0x00000005ff007c0c */ /* 0x000fda000bf05300 */
[----:B------:R-:W-:Y:S05]  /*2250*/  @!P0 BRA `(.L_x_37) ;  /* 0x0000000000188947 */ /* 0x000fea0003800000 */
[----:B-12---:R-:W1:Y:S01]  /*2260*/  LDC.64 R4, c[0x0][0x588] ;  /* 0x00016200ff047b82 */ /* 0x006e620000000a00 */
[----:B------:R-:W-:-:S04]  /*2270*/  IMAD R3, R8, UR55, RZ ;  /* 0x0000003708037c24 */ /* 0x000fc8000f8e02ff */
[----:B-1----:R-:W-:-:S05]  /*2280*/  IMAD.WIDE R4, R3, 0x4, R4 ;  /* 0x0000000403047825 */ /* 0x002fca00078e0204 */
[----:B-----5:R3:W5:Y:S01]  /*2290*/  LDG.E R153, desc[UR48][R4.64] ;  /* 0x0000003004997981 */ /* 0x020762000c1e1900 */
[----:B------:R-:W-:Y:S01]  /*22a0*/  IMAD.MOV.U32 R152, RZ, RZ, 0x1 ;  /* 0x00000001ff987424 */ /* 0x000fe200078e00ff */
[----:B------:R-:W-:Y:S06]  /*22b0*/  BRA `(.L_x_36) ;  /* 0x00000000000c7947 */ /* 0x000fec0003800000 */
.L_x_37:
[----:B------:R-:W-:Y:S01]  /*22c0*/  ULDC UR4, c[0x0][0x580] ;  /* 0x0001600000047ab9 */ /* 0x000fe20000000800 */
[----:B------:R-:W-:Y:S02]  /*22d0*/  MOV R152, 0x1 ;  /* 0x0000000100987802 */ /* 0x000fe40000000f00 */
[----:B-----5:R-:W-:-:S07]  /*22e0*/  MOV R153, UR4 ;  /* 0x0000000400997c02 */ /* 0x020fce0008000f00 */
.L_x_36:
[----:B------:R-:W4:Y:S02]  /*22f0*/  LDC.64 R6, c[0x0][0x5b0] ;  /* 0x00016c00ff067b82 */ /* 0x000f240000000a00 */
[----:B----4-:R-:W-:-:S04]  /*2300*/  ISETP.NE.U32.AND P0, PT, R6, RZ, PT ;  /* 0x000000ff0600720c */ /* 0x010fc80003f05070 */
[----:B------:R-:W-:-:S13]  /*2310*/  ISETP.NE.AND.EX P0, PT, R7, RZ, PT, P0 ;  /* 0x000000ff0700720c */ /* 0x000fda0003f05300 */
[----:B------:R-:W-:Y:S05]  /*2320*/  @!P0 BRA `(.L_x_38) ;  /* 0x00000000002c8947 */ /* 0x000fea0003800000 */
[----:B------:R-:W-:Y:S02]  /*2330*/  ULDC.64 UR4, c[0x0][0x5a8] ;  /* 0x00016a0000047ab9 */ /* 0x000fe40000000a00 */
[----:B------:R-:W-:-:S04]  /*2340*/  ISETP.NE.U32.AND P0, PT, RZ, UR4, PT ;  /* 0x00000004ff007c0c */ /* 0x000fc8000bf05070 */
[----:B------:R-:W-:-:S13]  /*2350*/  ISETP.NE.AND.EX P0, PT, RZ, UR5, PT, P0 ;  /* 0x00000005ff007c0c */ /* 0x000fda000bf05300 */
[----:B------:R-:W-:Y:S05]  /*2360*/  @!P0 BRA `(.L_x_39) ;  /* 0x0000000000148947 */ /* 0x000fea0003800000 */
[----:B-123--:R-:W1:Y:S01]  /*2370*/  LDC.64 R4, c[0x0][0x5a8] ;  /* 0x00016a00ff047b82 */ /* 0x00ee620000000a00 */
[----:B------:R-:W-:-:S04]  /*2380*/  IMAD R3, R6, UR55, RZ ;  /* 0x0000003706037c24 */ /* 0x000fc8000f8e02ff */
[----:B-1----:R-:W-:-:S05]  /*2390*/  IMAD.WIDE R4, R3, 0x4, R4 ;  /* 0x0000000403047825 */ /* 0x002fca00078e0204 */
[----:B-----5:R4:W5:Y:S01]  /*23a0*/  LDG.E R154, desc[UR48][R4.64] ;  /* 0x00000030049a7981 */ /* 0x020962000c1e1900 */
[----:B------:R-:W-:Y:S05]  /*23b0*/  BRA `(.L_x_38) ;  /* 0x0000000000087947 */ /* 0x000fea0003800000 */
.L_x_39:
[----:B------:R-:W-:Y:S02]  /*23c0*/  ULDC UR4, c[0x0][0x5a0] ;  /* 0x0001680000047ab9 */ /* 0x000fe40000000800 */
[----:B-----5:R-:W-:-:S07]  /*23d0*/  MOV R154, UR4 ;  /* 0x00000004009a7c02 */ /* 0x020fce0008000f00 */
.L_x_38:
[----:B------:R-:W-:Y:S01]  /*23e0*/  ULDC.64 UR4, c[0x0][0x588] ;  /* 0x0001620000047ab9 */ /* 0x000fe20000000a00 */
[----:B------:R-:W-:Y:S01]  /*23f0*/  ISETP.NE.U32.AND P3, PT, R8, RZ, PT ;  /* 0x000000ff0800720c */ /* 0x000fe20003f65070 */
[----:B------:R-:W-:Y:S02]  /*2400*/  UISETP.NE.U32.AND UP0, UPT, UR4, URZ, UPT ;  /* 0x0000003f0400728c */ /* 0x000fe4000bf05070 */
[----:B------:R-:W-:Y:S02]  /*2410*/  ISETP.NE.U32.AND P4, PT, RZ, UR4, PT ;  /* 0x00000004ff007c0c */ /* 0x000fe4000bf85070 */
[----:B------:R-:W-:Y:S01]  /*2420*/  ISETP.NE.AND.EX P3, PT, R9, RZ, PT, P3 ;  /* 0x000000ff0900720c */ /* 0x000fe20003f65330 */
[----:B------:R-:W-:Y:S02]  /*2430*/  UISETP.NE.AND.EX UP0, UPT, UR5, URZ, UPT, UP0 ;  /* 0x0000003f0500728c */ /* 0x000fe4000bf05300 */
[----:B------:R-:W-:Y:S02]  /*2440*/  ISETP.NE.AND.EX P4, PT, RZ, UR5, PT, P4 ;  /* 0x00000005ff007c0c */ /* 0x000fe4000bf85340 */
[----:B------:R-:W-:-:S02]  /*2450*/  PLOP3.LUT P0, PT, PT, PT, PT, 0x8, 0x0 ;  /* 0x000000000000781c */ /* 0x000fc40003f0e170 */
[----:B------:R-:W-:-:S04]  /*2460*/  PLOP3.LUT P1, PT, PT, PT, UP0, 0x80, 0x0 ;  /* 0x000000000000781c */ /* 0x000fc80003f2f008 */
[----:B------:R-:W-:-:S05]  /*2470*/  PLOP3.LUT P1, PT, P1, PT, PT, 0x8, 0x0 ;  /* 0x000000000000781c */ /* 0x000fca0000f2e170 */
[----:B------:R-:W-:Y:S08]  /*2480*/  @P4 BRA P3, `(.L_x_40) ;  /* 0x0000000000244947 */ /* 0x000ff00001800000 */
[----:B------:R-:W-:Y:S04]  /*2490*/  BSSY B0, `(.L_x_40) ;  /* 0x0000008000007945 */ /* 0x000fe80003800000 */
[----:B------:R-:W-:Y:S05]  /*24a0*/  @!P2 BRA `(.L_x_41) ;  /* 0x000000000014a947 */ /* 0x000fea0003800000 */
[----:B------:R-:W-:Y:S02]  /*24b0*/  LOP3.LUT P3, RZ, R152, 0xff, RZ, 0xc0, !PT ;  /* 0x000000ff98ff7812 */ /* 0x000fe4000786c0ff */
[----:B------:R-:W-:-:S11]  /*24c0*/  PLOP3.LUT P0, PT, P1, PT, PT, 0x80, 0x0 ;  /* 0x000000000000781c */ /* 0x000fd60000f0f070 */
[----:B------:R-:W-:Y:S05]  /*24d0*/  @!P3 BRA `(.L_x_42) ;  /* 0x00000000000cb947 */ /* 0x000fea0003800000 */
[----:B-----5:R-:W-:Y:S01]  /*24e0*/  FSETP.EQ.AND P0, PT, R153, RZ, PT ;  /* 0x000000ff9900720b */ /* 0x020fe20003f02000 */
[----:B------:R-:W-:-:S12]  /*24f0*/  BRA `(.L_x_42) ;  /* 0x0000000000047947 */ /* 0x000fd80003800000 */
.L_x_41:
[----:B-----5:R-:W-:-:S13]  /*2500*/  FSETP.EQ.AND P0, PT, R153, RZ, PT ;  /* 0x000000ff9900720b */ /* 0x020fda0003f02000 */
.L_x_42:
[----:B------:R-:W-:Y:S05]  /*2510*/  BSYNC B0 ;  /* 0x0000000000007941 */ /* 0x000fea0003800000 */
.L_x_40:
[----:B------:R-:W-:Y:S04]  /*2520*/  BSSY B0, `(.L_x_43) ;  /* 0x0000007000007945 */ /* 0x000fe80003800000 */
[----:B------:R-:W-:Y:S05]  /*2530*/  @!P2 BRA `(.L_x_44) ;  /* 0x000000000010a947 */ /* 0x000fea0003800000 */
[----:B------:R-:W-:-:S13]  /*2540*/  LOP3.LUT P2, RZ, R152, 0xff, RZ, 0xc0, !PT ;  /* 0x000000ff98ff7812 */ /* 0x000fda000784c0ff */
[----:B------:R-:W-:Y:S05]  /*2550*/  @!P2 BRA `(.L_x_45) ;  /* 0x00000000000ca947 */ /* 0x000fea0003800000 */
[----:B-----5:R-:W-:Y:S01]  /*2560*/  FSETP.EQ.AND P1, PT, R153, RZ, PT ;  /* 0x000000ff9900720b */ /* 0x020fe20003f22000 */
[----:B------:R-:W-:-:S12]  /*2570*/  BRA `(.L_x_45) ;  /* 0x0000000000047947 */ /* 0x000fd80003800000 */
.L_x_44:
[----:B-----5:R-:W-:-:S13]  /*2580*/  FSETP.EQ.AND P1, PT, R153, RZ, PT ;  /* 0x000000ff9900720b */ /* 0x020fda0003f22000 */
.L_x_45:
[----:B------:R-:W-:Y:S05]  /*2590*/  BSYNC B0 ;  /* 0x0000000000007941 */ /* 0x000fea0003800000 */
.L_x_43:
[----:B------:R-:W-:Y:S01]  /*25a0*/  BSSY B0, `(.L_x_46) ;  /* 0x0000024000007945 */ /* 0x000fe20003800000 */
[----:B------:R-:W-:Y:S02]  /*25b0*/  MOV R12, RZ ;  /* 0x000000ff000c7202 */ /* 0x000fe40000000f00 */
[----:B------:R-:W-:Y:S02]  /*25c0*/  CS2R R6, SRZ ;  /* 0x0000000000067805 */ /* 0x000fe4000001ff00 */
[----:B-1234-:R-:W-:Y:S02]  /*25d0*/  CS2R R4, SRZ ;  /* 0x0000000000047805 */ /* 0x01efe4000001ff00 */
[----:B------:R-:W-:Y:S02]  /*25e0*/  CS2R R10, SRZ ;  /* 0x00000000000a7805 */ /* 0x000fe4000001ff00 */
[----:B------:R-:W-:Y:S01]  /*25f0*/  CS2R R8, SRZ ;  /* 0x0000000000087805 */ /* 0x000fe2000001ff00 */
[----:B------:R-:W-:Y:S06]  /*2600*/  @P0 BRA `(.L_x_47) ;  /* 0x0000000000740947 */ /* 0x000fec0003800000 */
[----:B------:R-:W-:-:S13]  /*2610*/  ISETP.NE.AND P2, PT, R158, 0x3, PT ;  /* 0x000000039e00780c */ /* 0x000fda0003f45270 */
[----:B------:R-:W-:Y:S05]  /*2620*/  @!P2 BRA `(.L_x_48) ;  /* 0x000000000004a947 */ /* 0x000fea0003800000 */
[----:B------:R-:W-:Y:S01]  /*2630*/  BPT.TRAP 0x1 ;  /* 0x000000040000795c */ /* 0x000fe20000300000 */
.L_x_48:
[----:B------:R-:W-:Y:S01]  /*2640*/  SHF.L.U32 R0, RZ, 0x1f, RZ ;  /* 0x0000001fff007819 */ /* 0x000fe200000006ff */
[----:B------:R-:W-:Y:S01]  /*2650*/  IMAD.MOV.U32 R12, RZ, RZ, 0x1 ;  /* 0x00000001ff0c7424 */ /* 0x000fe200078e00ff */
[----:B------:R-:W-:Y:S02]  /*2660*/  MOV R7, RZ ;  /* 0x000000ff00077202 */ /* 0x000fe40000000f00 */
[----:B------:R-:W1:Y:S02]  /*2670*/  SYNCS.PHASECHK.TRANS64.TRYWAIT P2, [UR45+0x40], R0 ;  /* 0x00004000ff0075a7 */ /* 0x000e64000804016d */
[----:B-1----:R-:W-:Y:S05]  /*2680*/  @!P2 BRA `(.L_x_49) ;  /* 0x0000012800c8a947 */ /* 0x002fea0003800000 */
.L_x_610:
[----:B------:R-:W-:Y:S02]  /*2690*/  MOV R6, RZ ;  /* 0x000000ff00067202 */ /* 0x000fe40000000f00 */
[----:B------:R-:W-:Y:S02]  /*26a0*/  CS2R R4, SRZ ;  /* 0x0000000000047805 */ /* 0x000fe4000001ff00 */
[----:B------:R-:W-:Y:S02]  /*26b0*/  CS2R R10, SRZ ;  /* 0x00000000000a7805 */ /* 0x000fe4000001ff00 */
[----:B------:R-:W-:Y:S01]  /*26c0*/  CS2R R8, SRZ ;  /* 0x0000000000087805 */ /* 0x000fe2000001ff00 */
[----:B------:R-:W-:Y:S06]  /*26d0*/  @P1 BRA `(.L_x_47) ;  /* 0x0000000000401947 */ /* 0x000fec0003800000 */
[C---:B-1----:R-:W-:Y:S01]  /*26e0*/  SHF.L.U32 R0, R18.reuse, 0x4, RZ ;  /* 0x0000000412007819 */ /* 0x042fe200000006ff */
[C---:B------:R-:W-:Y:S01]  /*26f0*/  IMAD.SHL.U32 R7, R18.reuse, 0x4, RZ ;  /* 0x0000000412077824 */ /* 0x040fe200078e00ff */
[----:B------:R-:W-:Y:S01]  /*2700*/  SHF.L.U32 R3, R18, 0x5, RZ ;  /* 0x0000000512037819 */ /* 0x000fe200000006ff */
[----:B------:R-:W-:Y:S05]  /*2710*/  WARPSYNC.ALL ;  /* 0x0000000000007948 */ /* 0x000fea0003800000 */
[----:B------:R-:W-:Y:S02]  /*2720*/  SHF.R.U32.HI R5, RZ, 0x1, R18 ;  /* 0x00000001ff057819 */ /* 0x000fe40000011612 */
[----:B------:R-:W-:-:S02]  /*2730*/  LOP3.LUT R0, R0, 0xe00, RZ, 0xc0, !PT ;  /* 0x00000e0000007812 */ /* 0x000fc400078ec0ff */
[----:B------:R-:W-:Y:S02]  /*2740*/  LOP3.LUT R4, R3, 0xc0, RZ, 0xc0, !PT ;  /* 0x000000c003047812 */ /* 0x000fe400078ec0ff */
[----:B------:R-:W-:Y:S02]  /*2750*/  LOP3.LUT R0, R0, 0x20, R3, 0xf8, !PT ;  /* 0x0000002000007812 */ /* 0x000fe400078ef803 */
[----:B------:R-:W-:Y:S02]  /*2760*/  LOP3.LUT R4, R4, 0x8, R5, 0xf8, !PT ;  /* 0x0000000804047812 */ /* 0x000fe400078ef805 */
[----:B------:R-:W-:Y:S02]  /*2770*/  LOP3.LUT R0, R0, 0x100, R3, 0xf8, !PT ;  /* 0x0000010000007812 */ /* 0x000fe400078ef803 */
[----:B------:R-:W-:-:S04]  /*2780*/  LOP3.LUT R7, R4, 0x18, R7, 0x78, !PT ;  /* 0x0000001804077812 */ /* 0x000fc800078e7807 */
[----:B------:R-:W-:-:S04]  /*2790*/  LOP3.LUT R0, R0, R7, RZ, 0xfc, !PT ;  /* 0x0000000700007212 */ /* 0x000fc800078efcff */
[----:B------:R-:W-:-:S04]  /*27a0*/  LEA R0, R0, UR45, 0x1 ;  /* 0x0000002d00007c11 */ /* 0x000fc8000f8e08ff */
[----:B------:R-:W-:Y:S01]  /*27b0*/  LEA R4, R155, R0, 0x1 ;  /* 0x000000009b047211 */ /* 0x000fe200078e08ff */
[----:B------:R2:W3:Y:S05]  /*27c0*/  LDSM.16.M88.4 R8, [R0+0x200] ;  /* 0x000200000008783b */ /* 0x0004ea0000000200 */
[----:B------:R-:W4:Y:S02]  /*27d0*/  LDSM.16.M88.4 R4, [R4+0x200] ;  /* 0x000200000404783b */ /* 0x000f240000000200 */
.L_x_47:
[----:B------:R-:W-:Y:S05]  /*27e0*/  BSYNC B0 ;  /* 0x0000000000007941 */ /* 0x000fea0003800000 */
.L_x_46:
[----:B---3--:R-:W-:Y:S01]  /*27f0*/  SHF.L.U32 R160, R9, 0x10, RZ ;  /* 0x0000001009a07819 */ /* 0x008fe200000006ff */
[----:B------:R-:W-:Y:S01]  /*2800*/  IMAD.U32 R168, R11, 0x10000, RZ ;  /* 0x000100000ba87824 */ /* 0x000fe200078e00ff */
[C---:B------:R-:W-:Y:S01]  /*2810*/  SHF.L.U32 R14, R8.reuse, 0x10, RZ ;  /* 0x00000010080e7819 */ /* 0x040fe200000006ff */
[----:B------:R-:W-:Y:S01]  /*2820*/  BSSY B1, `(.L_x_50) ;  /* 0x00000c0000017945 */ /* 0x000fe20003800000 */
[----:B------:R-:W-:Y:S01]  /*2830*/  LOP3.LUT R20, R8, 0xffff0000, RZ, 0xc0, !PT ;  /* 0xffff000008147812 */ /* 0x000fe200078ec0ff */
[C---:B-----5:R-:W-:Y:S01]  /*2840*/  FMUL R21, R153.reuse, R160 ;  /* 0x000000a099157220 */ /* 0x060fe20000400000 */
[----:B-12---:R-:W-:Y:S01]  /*2850*/  LOP3.LUT R0, R18, 0xff, RZ, 0xc0, !PT ;  /* 0x000000ff12007812 */ /* 0x006fe200078ec0ff */
[----:B------:R-:W-:Y:S01]  /*2860*/  FMUL R13, R153, R14 ;  /* 0x0000000e990d7220 */ /* 0x000fe20000400000 */
[----:B------:R-:W-:Y:S01]  /*2870*/  LOP3.LUT R162, R9, 0xffff0000, RZ, 0xc0, !PT ;  /* 0xffff000009a27812 */ /* 0x000fe200078ec0ff */
[C---:B------:R-:W-:Y:S01]  /*2880*/  FMUL R14, R153.reuse, R20 ;  /* 0x00000014990e7220 */ /* 0x040fe20000400000 */
[----:B------:R-:W-:Y:S01]  /*2890*/  IADD3 R0, R0, 0x1f, RZ ;  /* 0x0000001f00007810 */ /* 0x000fe20007ffe0ff */
[----:B------:R-:W-:Y:S01]  /*28a0*/  FFMA R26, R154, R26, R21 ;  /* 0x0000001a9a1a7223 */ /* 0x000fe20000000015 */
[----:B------:R-:W-:Y:S01]  /*28b0*/  MOV R3, 0x3bbb989d ;  /* 0x3bbb989d00037802 */ /* 0x000fe20000000f00 */
[----:B------:R-:W-:Y:S01]  /*28c0*/  FMUL R15, R153, R162 ;  /* 0x000000a2990f7220 */ /* 0x000fe20000400000 */
[----:B------:R-:W-:Y:S01]  /*28d0*/  ISETP.GT.U32.AND P5, PT, R0, 0x3e, PT ;  /* 0x0000003e0000780c */ /* 0x000fe20003fa4070 */
[C---:B------:R-:W-:Y:S01]  /*28e0*/  FFMA R20, R154.reuse, R25, R14 ;  /* 0x000000199a147223 */ /* 0x040fe2000000000e */
[----:B------:R-:W-:Y:S01]  /*28f0*/  MOV R0, 0x437c0000 ;  /* 0x437c000000007802 */ /* 0x000fe20000000f00 */
[----:B------:R-:W-:Y:S01]  /*2900*/  FFMA R162, R154, R27, R15 ;  /* 0x0000001b9aa27223 */ /* 0x000fe2000000000f */
[----:B------:R-:W-:Y:S01]  /*2910*/  SHF.L.U32 R164, R10, 0x10, RZ ;  /* 0x000000100aa47819 */ /* 0x000fe200000006ff */
[----:B------:R-:W-:Y:S01]  /*2920*/  FFMA.SAT R9, -R26, R3, 0.5 ;  /* 0x3f0000001a097423 */ /* 0x000fe20000002103 */
[----:B------:R-:W-:Y:S01]  /*2930*/  LOP3.LUT R166, R10, 0xffff0000, RZ, 0xc0, !PT ;  /* 0xffff00000aa67812 */ /* 0x000fe200078ec0ff */
[----:B------:R-:W-:Y:S01]  /*2940*/  FFMA R24, R154, R24, R13 ;  /* 0x000000189a187223 */ /* 0x000fe2000000000d */
[C---:B----4-:R-:W-:Y:S01]  /*2950*/  SHF.L.U32 R172, R4.reuse, 0x10, RZ ;  /* 0x0000001004ac7819 */ /* 0x050fe200000006ff */
[----:B------:R-:W-:Y:S01]  /*2960*/  FFMA.RM R9, R9, R0, 12582913 ;  /* 0x4b40000109097423 */ /* 0x000fe20000004000 */
[----:B------:R-:W-:-:S02]  /*2970*/  LOP3.LUT R174, R4, 0xffff0000, RZ, 0xc0, !PT ;  /* 0xffff000004ae7812 */ /* 0x000fc400078ec0ff */
[C---:B------:R-:W-:Y:S01]  /*2980*/  SHF.L.U32 R10, R6.reuse, 0x10, RZ ;  /* 0x00000010060a7819 */ /* 0x040fe200000006ff */
[----:B------:R-:W-:Y:S01]  /*2990*/  FADD R27, R9, -12583039 ;  /* 0xcb40007f091b7421 */ /* 0x000fe20000000000 */
[----:B------:R-:W-:Y:S01]  /*29a0*/  LOP3.LUT R8, R6, 0xffff0000, RZ, 0xc0, !PT ;  /* 0xffff000006087812 */ /* 0x000fe200078ec0ff */
[C---:B------:R-:W-:Y:S01]  /*29b0*/  IMAD.U32 R6, R7.reuse, 0x10000, RZ ;  /* 0x0001000007067824 */ /* 0x040fe200078e00ff */
[----:B------:R-:W-:Y:S01]  /*29c0*/  LOP3.LUT R4, R7, 0xffff0000, RZ, 0xc0, !PT ;  /* 0xffff000007047812 */ /* 0x000fe200078ec0ff */
[-C--:B------:R-:W-:Y:S01]  /*29d0*/  FFMA.SAT R7, -R20, R3.reuse, 0.5 ;  /* 0x3f00000014077423 */ /* 0x080fe20000002103 */
[C---:B------:R-:W-:Y:S01]  /*29e0*/  SHF.L.U32 R176, R5.reuse, 0x10, RZ ;  /* 0x0000001005b07819 */ /* 0x040fe200000006ff */
[----:B------:R-:W-:Y:S01]  /*29f0*/  FFMA R27, -R26, 1.4426950216293334961, -R27 ;  /* 0x3fb8aa3b1a1b7823 */ /* 0x000fe2000000091b */
[----:B------:R-:W-:Y:S01]  /*2a00*/  LOP3.LUT R178, R5, 0xffff0000, RZ, 0xc0, !PT ;  /* 0xffff000005b27812 */ /* 0x000fe200078ec0ff */
[-C--:B------:R-:W-:Y:S01]  /*2a10*/  FFMA.SAT R5, -R162, R3.reuse, 0.5 ;  /* 0x3f000000a2057423 */ /* 0x080fe20000002103 */
[----:B------:R-:W-:Y:S01]  /*2a20*/  LOP3.LUT R170, R11, 0xffff0000, RZ, 0xc0, !PT ;  /* 0xffff00000baa7812 */ /* 0x000fe200078ec0ff */
[----:B------:R-:W-:Y:S01]  /*2a30*/  FFMA.SAT R11, -R24, R3, 0.5 ;  /* 0x3f000000180b7423 */ /* 0x000fe20000002103 */
[-C--:B------:R-:W-:Y:S01]  /*2a40*/  FFMA.RM R7, R7, R0.reuse, 12582913 ;  /* 0x4b40000107077423 */ /* 0x080fe20000004000 */
[-C--:B------:R-:W-:Y:S01]  /*2a50*/  FFMA.RM R5, R5, R0.reuse, 12582913 ;  /* 0x4b40000105057423 */ /* 0x080fe20000004000 */
[----:B------:R-:W-:Y:S01]  /*2a60*/  FFMA R159, -R26, 1.925963033500011079e-08, R27 ;  /* 0x32a570601a9f7823 */ /* 0x000fe2000000011b */
[----:B------:R-:W-:Y:S01]  /*2a70*/  FFMA.RM R11, R11, R0, 12582913 ;  /* 0x4b4000010b0b7423 */ /* 0x000fe20000004000 */
[----:B------:R-:W-:Y:S01]  /*2a80*/  FADD R25, R7, -12583039 ;  /* 0xcb40007f07197421 */ /* 0x000fe20000000000 */
[----:B------:R-:W-:Y:S01]  /*2a90*/  FADD R157, R5, -12583039 ;  /* 0xcb40007f059d7421 */ /* 0x000fe20000000000 */
[----:B------:R-:W-:Y:S01]  /*2aa0*/  FMUL R27, R153, R164 ;  /* 0x000000a4991b7220 */ /* 0x000fe20000400000 */
[----:B------:R-:W-:Y:S01]  /*2ab0*/  FADD R23, R11, -12583039 ;  /* 0xcb40007f0b177421 */ /* 0x000fe20000000000 */
[----:B------:R-:W-:Y:S01]  /*2ac0*/  FFMA R25, -R20, 1.4426950216293334961, -R25 ;  /* 0x3fb8aa3b14197823 */ /* 0x000fe20000000919 */
[----:B------:R-:W-:Y:S01]  /*2ad0*/  FFMA R157, -R162, 1.4426950216293334961, -R157 ;  /* 0x3fb8aa3ba29d7823 */ /* 0x000fe2000000099d */
[----:B------:R1:W-:Y:S01]  /*2ae0*/  MUFU.EX2 R164, R159 ;  /* 0x0000009f00a47308 */ /* 0x0003e20000000800 */
[----:B------:R-:W-:Y:S01]  /*2af0*/  FFMA R23, -R24, 1.4426950216293334961, -R23 ;  /* 0x3fb8aa3b18177823 */ /* 0x000fe20000000917 */
[----:B------:R-:W-:Y:S01]  /*2b00*/  FFMA R161, -R20, 1.925963033500011079e-08, R25 ;  /* 0x32a5706014a17823 */ /* 0x000fe20000000119 */
[----:B------:R-:W-:Y:S01]  /*2b10*/  FFMA R165, -R162, 1.925963033500011079e-08, R157 ;  /* 0x32a57060a2a57823 */ /* 0x000fe2000000019d */
[C---:B------:R-:W-:Y:S01]  /*2b20*/  FMUL R25, R153.reuse, R166 ;  /* 0x000000a699197220 */ /* 0x040fe20000400000 */
[----:B------:R-:W-:Y:S01]  /*2b30*/  FFMA R160, -R24, 1.925963033500011079e-08, R23 ;  /* 0x32a5706018a07823 */ /* 0x000fe20000000117 */
[C---:B------:R-:W-:Y:S01]  /*2b40*/  FFMA R20, R154.reuse, R28, R27 ;  /* 0x0000001c9a147223 */ /* 0x040fe2000000001b */
[C---:B------:R-:W-:Y:S01]  /*2b50*/  FMUL R157, R153.reuse, R170 ;  /* 0x000000aa999d7220 */ /* 0x040fe20000400000 */
[----:B------:R-:W-:Y:S01]  /*2b60*/  FMUL R23, R153, R168 ;  /* 0x000000a899177220 */ /* 0x000fe20000400000 */
[----:B------:R-:W-:Y:S01]  /*2b70*/  FFMA R24, R154, R29, R25 ;  /* 0x0000001d9a187223 */ /* 0x000fe20000000019 */
[----:B------:R-:W-:Y:S01]  /*2b80*/  FFMA.SAT R29, -R20, R3, 0.5 ;  /* 0x3f000000141d7423 */ /* 0x000fe20000002103 */
[C---:B------:R-:W-:Y:S01]  /*2b90*/  FFMA R168, R154.reuse, R31, R157 ;  /* 0x0000001f9aa87223 */ /* 0x040fe2000000009d */
[----:B------:R-:W-:Y:S01]  /*2ba0*/  FFMA R26, R154, R30, R23 ;  /* 0x0000001e9a1a7223 */ /* 0x000fe20000000017 */
[-C--:B------:R-:W-:Y:S01]  /*2bb0*/  FFMA.SAT R163, -R24, R3.reuse, 0.5 ;  /* 0x3f00000018a37423 */ /* 0x080fe20000002103 */
[-C--:B------:R-:W-:Y:S01]  /*2bc0*/  FFMA.RM R30, R29, R0.reuse, 12582913 ;  /* 0x4b4000011d1e7423 */ /* 0x080fe20000004000 */
[-C--:B------:R-:W-:Y:S01]  /*2bd0*/  FFMA.SAT R167, -R168, R3.reuse, 0.5 ;  /* 0x3f000000a8a77423 */ /* 0x080fe20000002103 */
[----:B------:R-:W-:Y:S01]  /*2be0*/  FFMA.SAT R31, -R26, R3, 0.5 ;  /* 0x3f0000001a1f7423 */ /* 0x000fe20000002103 */
[-C--:B------:R-:W-:Y:S01]  /*2bf0*/  FFMA.RM R163, R163, R0.reuse, 12582913 ;  /* 0x4b400001a3a37423 */ /* 0x080fe20000004000 */
[----:B------:R-:W-:Y:S01]  /*2c00*/  FADD R29, R30, -12583039 ;  /* 0xcb40007f1e1d7421 */ /* 0x000fe20000000000 */
[-C--:B------:R-:W-:Y:S01]  /*2c10*/  FFMA.RM R28, R167, R0.reuse, 12582913 ;  /* 0x4b400001a71c7423 */ /* 0x080fe20000004000 */
[----:B------:R-:W-:Y:S01]  /*2c20*/  FFMA.RM R162, R31, R0, 12582913 ;  /* 0x4b4000011fa27423 */ /* 0x000fe20000004000 */
[----:B------:R-:W-:Y:S01]  /*2c30*/  FADD R31, R163, -12583039 ;  /* 0xcb40007fa31f7421 */ /* 0x000fe20000000000 */
[----:B------:R-:W-:Y:S01]  /*2c40*/  FFMA R29, -R20, 1.4426950216293334961, -R29 ;  /* 0x3fb8aa3b141d7823 */ /* 0x000fe2000000091d */
[----:B-1----:R-:W-:Y:S01]  /*2c50*/  FADD R159, R28, -12583039 ;  /* 0xcb40007f1c9f7421 */ /* 0x002fe20000000000 */
[----:B------:R-:W-:Y:S01]  /*2c60*/  FADD R167, R162, -12583039 ;  /* 0xcb40007fa2a77421 */ /* 0x000fe20000000000 */
[----:B------:R-:W-:Y:S01]  /*2c70*/  FFMA R31, -R24, 1.4426950216293334961, -R31 ;  /* 0x3fb8aa3b181f7823 */ /* 0x000fe2000000091f */
[----:B------:R-:W-:Y:S01]  /*2c80*/  FFMA R166, -R20, 1.925963033500011079e-08, R29 ;  /* 0x32a5706014a67823 */ /* 0x000fe2000000011d */
[----:B------:R-:W-:Y:S01]  /*2c90*/  FFMA R169, -R168, 1.4426950216293334961, -R159 ;  /* 0x3fb8aa3ba8a97823 */ /* 0x000fe2000000099f */
[----:B------:R-:W-:Y:S01]  /*2ca0*/  FFMA R29, -R26, 1.4426950216293334961, -R167 ;  /* 0x3fb8aa3b1a1d7823 */ /* 0x000fe200000009a7 */
[C---:B------:R-:W-:Y:S01]  /*2cb0*/  FMUL R159, R153.reuse, R172 ;  /* 0x000000ac999f7220 */ /* 0x040fe20000400000 */
[----:B------:R-:W-:Y:S01]  /*2cc0*/  FFMA R167, -R24, 1.925963033500011079e-08, R31 ;  /* 0x32a5706018a77823 */ /* 0x000fe2000000011f */
[C---:B------:R-:W-:Y:S01]  /*2cd0*/  FMUL R31, R153.reuse, R174 ;  /* 0x000000ae991f7220 */ /* 0x040fe20000400000 */
[----:B------:R-:W-:Y:S01]  /*2ce0*/  FFMA R170, -R26, 1.925963033500011079e-08, R29 ;  /* 0x32a570601aaa7823 */ /* 0x000fe2000000011d */
[C---:B------:R-:W-:Y:S01]  /*2cf0*/  FFMA R24, R154.reuse, R32, R159 ;  /* 0x000000209a187223 */ /* 0x040fe2000000009f */
[C---:B------:R-:W-:Y:S01]  /*2d00*/  FMUL R29, R153.reuse, R176 ;  /* 0x000000b0991d7220 */ /* 0x040fe20000400000 */
[----:B------:R-:W-:Y:S01]  /*2d10*/  FFMA R26, R154, R33, R31 ;  /* 0x000000219a1a7223 */ /* 0x000fe2000000001f */
[----:B------:R-:W-:Y:S01]  /*2d20*/  FMUL R20, R153, R178 ;  /* 0x000000b299147220 */ /* 0x000fe20000400000 */
[----:B------:R-:W-:Y:S01]  /*2d30*/  FFMA.SAT R33, -R24, R3, 0.5 ;  /* 0x3f00000018217423 */ /* 0x000fe20000002103 */
[----:B------:R-:W-:Y:S01]  /*2d40*/  FFMA R174, R154, R34, R29 ;  /* 0x000000229aae7223 */ /* 0x000fe2000000001d */
[----:B------:R-:W-:Y:S01]  /*2d50*/  FFMA R171, -R168, 1.925963033500011079e-08, R169 ;  /* 0x32a57060a8ab7823 */ /* 0x000fe200000001a9 */
[----:B------:R-:W-:Y:S01]  /*2d60*/  FFMA R176, R154, R35, R20 ;  /* 0x000000239ab07223 */ /* 0x000fe20000000014 */
[-C--:B------:R-:W-:Y:S01]  /*2d70*/  FFMA.RM R34, R33, R0.reuse, 12582913 ;  /* 0x4b40000121227423 */ /* 0x080fe20000004000 */
[-C--:B------:R-:W-:Y:S01]  /*2d80*/  FFMA.SAT R169, -R26, R3.reuse, 0.5 ;  /* 0x3f0000001aa97423 */ /* 0x080fe20000002103 */
[-C--:B------:R-:W-:Y:S01]  /*2d90*/  FFMA.SAT R35, -R174, R3.reuse, 0.5 ;  /* 0x3f000000ae237423 */ /* 0x080fe20000002103 */
[----:B------:R-:W-:Y:S01]  /*2da0*/  FFMA.SAT R173, -R176, R3, 0.5 ;  /* 0x3f000000b0ad7423 */ /* 0x000fe20000002103 */
[----:B------:R-:W-:Y:S01]  /*2db0*/  FADD R33, R34, -12583039 ;  /* 0xcb40007f22217421 */ /* 0x000fe20000000000 */
[-C--:B------:R-:W-:Y:S01]  /*2dc0*/  FFMA.RM R169, R169, R0.reuse, 12582913 ;  /* 0x4b400001a9a97423 */ /* 0x080fe20000004000 */
[-C--:B------:R-:W-:Y:S01]  /*2dd0*/  FFMA.RM R168, R35, R0.reuse, 12582913 ;  /* 0x4b40000123a87423 */ /* 0x080fe20000004000 */
[----:B------:R-:W-:Y:S01]  /*2de0*/  FFMA.RM R32, R173, R0, 12582913 ;  /* 0x4b400001ad207423 */ /* 0x000fe20000004000 */
[----:B------:R-:W-:Y:S01]  /*2df0*/  FFMA R33, -R24, 1.4426950216293334961, -R33 ;  /* 0x3fb8aa3b18217823 */ /* 0x000fe20000000921 */
[----:B------:R-:W-:Y:S01]  /*2e00*/  FADD R35, R169, -12583039 ;  /* 0xcb40007fa9237421 */ /* 0x000fe20000000000 */
[----:B------:R-:W-:Y:S01]  /*2e10*/  FADD R173, R168, -12583039 ;  /* 0xcb40007fa8ad7421 */ /* 0x000fe20000000000 */
[----:B------:R-:W1:Y:S01]  /*2e20*/  MUFU.EX2 R161, R161 ;  /* 0x000000a100a17308 */ /* 0x000e620000000800 */
[----:B------:R-:W-:Y:S01]  /*2e30*/  FFMA R172, -R24, 1.925963033500011079e-08, R33 ;  /* 0x32a5706018ac7823 */ /* 0x000fe20000000121 */
[----:B------:R-:W-:Y:S01]  /*2e40*/  FFMA R35, -R26, 1.4426950216293334961, -R35 ;  /* 0x3fb8aa3b1a237823 */ /* 0x000fe20000000923 */
[----:B------:R-:W-:Y:S01]  /*2e50*/  FFMA R33, -R174, 1.4426950216293334961, -R173 ;  /* 0x3fb8aa3bae217823 */ /* 0x000fe200000009ad */
[C---:B------:R-:W-:Y:S01]  /*2e60*/  FMUL R24, R153.reuse, R8 ;  /* 0x0000000899187220 */ /* 0x040fe20000400000 */
[----:B------:R-:W-:Y:S01]  /*2e70*/  FADD R175, R32, -12583039 ;  /* 0xcb40007f20af7421 */ /* 0x000fe20000000000 */
[----:B------:R-:W-:Y:S01]  /*2e80*/  FFMA R173, -R26, 1.925963033500011079e-08, R35 ;  /* 0x32a570601aad7823 */ /* 0x000fe20000000123 */
[----:B------:R-:W-:Y:S01]  /*2e90*/  FFMA R174, -R174, 1.925963033500011079e-08, R33 ;  /* 0x32a57060aeae7823 */ /* 0x000fe20000000121 */
[C---:B------:R-:W-:Y:S01]  /*2ea0*/  FMUL R33, R153.reuse, R10 ;  /* 0x0000000a99217220 */ /* 0x040fe20000400000 */
[C---:B------:R-:W-:Y:S01]  /*2eb0*/  FMUL R35, R153.reuse, R6 ;  /* 0x0000000699237220 */ /* 0x040fe20000400000 */
[----:B------:R-:W-:Y:S01]  /*2ec0*/  FMUL R26, R153, R4 ;  /* 0x00000004991a7220 */ /* 0x000fe20000400000 */
[----:B------:R-:W-:Y:S01]  /*2ed0*/  MUFU.EX2 R160, R160 ;  /* 0x000000a000a07308 */ /* 0x000fe20000000800 */
[C---:B------:R-:W-:Y:S01]  /*2ee0*/  FFMA R36, R154.reuse, R36, R33 ;  /* 0x000000249a247223 */ /* 0x040fe20000000021 */
[C---:B------:R-:W-:Y:S01]  /*2ef0*/  FFMA R4, R154.reuse, R37, R24 ;  /* 0x000000259a047223 */ /* 0x040fe20000000018 */
[C---:B------:R-:W-:Y:S01]  /*2f00*/  FFMA R38, R154.reuse, R38, R35 ;  /* 0x000000269a267223 */ /* 0x040fe20000000023 */
[----:B------:R-:W-:Y:S01]  /*2f10*/  FFMA R6, R154, R39, R26 ;  /* 0x000000279a067223 */ /* 0x000fe2000000001a */
[-C--:B------:R-:W-:Y:S01]  /*2f20*/  FFMA.SAT R37, -R36, R3.reuse, 0.5 ;  /* 0x3f00000024257423 */ /* 0x080fe20000002103 */
[-C--:B------:R-:W-:Y:S01]  /*2f30*/  FFMA.SAT R177, -R4, R3.reuse, 0.5 ;  /* 0x3f00000004b17423 */ /* 0x080fe20000002103 */
[-C--:B------:R-:W-:Y:S01]  /*2f40*/  FFMA.SAT R179, -R38, R3.reuse, 0.5 ;  /* 0x3f00000026b37423 */ /* 0x080fe20000002103 */
[----:B------:R-:W2:Y:S01]  /*2f50*/  MUFU.EX2 R165, R165 ;  /* 0x000000a500a57308 */ /* 0x000ea20000000800 */
[----:B------:R-:W-:Y:S01]  /*2f60*/  FFMA.SAT R181, -R6, R3, 0.5 ;  /* 0x3f00000006b57423 */ /* 0x000fe20000002103 */
[C---:B------:R-:W-:Y:S01]  /*2f70*/  FFMA R175, -R176.reuse, 1.4426950216293334961, -R175 ;  /* 0x3fb8aa3bb0af7823 */ /* 0x040fe200000009af */
[-C--:B------:R-:W-:Y:S01]  /*2f80*/  FFMA.RM R39, R37, R0.reuse, 12582913 ;  /* 0x4b40000125277423 */ /* 0x080fe20000004000 */
[-C--:B------:R-:W-:Y:S01]  /*2f90*/  FFMA.RM R177, R177, R0.reuse, 12582913 ;  /* 0x4b400001b1b17423 */ /* 0x080fe20000004000 */
[-C--:B------:R-:W-:Y:S01]  /*2fa0*/  FFMA.RM R179, R179, R0.reuse, 12582913 ;  /* 0x4b400001b3b37423 */ /* 0x080fe20000004000 */
[----:B------:R-:W-:Y:S01]  /*2fb0*/  FFMA.RM R178, R181, R0, 12582913 ;  /* 0x4b400001b5b27423 */ /* 0x000fe20000004000 */
[----:B------:R-:W-:Y:S01]  /*2fc0*/  SHF.L.U32 R0, R7, 0x17, RZ ;  /* 0x0000001707007819 */ /* 0x000fe200000006ff */
[----:B------:R-:W-:Y:S01]  /*2fd0*/  FFMA R175, -R176, 1.925963033500011079e-08, R175 ;  /* 0x32a57060b0af7823 */ /* 0x000fe200000001af */
[----:B------:R-:W-:Y:S01]  /*2fe0*/  SHF.L.U32 R11, R11, 0x17, RZ ;  /* 0x000000170b0b7819 */ /* 0x000fe200000006ff */
[----:B------:R3:W-:Y:S01]  /*2ff0*/  MUFU.EX2 R8, R173 ;  /* 0x000000ad00087308 */ /* 0x0007e20000000800 */
[----:B------:R-:W-:Y:S01]  /*3000*/  FADD R181, R179, -12583039 ;  /* 0xcb40007fb3b57421 */ /* 0x000fe20000000000 */
[----:B------:R-:W-:Y:S01]  /*3010*/  FADD R183, R178, -12583039 ;  /* 0xcb40007fb2b77421 */ /* 0x000fe20000000000 */
[----:B-1----:R-:W-:Y:S01]  /*3020*/  FFMA R161, R0, R161, 1 ;  /* 0x3f80000000a17423 */ /* 0x002fe200000000a1 */
[----:B------:R-:W-:Y:S01]  /*3030*/  FADD R3, R177, -12583039 ;  /* 0xcb40007fb1037421 */ /* 0x000fe20000000000 */
[----:B------:R-:W-:Y:S01]  /*3040*/  SHF.L.U32 R0, R5, 0x17, RZ ;  /* 0x0000001705007819 */ /* 0x000fe200000006ff */
[----:B------:R-:W-:Y:S01]  /*3050*/  FFMA R181, -R38, 1.4426950216293334961, -R181 ;  /* 0x3fb8aa3b26b57823 */ /* 0x000fe200000009b5 */
[----:B------:R-:W-:Y:S01]  /*3060*/  FFMA R183, -R6, 1.4426950216293334961, -R183 ;  /* 0x3fb8aa3b06b77823 */ /* 0x000fe200000009b7 */
[----:B------:R1:W4:Y:S01]  /*3070*/  MUFU.EX2 R176, R175 ;  /* 0x000000af00b07308 */ /* 0x0003220000000800 */
[----:B---3--:R-:W-:Y:S01]  /*3080*/  FADD R173, R39, -12583039 ;  /* 0xcb40007f27ad7421 */ /* 0x008fe20000000000 */
[----:B------:R-:W-:Y:S01]  /*3090*/  FFMA R3, -R4, 1.4426950216293334961, -R3 ;  /* 0x3fb8aa3b04037823 */ /* 0x000fe20000000903 */
[----:B--2---:R-:W-:Y:S01]  /*30a0*/  FFMA R165, R0, R165, 1 ;  /* 0x3f80000000a57423 */ /* 0x004fe200000000a5 */
[----:B------:R-:W-:Y:S01]  /*30b0*/  FFMA R181, -R38, 1.925963033500011079e-08, R181 ;  /* 0x32a5706026b57823 */ /* 0x000fe200000001b5 */
[----:B------:R-:W-:Y:S01]  /*30c0*/  FFMA R173, -R36, 1.4426950216293334961, -R173 ;  /* 0x3fb8aa3b24ad7823 */ /* 0x000fe200000009ad */
[----:B------:R-:W-:Y:S01]  /*30d0*/  FFMA R183, -R6, 1.925963033500011079e-08, R183 ;  /* 0x32a5706006b77823 */ /* 0x000fe200000001b7 */
[----:B------:R-:W-:Y:S01]  /*30e0*/  FFMA R10, -R4, 1.925963033500011079e-08, R3 ;  /* 0x32a57060040a7823 */ /* 0x000fe20000000103 */
[----:B------:R-:W2:Y:S01]  /*30f0*/  MUFU.EX2 R166, R166 ;  /* 0x000000a600a67308 */ /* 0x000ea20000000800 */
[----:B-1----:R-:W-:Y:S01]  /*3100*/  FFMA R175, R11, R160, 1 ;  /* 0x3f8000000baf7423 */ /* 0x002fe200000000a0 */
[----:B------:R-:W-:Y:S01]  /*3110*/  FFMA R173, -R36, 1.925963033500011079e-08, R173 ;  /* 0x32a5706024ad7823 */ /* 0x000fe200000001ad */
[----:B------:R-:W-:Y:S01]  /*3120*/  SHF.L.U32 R3, R30, 0x17, RZ ;  /* 0x000000171e037819 */ /* 0x000fe200000006ff */
[----:B------:R-:W-:Y:S01]  /*3130*/  IMAD.SHL.U32 R9, R9, 0x800000, RZ ;  /* 0x0080000009097824 */ /* 0x000fe200078e00ff */
[----:B------:R-:W-:Y:S01]  /*3140*/  SHF.L.U32 R4, R163, 0x17, RZ ;  /* 0x00000017a3047819 */ /* 0x000fe200000006ff */
[----:B------:R-:W-:Y:S01]  /*3150*/  IMAD.SHL.U32 R28, R28, 0x800000, RZ ;  /* 0x008000001c1c7824 */ /* 0x000fe200078e00ff */
[----:B------:R-:W-:Y:S01]  /*3160*/  IADD3 R0, R175, 0x1800000, RZ ;  /* 0x01800000af007810 */ /* 0x000fe20007ffe0ff */
[----:B------:R-:W1:Y:S01]  /*3170*/  MUFU.EX2 R171, R171 ;  /* 0x000000ab00ab7308 */ /* 0x000e620000000800 */
[----:B------:R-:W-:Y:S01]  /*3180*/  FFMA R164, R9, R164, 1 ;  /* 0x3f80000009a47423 */ /* 0x000fe200000000a4 */
[----:B------:R-:W-:Y:S01]  /*3190*/  IMAD.SHL.U32 R11, R32, 0x800000, RZ ;  /* 0x00800000200b7824 */ /* 0x000fe200078e00ff */
[----:B------:R-:W-:-:S02]  /*31a0*/  LOP3.LUT R0, R0, 0x7f800000, RZ, 0xc0, !PT ;  /* 0x7f80000000007812 */ /* 0x000fc400078ec0ff */
[----:B------:R-:W-:Y:S01]  /*31b0*/  SHF.L.U32 R5, R162, 0x17, RZ ;  /* 0x00000017a2057819 */ /* 0x000fe200000006ff */
[----:B----4-:R-:W-:Y:S01]  /*31c0*/  FFMA R11, R11, R176, 1 ;  /* 0x3f8000000b0b7423 */ /* 0x010fe200000000b0 */
[----:B------:R-:W-:Y:S01]  /*31d0*/  ISETP.GT.U32.AND P2, PT, R0, 0x1ffffff, PT ;  /* 0x01ffffff0000780c */ /* 0x000fe20003f44070 */
[----:B------:R-:W3:Y:S01]  /*31e0*/  MUFU.EX2 R167, R167 ;  /* 0x000000a700a77308 */ /* 0x000ee20000000800 */
[----:B--2---:R-:W-:Y:S01]  /*31f0*/  FFMA R166, R3, R166, 1 ;  /* 0x3f80000003a67423 */ /* 0x004fe200000000a6 */
[----:B------:R-:W-:Y:S02]  /*3200*/  SHF.L.U32 R3, R34, 0x17, RZ ;  /* 0x0000001722037819 */ /* 0x000fe400000006ff */
[----:B------:R-:W-:Y:S02]  /*3210*/  SHF.L.U32 R9, R169, 0x17, RZ ;  /* 0x00000017a9097819 */ /* 0x000fe400000006ff */
[----:B------:R-:W-:Y:S02]  /*3220*/  SHF.L.U32 R30, R177, 0x17, RZ ;  /* 0x00000017b11e7819 */ /* 0x000fe400000006ff */
[----:B------:R-:W2:Y:S01]  /*3230*/  MUFU.EX2 R170, R170 ;  /* 0x000000aa00aa7308 */ /* 0x000ea20000000800 */
[----:B-1----:R-:W-:Y:S01]  /*3240*/  FFMA R171, R28, R171, 1 ;  /* 0x3f8000001cab7423 */ /* 0x002fe200000000ab */
[----:B------:R-:W-:Y:S01]  /*3250*/  SHF.L.U32 R28, R39, 0x17, RZ ;  /* 0x00000017271c7819 */ /* 0x000fe200000006ff */
[----:B------:R-:W-:Y:S01]  /*3260*/  FFMA R9, R9, R8, 1 ;  /* 0x3f80000009097423 */ /* 0x000fe20000000008 */
[----:B------:R-:W-:-:S02]  /*3270*/  SHF.L.U32 R32, R179, 0x17, RZ ;  /* 0x00000017b3207819 */ /* 0x000fc400000006ff */
[----:B------:R-:W-:Y:S02]  /*3280*/  SHF.L.U32 R34, R178, 0x17, RZ ;  /* 0x00000017b2227819 */ /* 0x000fe400000006ff */
[----:B------:R-:W1:Y:S01]  /*3290*/  MUFU.EX2 R172, R172 ;  /* 0x000000ac00ac7308 */ /* 0x000e620000000800 */
[----:B---3--:R-:W-:-:S07]  /*32a0*/  FFMA R167, R4, R167, 1 ;  /* 0x3f80000004a77423 */ /* 0x008fce00000000a7 */
[----:B------:R-:W-:Y:S01]  /*32b0*/  MUFU.EX2 R37, R174 ;  /* 0x000000ae00257308 */ /* 0x000fe20000000800 */
[----:B--2---:R-:W-:-:S07]  /*32c0*/  FFMA R170, R5, R170, 1 ;  /* 0x3f80000005aa7423 */ /* 0x004fce00000000aa */
[----:B------:R-:W2:Y:S01]  /*32d0*/  MUFU.EX2 R173, R173 ;  /* 0x000000ad00ad7308 */ /* 0x000ea20000000800 */
[----:B-1----:R-:W-:-:S07]  /*32e0*/  FFMA R172, R3, R172, 1 ;  /* 0x3f80000003ac7423 */ /* 0x002fce00000000ac */
[----:B------:R1:W3:Y:S08]  /*32f0*/  MUFU.EX2 R7, R10 ;  /* 0x0000000a00077308 */ /* 0x0002f00000000800 */
[----:B------:R-:W4:Y:S01]  /*3300*/  MUFU.EX2 R181, R181 ;  /* 0x000000b500b57308 */ /* 0x000f220000000800 */
[----:B-1----:R-:W-:Y:S01]  /*3310*/  SHF.L.U32 R10, R168, 0x17, RZ ;  /* 0x00000017a80a7819 */ /* 0x002fe200000006ff */
[----:B--2---:R-:W-:-:S04]  /*3320*/  FFMA R28, R28, R173, 1 ;  /* 0x3f8000001c1c7423 */ /* 0x004fc800000000ad */
[----:B------:R-:W-:Y:S02]  /*3330*/  FFMA R10, R10, R37, 1 ;  /* 0x3f8000000a0a7423 */ /* 0x000fe40000000025 */
[----:B------:R-:W1:Y:S01]  /*3340*/  MUFU.EX2 R183, R183 ;  /* 0x000000b700b77308 */ /* 0x000e620000000800 */
[----:B---3--:R-:W-:Y:S01]  /*3350*/  FFMA R30, R30, R7, 1 ;  /* 0x3f8000001e1e7423 */ /* 0x008fe20000000007 */
[----:B----4-:R-:W-:Y:S01]  /*3360*/  FFMA R32, R32, R181, 1 ;  /* 0x3f80000020207423 */ /* 0x010fe200000000b5 */
[----:B-1----:R-:W-:Y:S01]  /*3370*/  FFMA R34, R34, R183, 1 ;  /* 0x3f80000022227423 */ /* 0x002fe200000000b7 */
[----:B------:R-:W-:Y:S06]  /*3380*/  @P2 BRA `(.L_x_51) ;  /* 0x0000000000142947 */ /* 0x000fec0003800000 */
[----:B------:R-:W-:Y:S01]  /*3390*/  IMAD.MOV.U32 R0, RZ, RZ, R175 ;  /* 0x000000ffff007224 */ /* 0x000fe200078e00af */
[----:B------:R-:W-:-:S07]  /*33a0*/  MOV R4, 0x33c0 ;  /* 0x000033c000047802 */ /* 0x000fce0000000f00 */
[----:B------:R-:W-:Y:S05]  /*33b0*/  CALL.REL.NOINC `($__internal_0_$__cuda_sm20_rcp_rn_f32_slowpath) ;  /* 0x0000012400c47944 */ /* 0x000fea0003c00000 */
[----:B------:R-:W-:Y:S01]  /*33c0*/  MOV R36, R0 ;  /* 0x0000000000247202 */ /* 0x000fe20000000f00 */
[----:B------:R-:W-:Y:S06]  /*33d0*/  BRA `(.L_x_52) ;  /* 0x0000000000107947 */ /* 0x000fec0003800000 */
.L_x_51:
[----:B------:R-:W1:Y:S02]  /*33e0*/  MUFU.RCP R36, R175 ;  /* 0x000000af00247308 */ /* 0x000e640000001000 */
[----:B-1----:R-:W-:-:S04]  /*33f0*/  FFMA R0, R175, R36, -1 ;  /* 0xbf800000af007423 */ /* 0x002fc80000000024 */
[----:B------:R-:W-:-:S04]  /*3400*/  FADD.FTZ R3, -R0, -RZ ;  /* 0x800000ff00037221 */ /* 0x000fc80000010100 */
[----:B------:R-:W-:-:S07]  /*3410*/  FFMA R36, R36, R3, R36 ;  /* 0x0000000324247223 */ /* 0x000fce0000000024 */
.L_x_52:
[----:B------:R-:W-:Y:S05]  /*3420*/  BSYNC B1 ;  /* 0x0000000000017941 */ /* 0x000fea0003800000 */
.L_x_50:
[----:B------:R-:W-:Y:S01]  /*3430*/  IADD3 R0, R161, 0x1800000, RZ ;  /* 0x01800000a1007810 */ /* 0x000fe20007ffe0ff */
[----:B------:R-:W-:Y:S03]  /*3440*/  BSSY B1, `(.L_x_53) ;  /* 0x000000d000017945 */ /* 0x000fe60003800000 */
[----:B------:R-:W-:-:S04]  /*3450*/  LOP3.LUT R0, R0, 0x7f800000, RZ, 0xc0, !PT ;  /* 0x7f80000000007812 */ /* 0x000fc800078ec0ff */
[----:B------:R-:W-:-:S13]  /*3460*/  ISETP.GT.U32.AND P2, PT, R0, 0x1ffffff, PT ;  /* 0x01ffffff0000780c */ /* 0x000fda0003f44070 */
[----:B------:R-:W-:Y:S05]  /*3470*/  @P2 BRA `(.L_x_54) ;  /* 0x0000000000142947 */ /* 0x000fea0003800000 */
[----:B------:R-:W-:Y:S02]  /*3480*/  MOV R0, R161 ;  /* 0x000000a100007202 */ /* 0x000fe40000000f00 */
[----:B------:R-:W-:-:S07]  /*3490*/  MOV R4, 0x34b0 ;  /* 0x000034b000047802 */ /* 0x000fce0000000f00 */
[----:B------:R-:W-:Y:S05]  /*34a0*/  CALL.REL.NOINC `($__internal_0_$__cuda_sm20_rcp_rn_f32_slowpath) ;  /* 0x0000012400887944 */ /* 0x000fea0003c00000 */
[----:B------:R-:W-:Y:S01]  /*34b0*/  MOV R37, R0 ;  /* 0x0000000000257202 */ /* 0x000fe20000000f00 */
[----:B------:R-:W-:Y:S06]  /*34c0*/  BRA `(.L_x_55) ;  /* 0x0000000000107947 */ /* 0x000fec0003800000 */
.L_x_54:
[----:B------:R-:W1:Y:S02]  /*34d0*/  MUFU.RCP R0, R161 ;  /* 0x000000a100007308 */ /* 0x000e640000001000 */
[----:B-1----:R-:W-:-:S04]  /*34e0*/  FFMA R3, R161, R0, -1 ;  /* 0xbf800000a1037423 */ /* 0x002fc80000000000 */
[----:B------:R-:W-:-:S04]  /*34f0*/  FADD.FTZ R3, -R3, -RZ ;  /* 0x800000ff03037221 */ /* 0x000fc80000010100 */
[----:B------:R-:W-:-:S07]  /*3500*/  FFMA R37, R0, R3, R0 ;  /* 0x0000000300257223 */ /* 0x000fce0000000000 */
.L_x_55:
[----:B------:R-:W-:Y:S05]  /*3510*/  BSYNC B1 ;  /* 0x0000000000017941 */ /* 0x000fea0003800000 */
.L_x_53:
[----:B------:R-:W-:Y:S01]  /*3520*/  VIADD R0, R164, 0x1800000 ;  /* 0x01800000a4007836 */ /* 0x000fe20000000000 */
[----:B------:R-:W-:Y:S04]  /*3530*/  BSSY B1, `(.L_x_56) ;  /* 0x000000d000017945 */ /* 0x000fe80003800000 */
        /* <DEDUP_REMOVED lines=8> */
.L_x_57:
[----:B------:R-:W1:Y:S02]  /*35c0*/  MUFU.RCP R3, R164 ;  /* 0x000000a400037308 */ /* 0x000e640000001000 */
[----:B-1----:R-:W-:-:S04]  /*35d0*/  FFMA R0, R164, R3, -1 ;  /* 0xbf800000a4007423 */ /* 0x002fc80000000003 */
[----:B------:R-:W-:-:S04]  /*35e0*/  FADD.FTZ R0, -R0, -RZ ;  /* 0x800000ff00007221 */ /* 0x000fc80000010100 */
[----:B------:R-:W-:-:S07]  /*35f0*/  FFMA R38, R3, R0, R3 ;  /* 0x0000000003267223 */ /* 0x000fce0000000003 */
.L_x_58:
[----:B------:R-:W-:Y:S05]  /*3600*/  BSYNC B1 ;  /* 0x0000000000017941 */ /* 0x000fea0003800000 */
.L_x_56:
        /* <DEDUP_REMOVED lines=8> */
[----:B------:R-:W-:Y:S01]  /*3690*/  IMAD.MOV.U32 R39, RZ, RZ, R0 ;  /* 0x000000ffff277224 */ /* 0x000fe200078e0000 */
[----:B------:R-:W-:Y:S06]  /*36a0*/  BRA `(.L_x_61) ;  /* 0x0000000000107947 */ /* 0x000fec0003800000 */
.L_x_60:
[----:B------:R-:W1:Y:S02]  /*36b0*/  MUFU.RCP R0, R165 ;  /* 0x000000a500007308 */ /* 0x000e640000001000 */
[----:B-1----:R-:W-:-:S04]  /*36c0*/  FFMA R3, R165, R0, -1 ;  /* 0xbf800000a5037423 */ /* 0x002fc80000000000 */
[----:B------:R-:W-:-:S04]  /*36d0*/  FADD.FTZ R3, -R3, -RZ ;  /* 0x800000ff03037221 */ /* 0x000fc80000010100 */
[----:B------:R-:W-:-:S07]  /*36e0*/  FFMA R39, R0, R3, R0 ;  /* 0x0000000300277223 */ /* 0x000fce0000000000 */
.L_x_61:
[----:B------:R-:W-:Y:S05]  /*36f0*/  BSYNC B1 ;  /* 0x0000000000017941 */ /* 0x000fea0003800000 */
.L_x_59:
        /* <DEDUP_REMOVED lines=10> */
.L_x_63:
[----:B------:R-:W1:Y:S02]  /*37a0*/  MUFU.RCP R3, R166 ;  /* 0x000000a600037308 */ /* 0x000e640000001000 */
[----:B-1----:R-:W-:-:S04]  /*37b0*/  FFMA R0, R166, R3, -1 ;  /* 0xbf800000a6007423 */ /* 0x002fc80000000003 */
[----:B------:R-:W-:-:S04]  /*37c0*/  FADD.FTZ R0, -R0, -RZ ;  /* 0x800000ff00007221 */ /* 0x000fc80000010100 */
[----:B------:R-:W-:-:S07]  /*37d0*/  FFMA R160, R3, R0, R3 ;  /* 0x0000000003a07223 */ /* 0x000fce0000000003 */
.L_x_64:
[----:B------:R-:W-:Y:S05]  /*37e0*/  BSYNC B1 ;  /* 0x0000000000017941 */ /* 0x000fea0003800000 */
.L_x_62:
[----:B------:R-:W-:Y:S01]  /*37f0*/  IADD3 R0, R167, 0x1800000, RZ ;  /* 0x01800000a7007810 */ /* 0x000fe20007ffe0ff */
[----:B------:R-:W-:Y:S03]  /*3800*/  BSSY B1, `(.L_x_65) ;  /* 0x000000d000017945 */ /* 0x000fe60003800000 */
[----:B------:R-:W-:-:S04]  /*3810*/  LOP3.LUT R0, R0, 0x7f800000, RZ, 0xc0, !PT ;  /* 0x7f80000000007812 */ /* 0x000fc800078ec0ff */
[----:B------:R-:W-:-:S13]  /*3820*/  ISETP.GT.U32.AND P2, PT, R0, 0x1ffffff, PT ;  /* 0x01ffffff0000780c */ /* 0x000fda0003f44070 */
[----:B------:R-:W-:Y:S05]  /*3830*/  @P2 BRA `(.L_x_66) ;  /* 0x0000000000142947 */ /* 0x000fea0003800000 */
[----:B------:R-:W-:Y:S01]  /*3840*/  IMAD.MOV.U32 R0, RZ, RZ, R167 ;  /* 0x000000ffff007224 */ /* 0x000fe200078e00a7 */
[----:B------:R-:W-:-:S07]  /*3850*/  MOV R4, 0x3870 ;  /* 0x0000387000047802 */ /* 0x000fce0000000f00 */
[----:B------:R-:W-:Y:S05]  /*3860*/  CALL.REL.NOINC `($__internal_0_$__cuda_sm20_rcp_rn_f32_slowpath) ;  /* 0x0000012000987944 */ /* 0x000fea0003c00000 */
[----:B------:R-:W-:Y:S01]  /*3870*/  MOV R161, R0 ;  /* 0x0000000000a17202 */ /* 0x000fe20000000f00 */
[----:B------:R-:W-:Y:S06]  /*3880*/  BRA `(.L_x_67) ;  /* 0x0000000000107947 */ /* 0x000fec0003800000 */
.L_x_66:
[----:B------:R-:W1:Y:S02]  /*3890*/  MUFU.RCP R0, R167 ;  /* 0x000000a700007308 */ /* 0x000e640000001000 */
[----:B-1----:R-:W-:-:S04]  /*38a0*/  FFMA R3, R167, R0, -1 ;  /* 0xbf800000a7037423 */ /* 0x002fc80000000000 */
[----:B------:R-:W-:-:S04]  /*38b0*/  FADD.FTZ R3, -R3, -RZ ;  /* 0x800000ff03037221 */ /* 0x000fc80000010100 */
[----:B------:R-:W-:-:S07]  /*38c0*/  FFMA R161, R0, R3, R0 ;  /* 0x0000000300a17223 */ /* 0x000fce0000000000 */
.L_x_67:
[----:B------:R-:W-:Y:S05]  /*38d0*/  BSYNC B1 ;  /* 0x0000000000017941 */ /* 0x000fea0003800000 */
.L_x_65:
        /* <DEDUP_REMOVED lines=10> */
.L_x_69:
[----:B------:R-:W1:Y:S02]  /*3980*/  MUFU.RCP R3, R170 ;  /* 0x000000aa00037308 */ /* 0x000e640000001000 */
[----:B-1----:R-:W-:-:S04]  /*3990*/  FFMA R0, R170, R3, -1 ;  /* 0xbf800000aa007423 */ /* 0x002fc80000000003 */
[----:B------:R-:W-:-:S04]  /*39a0*/  FADD.FTZ R0, -R0, -RZ ;  /* 0x800000ff00007221 */ /* 0x000fc80000010100 */
[----:B------:R-:W-:-:S07]  /*39b0*/  FFMA R164, R3, R0, R3 ;  /* 0x0000000003a47223 */ /* 0x000fce0000000003 */
.L_x_70:
[----:B------:R-:W-:Y:S05]  /*39c0*/  BSYNC B1 ;  /* 0x0000000000017941 */ /* 0x000fea0003800000 */
.L_x_68:
        /* <DEDUP_REMOVED lines=10> */
.L_x_72:
[----:B------:R-:W1:Y:S02]  /*3a70*/  MUFU.RCP R0, R171 ;  /* 0x000000ab00007308 */ /* 0x000e640000001000 */
[----:B-1----:R-:W-:-:S04]  /*3a80*/  FFMA R3, R171, R0, -1 ;  /* 0xbf800000ab037423 */ /* 0x002fc80000000000 */
[----:B------:R-:W-:-:S04]  /*3a90*/  FADD.FTZ R3, -R3, -RZ ;  /* 0x800000ff03037221 */ /* 0x000fc80000010100 */
[----:B------:R-:W-:-:S07]  /*3aa0*/  FFMA R165, R0, R3, R0 ;  /* 0x0000000300a57223 */ /* 0x000fce0000000000 */
.L_x_73:
[----:B------:R-:W-:Y:S05]  /*3ab0*/  BSYNC B1 ;  /* 0x0000000000017941 */ /* 0x000fea0003800000 */
.L_x_71:
        /* <DEDUP_REMOVED lines=10> */
.L_x_75:
[----:B------:R-:W1:Y:S02]  /*3b60*/  MUFU.RCP R3, R172 ;  /* 0x000000ac00037308 */ /* 0x000e640000001000 */
[----:B-1----:R-:W-:-:S04]  /*3b70*/  FFMA R0, R172, R3, -1 ;  /* 0xbf800000ac007423 */ /* 0x002fc80000000003 */
[----:B------:R-:W-:-:S04]  /*3b80*/  FADD.FTZ R0, -R0, -RZ ;  /* 0x800000ff00007221 */ /* 0x000fc80000010100 */
[----:B------:R-:W-:-:S07]  /*3b90*/  FFMA R166, R3, R0, R3 ;  /* 0x0000000003a67223 */ /* 0x000fce0000000003 */
.L_x_76:
[----:B------:R-:W-:Y:S05]  /*3ba0*/  BSYNC B1 ;  /* 0x0000000000017941 */ /* 0x000fea0003800000 */
.L_x_74:
        /* <DEDUP_REMOVED lines=10> */
.L_x_78:
[----:B------:R-:W1:Y:S02]  /*3c50*/  MUFU.RCP R0, R9 ;  /* 0x0000000900007308 */ /* 0x000e640000001000 */
[----:B-1----:R-:W-:-:S04]  /*3c60*/  FFMA R3, R9, R0, -1 ;  /* 0xbf80000009037423 */ /* 0x002fc80000000000 */
[----:B------:R-:W-:-:S04]  /*3c70*/  FADD.FTZ R3, -R3, -RZ ;  /* 0x800000ff03037221 */ /* 0x000fc80000010100 */
[----:B------:R-:W-:-:S07]  /*3c80*/  FFMA R167, R0, R3, R0 ;  /* 0x0000000300a77223 */ /* 0x000fce0000000000 */
.L_x_79:
[----:B------:R-:W-:Y:S05]  /*3c90*/  BSYNC B1 ;  /* 0x0000000000017941 */ /* 0x000fea0003800000 */
.L_x_77:
        /* <DEDUP_REMOVED lines=10> */
.L_x_81:
[----:B------:R-:W1:Y:S02]  /*3d40*/  MUFU.RCP R9, R10 ;  /* 0x0000000a00097308 */ /* 0x000e640000001000 */
[----:B-1----:R-:W-:-:S04]  /*3d50*/  FFMA R0, R10, R9, -1 ;  /* 0xbf8000000a007423 */ /* 0x002fc80000000009 */
[----:B------:R-:W-:-:S04]  /*3d60*/  FADD.FTZ R0, -R0, -RZ ;  /* 0x800000ff00007221 */ /* 0x000fc80000010100 */
[----:B------:R-:W-:-:S07]  /*3d70*/  FFMA R9, R9, R0, R9 ;  /* 0x0000000009097223 */ /* 0x000fce0000000009 */
.L_x_82:
[----:B------:R-:W-:Y:S05]  /*3d80*/  BSYNC B1 ;  /* 0x0000000000017941 */ /* 0x000fea0003800000 */
.L_x_80:
        /* <DEDUP_REMOVED lines=10> */
.L_x_84:
[----:B------:R-:W1:Y:S02]  /*3e30*/  MUFU.RCP R10, R11 ;  /* 0x0000000b000a7308 */ /* 0x000e640000001000 */
[----:B-1----:R-:W-:-:S04]  /*3e40*/  FFMA R0, R11, R10, -1 ;  /* 0xbf8000000b007423 */ /* 0x002fc8000000000a */
[----:B------:R-:W-:-:S04]  /*3e50*/  FADD.FTZ R3, -R0, -RZ ;  /* 0x800000ff00037221 */ /* 0x000fc80000010100 */
[----:B------:R-:W-:-:S07]  /*3e60*/  FFMA R10, R10, R3, R10 ;  /* 0x000000030a0a7223 */ /* 0x000fce000000000a */
.L_x_85:
[----:B------:R-:W-:Y:S05]  /*3e70*/  BSYNC B1 ;  /* 0x0000000000017941 */ /* 0x000fea0003800000 */
.L_x_83:
        /* <DEDUP_REMOVED lines=10> */
.L_x_87:
[----:B------:R-:W1:Y:S02]  /*3f20*/  MUFU.RCP R11, R28 ;  /* 0x0000001c000b7308 */ /* 0x000e640000001000 */
[----:B-1----:R-:W-:-:S04]  /*3f30*/  FFMA R0, R28, R11, -1 ;  /* 0xbf8000001c007423 */ /* 0x002fc8000000000b */
[----:B------:R-:W-:-:S04]  /*3f40*/  FADD.FTZ R0, -R0, -RZ ;  /* 0x800000ff00007221 */ /* 0x000fc80000010100 */
[----:B------:R-:W-:-:S07]  /*3f50*/  FFMA R11, R11, R0, R11 ;  /* 0x000000000b0b7223 */ /* 0x000fce000000000b */
.L_x_88:
[----:B------:R-:W-:Y:S05]  /*3f60*/  BSYNC B1 ;  /* 0x0000000000017941 */ /* 0x000fea0003800000 */
.L_x_86:
        /* <DEDUP_REMOVED lines=10> */
.L_x_90:
[----:B------:R-:W1:Y:S02]  /*4010*/  MUFU.RCP R3, R30 ;  /* 0x0000001e00037308 */ /* 0x000e640000001000 */
[----:B-1----:R-:W-:-:S04]  /*4020*/  FFMA R0, R30, R3, -1 ;  /* 0xbf8000001e007423 */ /* 0x002fc80000000003 */
[----:B------:R-:W-:-:S04]  /*4030*/  FADD.FTZ R0, -R0, -RZ ;  /* 0x800000ff00007221 */ /* 0x000fc80000010100 */
[----:B------:R-:W-:-:S07]  /*4040*/  FFMA R170, R3, R0, R3 ;  /* 0x0000000003aa7223 */ /* 0x000fce0000000003 */
.L_x_91:
[----:B------:R-:W-:Y:S05]  /*4050*/  BSYNC B1 ;  /* 0x0000000000017941 */ /* 0x000fea0003800000 */
.L_x_89:
        /* <DEDUP_REMOVED lines=10> */
.L_x_93:
[----:B------:R-:W1:Y:S02]  /*4100*/  MUFU.RCP R3, R32 ;  /* 0x0000002000037308 */ /* 0x000e640000001000 */
[----:B-1----:R-:W-:-:S04]  /*4110*/  FFMA R0, R32, R3, -1 ;  /* 0xbf80000020007423 */ /* 0x002fc80000000003 */
[----:B------:R-:W-:-:S04]  /*4120*/  FADD.FTZ R0, -R0, -RZ ;  /* 0x800000ff00007221 */ /* 0x000fc80000010100 */
[----:B------:R-:W-:-:S07]  /*4130*/  FFMA R30, R3, R0, R3 ;  /* 0x00000000031e7223 */ /* 0x000fce0000000003 */
.L_x_94:
[----:B------:R-:W-:Y:S05]  /*4140*/  BSYNC B1 ;  /* 0x0000000000017941 */ /* 0x000fea0003800000 */
.L_x_92:
        /* <DEDUP_REMOVED lines=8> */
[----:B------:R-:W-:Y:S05]  /*41d0*/  BRA `(.L_x_97) ;  /* 0x0000000000107947 */ /* 0x000fea0003800000 */
.L_x_96:
[----:B------:R-:W1:Y:S02]  /*41e0*/  MUFU.RCP R3, R34 ;  /* 0x0000002200037308 */ /* 0x000e640000001000 */
[----:B-1----:R-:W-:-:S04]  /*41f0*/  FFMA R0, R34, R3, -1 ;  /* 0xbf80000022007423 */ /* 0x002fc80000000003 */
[----:B------:R-:W-:-:S04]  /*4200*/  FADD.FTZ R0, -R0, -RZ ;  /* 0x800000ff00007221 */ /* 0x000fc80000010100 */
[----:B------:R-:W-:-:S07]  /*4210*/  FFMA R0, R3, R0, R3 ;  /* 0x0000000003007223 */ /* 0x000fce0000000003 */
.L_x_97:
[----:B------:R-:W-:Y:S05]  /*4220*/  BSYNC B1 ;  /* 0x0000000000017941 */ /* 0x000fea0003800000 */
.L_x_95:
[C---:B------:R-:W-:Y:S01]  /*4230*/  SHF.L.U32 R3, R18.reuse, 0x4, RZ ;  /* 0x0000000412037819 */ /* 0x040fe200000006ff */
[----:B------:R-:W-:Y:S05]  /*4240*/  WARPSYNC.ALL ;  /* 0x0000000000007948 */ /* 0x000fea0003800000 */
[----:B------:R-:W-:Y:S01]  /*4250*/  SHF.L.U32 R4, R18, 0x5, RZ ;  /* 0x0000000512047819 */ /* 0x000fe200000006ff */
[----:B------:R-:W-:Y:S01]  /*4260*/  BSSY B0, `(.L_x_98) ;  /* 0x0000024000007945 */ /* 0x000fe20003800000 */
[----:B------:R-:W-:Y:S02]  /*4270*/  SHF.R.U32.HI R6, RZ, 0x1, R18 ;  /* 0x00000001ff067819 */ /* 0x000fe40000011612 */
[----:B------:R-:W-:-:S02]  /*4280*/  LOP3.LUT R3, R3, 0xe00, RZ, 0xc0, !PT ;  /* 0x00000e0003037812 */ /* 0x000fc400078ec0ff */
[----:B------:R-:W-:Y:S02]  /*4290*/  LOP3.LUT R5, R4, 0xc0, RZ, 0xc0, !PT ;  /* 0x000000c004057812 */ /* 0x000fe400078ec0ff */
[----:B------:R-:W-:Y:S02]  /*42a0*/  SHF.L.U32 R8, R18, 0x2, RZ ;  /* 0x0000000212087819 */ /* 0x000fe400000006ff */
[----:B------:R-:W-:Y:S02]  /*42b0*/  LOP3.LUT R3, R3, 0x20, R4, 0xf8, !PT ;  /* 0x0000002003037812 */ /* 0x000fe400078ef804 */
[----:B------:R-:W-:Y:S02]  /*42c0*/  LOP3.LUT R5, R5, 0x8, R6, 0xf8, !PT ;  /* 0x0000000805057812 */ /* 0x000fe400078ef806 */
[----:B------:R-:W-:Y:S02]  /*42d0*/  LOP3.LUT R3, R3, 0x100, R4, 0xf8, !PT ;  /* 0x0000010003037812 */ /* 0x000fe400078ef804 */
[----:B------:R-:W-:-:S02]  /*42e0*/  LOP3.LUT R8, R5, 0x18, R8, 0x78, !PT ;  /* 0x0000001805087812 */ /* 0x000fc400078e7808 */
[----:B------:R-:W-:Y:S02]  /*42f0*/  F2FP.BF16.F32.PACK_AB R9, R10, R9 ;  /* 0x000000090a09723e */ /* 0x000fe400000010ff */
[----:B------:R-:W-:Y:S02]  /*4300*/  LOP3.LUT R3, R3, R8, RZ, 0xfc, !PT ;  /* 0x0000000803037212 */ /* 0x000fe400078efcff */
[----:B------:R-:W-:Y:S02]  /*4310*/  F2FP.BF16.F32.PACK_AB R10, R170, R11 ;  /* 0x0000000baa0a723e */ /* 0x000fe400000010ff */
[----:B------:R-:W-:Y:S02]  /*4320*/  LEA R28, R3, UR45, 0x1 ;  /* 0x0000002d031c7c11 */ /* 0x000fe4000f8e08ff */
[----:B------:R-:W-:Y:S02]  /*4330*/  F2FP.BF16.F32.PACK_AB R4, R37, R36 ;  /* 0x000000242504723e */ /* 0x000fe400000010ff */
[----:B------:R-:W-:-:S02]  /*4340*/  F2FP.BF16.F32.PACK_AB R5, R39, R38 ;  /* 0x000000262705723e */ /* 0x000fc400000010ff */
[----:B------:R-:W-:Y:S02]  /*4350*/  F2FP.BF16.F32.PACK_AB R6, R161, R160 ;  /* 0x000000a0a106723e */ /* 0x000fe400000010ff */
[----:B------:R-:W-:Y:S02]  /*4360*/  F2FP.BF16.F32.PACK_AB R7, R165, R164 ;  /* 0x000000a4a507723e */ /* 0x000fe400000010ff */
[----:B------:R-:W-:Y:S02]  /*4370*/  F2FP.BF16.F32.PACK_AB R11, R0, R30 ;  /* 0x0000001e000b723e */ /* 0x000fe400000010ff */
[----:B------:R-:W-:Y:S01]  /*4380*/  F2FP.BF16.F32.PACK_AB R8, R167, R166 ;  /* 0x000000a6a708723e */ /* 0x000fe200000010ff */
[----:B------:R1:W-:Y:S01]  /*4390*/  STSM.16.M88.4 [R28+0x200], R4 ;  /* 0x000200041c007844 */ /* 0x0003e20000000200 */
[----:B------:R-:W-:-:S05]  /*43a0*/  LEA R0, R155, R28, 0x1 ;  /* 0x0000001c9b007211 */ /* 0x000fca00078e08ff */
[----:B------:R1:W-:Y:S01]  /*43b0*/  STSM.16.M88.4 [R0+0x200], R8 ;  /* 0x0002000800007844 */ /* 0x0003e20000000200 */
[----:B------:R-:W-:Y:S01]  /*43c0*/  @!PT LDS RZ, [RZ] ;  /* 0x00000000fffff984 */ /* 0x000fe20000000800 */
[----:B------:R-:W-:Y:S01]  /*43d0*/  @!PT LDS RZ, [RZ] ;  /* 0x00000000fffff984 */ /* 0x000fe20000000800 */
[----:B------:R-:W-:Y:S01]  /*43e0*/  @!PT LDS RZ, [RZ] ;  /* 0x00000000fffff984 */ /* 0x000fe20000000800 */
[----:B------:R-:W-:Y:S01]  /*43f0*/  @!PT LDS RZ, [RZ] ;  /* 0x00000000fffff984 */ /* 0x000fe20000000800 */
[----:B------:R2:W-:Y:S06]  /*4400*/  MEMBAR.ALL.CTA ;  /* 0x0000000000007992 */ /* 0x0005ec0000008000 */
[----:B--2---:R-:W2:Y:S02]  /*4410*/  FENCE.VIEW.ASYNC.S ;  /* 0x00000000000073c6 */ /* 0x004ea40000000000 */
[----:B--2---:R-:W-:Y:S06]  /*4420*/  BAR.SYNC.DEFER_BLOCKING 0x1, 0x100 ;  /* 0x0044000000007b1d */ /* 0x004fec0000010000 */
[----:B------:R-:W-:Y:S05]  /*4430*/  @P5 BRA `(.L_x_99) ;  /* 0x0000000000185947 */ /* 0x000fea0003800000 */
[----:B------:R-:W-:Y:S02]  /*4440*/  UIADD3 UR4, UP0, UR40, 0x4f0, URZ ;  /* 0x000004f028047890 */ /* 0x000fe4000ff1e03f */
[----:B------:R-:W-:Y:S02]  /*4450*/  UIADD3 UR52, UR45, 0x200, URZ ;  /* 0x000002002d347890 */ /* 0x000fe4000fffe03f */
[----:B------:R-:W-:-:S09]  /*4460*/  UIADD3.X UR5, URZ, UR41, URZ, UP0, !UPT ;  /* 0x000000293f057290 */ /* 0x000fd200087fe43f */
[----:B------:R2:W-:Y:S01]  /*4470*/  UTMASTG.3D [UR52], [UR4] ;  /* 0x00000034040073b5 */ /* 0x0005e20008010000 */
[----:B------:R0:W-:Y:S01]  /*4480*/  UTMACMDFLUSH ;  /* 0x00000000000079b7 */ /* 0x0001e20000000000 */
[----:B--2---:R-:W-:-:S04]  /*4490*/  DEPBAR.LE SB0, 0x1 ;  /* 0x000080400000791a */ /* 0x004fc80000000000 */
.L_x_99:
[----:B------:R-:W-:Y:S05]  /*44a0*/  BSYNC B0 ;  /* 0x0000000000007941 */ /* 0x000fea0003800000 */
.L_x_98:
[----:B------:R-:W-:Y:S01]  /*44b0*/  BAR.SYNC.DEFER_BLOCKING 0x1, 0x100 ;  /* 0x0044000000007b1d */ /* 0x000fe20000010000 */
[----:B------:R-:W-:Y:S01]  /*44c0*/  ISETP.NE.AND P2, PT, RZ, UR39, PT ;  /* 0x00000027ff007c0c */ /* 0x000fe2000bf45270 */
[----:B------:R-:W-:-:S05]  /*44d0*/  VIADD R37, R28, 0x200 ;  /* 0x000002001c257836 */ /* 0x000fca0000000000 */
[----:B------:R-:W-:-:S07]  /*44e0*/  LEA R30, R155, R37, 0x1 ;  /* 0x000000259b1e7211 */ /* 0x000fce00078e08ff */
[----:B------:R-:W-:Y:S05]  /*44f0*/  @!P2 BRA `(.L_x_100) ;  /* 0x000000000034a947 */ /* 0x000fea0003800000 */
[----:B------:R-:W-:Y:S04]  /*4500*/  BSSY B0, `(.L_x_101) ;  /* 0x0000009000007945 */ /* 0x000fe80003800000 */
[----:B------:R-:W-:Y:S05]  /*4510*/  @P0 BRA `(.L_x_102) ;  /* 0x00000000001c0947 */ /* 0x000fea0003800000 */
[----:B------:R-:W-:-:S13]  /*4520*/  ISETP.NE.AND P2, PT, R158, 0x3, PT ;  /* 0x000000039e00780c */ /* 0x000fda0003f45270 */
[----:B------:R-:W-:Y:S05]  /*4530*/  @!P2 BRA `(.L_x_103) ;  /* 0x000000000004a947 */ /* 0x000fea0003800000 */
[----:B------:R-:W-:Y:S01]  /*4540*/  BPT.TRAP 0x1 ;  /* 0x000000040000795c */ /* 0x000fe20000300000 */
.L_x_103:
[----:B------:R-:W-:-:S04]  /*4550*/  ULEA UR4, UR36, UR45, 0x3 ;  /* 0x0000002d24047291 */ /* 0x000fc8000f8e183f */
[----:B------:R-:W-:-:S04]  /*4560*/  UIADD3 UR4, UR4, 0x60, URZ ;  /* 0x0000006004047890 */ /* 0x000fc8000fffe03f */
[----:B------:R-:W-:-:S09]  /*4570*/  UPRMT UR4, UR50, 0x654, UR4 ;  /* 0x0000065432047896 */ /* 0x000fd20008000004 */
[----:B------:R-:W-:Y:S03]  /*4580*/  SYNCS.ARRIVE.TRANS64.RED.A1T0 RZ, [UR4], RZ ;  /* 0x000000ffffff79a7 */ /* 0x000fe60008100404 */
.L_x_102:
[----:B------:R-:W-:Y:S05]  /*4590*/  BSYNC B0 ;  /* 0x0000000000007941 */ /* 0x000fea0003800000 */
.L_x_101:
[----:B------:R-:W-:-:S04]  /*45a0*/  UIADD3 UR36, UR36, 0x1, URZ ;  /* 0x0000000124247890 */ /* 0x000fc8000fffe03f */
[----:B------:R-:W-:-:S04]  /*45b0*/  UISETP.NE.AND UP0, UPT, UR36, 0x4, UPT ;  /* 0x000000042400788c */ /* 0x000fc8000bf05270 */
[----:B------:R-:W-:-:S12]  /*45c0*/  USEL UR36, UR36, URZ, UP0 ;  /* 0x0000003f24247287 */ /* 0x000fd80008000000 */
.L_x_100:
[----:B------:R-:W-:Y:S04]  /*45d0*/  BSSY B0, `(.L_x_104) ;  /* 0x0000032000007945 */ /* 0x000fe80003800000 */
[----:B------:R-:W-:Y:S05]  /*45e0*/  @P0 BRA `(.L_x_105) ;  /* 0x0000000000c00947 */ /* 0x000fea0003800000 */
[----:B------:R-:W-:-:S13]  /*45f0*/  ISETP.NE.AND P2, PT, R158, 0x3, PT ;  /* 0x000000039e00780c */ /* 0x000fda0003f45270 */
[----:B------:R-:W-:Y:S05]  /*4600*/  @!P2 BRA `(.L_x_106) ;  /* 0x000000000004a947 */ /* 0x000fea0003800000 */
[----:B------:R-:W-:Y:S01]  /*4610*/  BPT.TRAP 0x1 ;  /* 0x000000040000795c */ /* 0x000fe20000300000 */
.L_x_106:
[----:B-1----:R-:W-:Y:S01]  /*4620*/  LEA R0, R12, UR45, 0x3 ;  /* 0x0000002d0c007c11 */ /* 0x002fe2000f8e18ff */
[----:B------:R-:W-:Y:S01]  /*4630*/  BSSY B1, `(.L_x_107) ;  /* 0x0000004000017945 */ /* 0x000fe20003800000 */
[----:B------:R-:W-:-:S04]  /*4640*/  SHF.L.U32 R3, RZ, 0x1f, RZ ;  /* 0x0000001fff037819 */ /* 0x000fc800000006ff */
[----:B------:R-:W1:Y:S02]  /*4650*/  SYNCS.PHASECHK.TRANS64.TRYWAIT P2, [R0+URZ+0x40], R3 ;  /* 0x00004003000075a7 */ /* 0x000e64000804017f */
[----:B-1----:R-:W-:Y:S05]  /*4660*/  @!P2 BRA `(.L_x_108) ;  /* 0x0000010800e8a947 */ /* 0x002fea0003800000 */
.L_x_611:
[----:B------:R-:W-:Y:S05]  /*4670*/  BSYNC B1 ;  /* 0x0000000000017941 */ /* 0x000fea0003800000 */
.L_x_107:
[----:B------:R-:W-:Y:S05]  /*4680*/  @P1 BRA `(.L_x_109) ;  /* 0x0000000000941947 */ /* 0x000fea0003800000 */
[----:B-1----:R-:W-:Y:S01]  /*4690*/  LEA R0, R12, R37, 0xd ;  /* 0x000000250c007211 */ /* 0x002fe200078e68ff */
[----:B------:R-:W-:Y:S05]  /*46a0*/  WARPSYNC.ALL ;  /* 0x0000000000007948 */ /* 0x000fea0003800000 */
[----:B------:R-:W-:Y:S01]  /*46b0*/  LEA R4, R155, R0, 0x1 ;  /* 0x000000009b047211 */ /* 0x000fe200078e08ff */
[----:B------:R-:W1:Y:S05]  /*46c0*/  LDSM.16.M88.4 R8, [R0] ;  /* 0x000000000008783b */ /* 0x000e6a0000000200 */
[----:B------:R-:W2:Y:S01]  /*46d0*/  LDSM.16.M88.4 R4, [R4] ;  /* 0x000000000404783b */ /* 0x000ea20000000200 */
[----:B-1----:R-:W-:Y:S01]  /*46e0*/  SHF.L.U32 R14, R8, 0x10, RZ ;  /* 0x00000010080e7819 */ /* 0x002fe200000006ff */
[C---:B------:R-:W-:Y:S01]  /*46f0*/  IMAD.U32 R20, R9.reuse, 0x10000, RZ ;  /* 0x0001000009147824 */ /* 0x040fe200078e00ff */
[----:B------:R-:W-:-:S02]  /*4700*/  LOP3.LUT R24, R9, 0xffff0000, RZ, 0xc0, !PT ;  /* 0xffff000009187812 */ /* 0x000fc400078ec0ff */
[----:B------:R-:W-:Y:S01]  /*4710*/  SHF.L.U32 R26, R10, 0x10, RZ ;  /* 0x000000100a1a7819 */ /* 0x000fe200000006ff */
[----:B--2---:R-:W-:Y:S01]  /*4720*/  IMAD.U32 R160, R6, 0x10000, RZ ;  /* 0x0001000006a07824 */ /* 0x004fe200078e00ff */
[C---:B------:R-:W-:Y:S01]  /*4730*/  SHF.L.U32 R0, R4.reuse, 0x10, RZ ;  /* 0x0000001004007819 */ /* 0x040fe200000006ff */
[C---:B------:R-:W-:Y:S01]  /*4740*/  FMUL R13, R153.reuse, R14 ;  /* 0x0000000e990d7220 */ /* 0x040fe20000400000 */
[----:B------:R-:W-:Y:S01]  /*4750*/  LOP3.LUT R36, R4, 0xffff0000, RZ, 0xc0, !PT ;  /* 0xffff000004247812 */ /* 0x000fe200078ec0ff */
[C---:B------:R-:W-:Y:S01]  /*4760*/  FMUL R21, R153.reuse, R20 ;  /* 0x0000001499157220 */ /* 0x040fe20000400000 */
[----:B------:R-:W-:Y:S01]  /*4770*/  LOP3.LUT R8, R8, 0xffff0000, RZ, 0xc0, !PT ;  /* 0xffff000008087812 */ /* 0x000fe200078ec0ff */
[C---:B------:R-:W-:Y:S01]  /*4780*/  FMUL R15, R153.reuse, R24 ;  /* 0x00000018990f7220 */ /* 0x040fe20000400000 */
[----:B------:R-:W-:Y:S01]  /*4790*/  LOP3.LUT R10, R10, 0xffff0000, RZ, 0xc0, !PT ;  /* 0xffff00000a0a7812 */ /* 0x000fe200078ec0ff */
[----:B------:R-:W-:Y:S01]  /*47a0*/  FMUL R27, R153, R26 ;  /* 0x0000001a991b7220 */ /* 0x000fe20000400000 */
[----:B------:R-:W-:Y:S01]  /*47b0*/  SHF.L.U32 R32, R11, 0x10, RZ ;  /* 0x000000100b207819 */ /* 0x000fe200000006ff */
[----:B------:R-:W-:Y:S01]  /*47c0*/  FMUL R14, R153, R8 ;  /* 0x00000008990e7220 */ /* 0x000fe20000400000 */
[----:B------:R-:W-:Y:S01]  /*47d0*/  LOP3.LUT R34, R11, 0xffff0000, RZ, 0xc0, !PT ;  /* 0xffff00000b227812 */ /* 0x000fe200078ec0ff */
[----:B------:R-:W-:Y:S01]  /*47e0*/  FMUL R25, R153, R10 ;  /* 0x0000000a99197220 */ /* 0x000fe20000400000 */
[----:B------:R-:W-:Y:S01]  /*47f0*/  SHF.L.U32 R4, R5, 0x10, RZ ;  /* 0x0000001005047819 */ /* 0x000fe200000006ff */
[----:B------:R-:W-:Y:S01]  /*4800*/  FMUL R23, R153, R32 ;  /* 0x0000002099177220 */ /* 0x000fe20000400000 */
[----:B------:R-:W-:Y:S01]  /*4810*/  LOP3.LUT R38, R5, 0xffff0000, RZ, 0xc0, !PT ;  /* 0xffff000005267812 */ /* 0x000fe200078ec0ff */
[C---:B------:R-:W-:Y:S01]  /*4820*/  FMUL R157, R153.reuse, R34 ;  /* 0x00000022999d7220 */ /* 0x040fe20000400000 */
[----:B------:R-:W-:Y:S01]  /*4830*/  LOP3.LUT R6, R6, 0xffff0000, RZ, 0xc0, !PT ;  /* 0xffff000006067812 */ /* 0x000fe200078ec0ff */
[----:B------:R-:W-:Y:S01]  /*4840*/  FMUL R159, R153, R0 ;  /* 0x00000000999f7220 */ /* 0x000fe20000400000 */
[----:B------:R-:W-:Y:S01]  /*4850*/  SHF.L.U32 R162, R7, 0x10, RZ ;  /* 0x0000001007a27819 */ /* 0x000fe200000006ff */
[----:B------:R-:W-:Y:S01]  /*4860*/  FMUL R31, R153, R36 ;  /* 0x00000024991f7220 */ /* 0x000fe20000400000 */
[----:B------:R-:W-:Y:S01]  /*4870*/  LOP3.LUT R164, R7, 0xffff0000, RZ, 0xc0, !PT ;  /* 0xffff000007a47812 */ /* 0x000fe200078ec0ff */
[C---:B------:R-:W-:Y:S01]  /*4880*/  FMUL R29, R153.reuse, R4 ;  /* 0x00000004991d7220 */ /* 0x040fe20000400000 */
[C---:B------:R-:W-:Y:S01]  /*4890*/  FMUL R20, R153.reuse, R38 ;  /* 0x0000002699147220 */ /* 0x040fe20000400000 */
[C---:B------:R-:W-:Y:S01]  /*48a0*/  FMUL R33, R153.reuse, R160 ;  /* 0x000000a099217220 */ /* 0x040fe20000400000 */
[C---:B------:R-:W-:Y:S01]  /*48b0*/  FMUL R24, R153.reuse, R6 ;  /* 0x0000000699187220 */ /* 0x040fe20000400000 */
[C---:B------:R-:W-:Y:S01]  /*48c0*/  FMUL R35, R153.reuse, R162 ;  /* 0x000000a299237220 */ /* 0x040fe20000400000 */
[----:B------:R-:W-:-:S07]  /*48d0*/  FMUL R26, R153, R164 ;  /* 0x000000a4991a7220 */ /* 0x000fce0000400000 */
.L_x_109:
[----:B------:R-:W-:-:S07]  /*48e0*/  IADD3 R12, R12, 0x1, RZ ;  /* 0x000000010c0c7810 */ /* 0x000fce0007ffe0ff */
.L_x_105:
[----:B------:R-:W-:Y:S05]  /*48f0*/  BSYNC B0 ;  /* 0x0000000000007941 */ /* 0x000fea0003800000 */
.L_x_104:
[----:B-1----:R-:W-:Y:S01]  /*4900*/  MOV R0, 0x3bbb989d ;  /* 0x3bbb989d00007802 */ /* 0x002fe20000000f00 */
[C---:B------:R-:W-:Y:S01]  /*4910*/  FFMA R7, R154.reuse, R40, R13 ;  /* 0x000000289a077223 */ /* 0x040fe2000000000d */
[----:B------:R-:W-:Y:S01]  /*4920*/  MOV R3, 0x437c0000 ;  /* 0x437c000000037802 */ /* 0x000fe20000000f00 */
[C---:B------:R-:W-:Y:S01]  /*4930*/  FFMA R11, R154.reuse, R42, R21 ;  /* 0x0000002a9a0b7223 */ /* 0x040fe20000000015 */
[C---:B------:R-:W-:Y:S01]  /*4940*/  FFMA R41, R154.reuse, R41, R14 ;  /* 0x000000299a297223 */ /* 0x040fe2000000000e */
[----:B------:R-:W-:Y:S01]  /*4950*/  FFMA.SAT R4, -R7, R0, 0.5 ;  /* 0x3f00000007047423 */ /* 0x000fe20000002100 */
[----:B------:R-:W-:Y:S01]  /*4960*/  FFMA R39, R154, R44, R27 ;  /* 0x0000002c9a277223 */ /* 0x000fe2000000001b */
[-C--:B------:R-:W-:Y:S01]  /*4970*/  FFMA.SAT R10, -R11, R0.reuse, 0.5 ;  /* 0x3f0000000b0a7423 */ /* 0x080fe20000002100 */
[-C--:B------:R-:W-:Y:S01]  /*4980*/  FFMA.SAT R8, -R41, R0.reuse, 0.5 ;  /* 0x3f00000029087423 */ /* 0x080fe20000002100 */
[----:B------:R-:W-:Y:S01]  /*4990*/  FFMA.RM R4, R4, R3, 12582913 ;  /* 0x4b40000104047423 */ /* 0x000fe20000004003 */
[-C--:B------:R-:W-:Y:S01]  /*49a0*/  FFMA.SAT R34, -R39, R0.reuse, 0.5 ;  /* 0x3f00000027227423 */ /* 0x080fe20000002100 */
[----:B------:R-:W-:Y:S01]  /*49b0*/  FFMA R45, R154, R45, R25 ;  /* 0x0000002d9a2d7223 */ /* 0x000fe20000000019 */
[----:B------:R-:W-:Y:S01]  /*49c0*/  FFMA.RM R5, R8, R3, 12582913 ;  /* 0x4b40000108057423 */ /* 0x000fe20000004003 */
[----:B------:R-:W-:Y:S01]  /*49d0*/  FADD R6, R4, -12583039 ;  /* 0xcb40007f04067421 */ /* 0x000fe20000000000 */
[C---:B------:R-:W-:Y:S01]  /*49e0*/  FFMA R43, R154.reuse, R43, R15 ;  /* 0x0000002b9a2b7223 */ /* 0x040fe2000000000f */
[C---:B------:R-:W-:Y:S01]  /*49f0*/  FFMA R47, R154.reuse, R47, R157 ;  /* 0x0000002f9a2f7223 */ /* 0x040fe2000000009d */
[----:B------:R-:W-:Y:S01]  /*4a00*/  FADD R8, R5, -12583039 ;  /* 0xcb40007f05087421 */ /* 0x000fe20000000000 */
[----:B------:R-:W-:Y:S01]  /*4a10*/  FFMA R6, -R7, 1.4426950216293334961, -R6 ;  /* 0x3fb8aa3b07067823 */ /* 0x000fe20000000906 */
[----:B------:R-:W-:Y:S01]  /*4a20*/  FFMA.SAT R32, -R43, R0, 0.5 ;  /* 0x3f0000002b207423 */ /* 0x000fe20000002100 */
[----:B------:R-:W-:Y:S01]  /*4a30*/  FFMA R49, R154, R49, R31 ;  /* 0x000000319a317223 */ /* 0x000fe2000000001f */
[----:B------:R-:W-:Y:S01]  /*4a40*/  FFMA R8, -R41, 1.4426950216293334961, -R8 ;  /* 0x3fb8aa3b29087823 */ /* 0x000fe20000000908 */
[----:B------:R-:W-:Y:S01]  /*4a50*/  FFMA R7, -R7, 1.925963033500011079e-08, R6 ;  /* 0x32a5706007077823 */ /* 0x000fe20000000106 */
[----:B------:R-:W-:Y:S01]  /*4a60*/  FFMA.RM R6, R10, R3, 12582913 ;  /* 0x4b4000010a067423 */ /* 0x000fe20000004003 */
[C---:B------:R-:W-:Y:S01]  /*4a70*/  FFMA R51, R154.reuse, R51, R20 ;  /* 0x000000339a337223 */ /* 0x040fe20000000014 */
[----:B------:R-:W-:Y:S01]  /*4a80*/  FFMA R9, -R41, 1.925963033500011079e-08, R8 ;  /* 0x32a5706029097823 */ /* 0x000fe20000000108 */
[----:B------:R-:W-:Y:S01]  /*4a90*/  FFMA R41, R154, R46, R23 ;  /* 0x0000002e9a297223 */ /* 0x000fe20000000017 */
[----:B------:R-:W-:Y:S01]  /*4aa0*/  FADD R10, R6, -12583039 ;  /* 0xcb40007f060a7421 */ /* 0x000fe20000000000 */
[----:B------:R-:W-:Y:S01]  /*4ab0*/  FFMA.RM R8, R32, R3, 12582913 ;  /* 0x4b40000120087423 */ /* 0x000fe20000004003 */
[-C--:B------:R-:W-:Y:S01]  /*4ac0*/  FFMA.SAT R162, -R51, R0.reuse, 0.5 ;  /* 0x3f00000033a27423 */ /* 0x080fe20000002100 */
[-C--:B------:R-:W-:Y:S01]  /*4ad0*/  FFMA.SAT R42, -R41, R0.reuse, 0.5 ;  /* 0x3f000000292a7423 */ /* 0x080fe20000002100 */
[C---:B------:R-:W-:Y:S01]  /*4ae0*/  FFMA R10, -R11.reuse, 1.4426950216293334961, -R10 ;  /* 0x3fb8aa3b0b0a7823 */ /* 0x040fe2000000090a */
[----:B------:R-:W-:Y:S01]  /*4af0*/  FADD R32, R8, -12583039 ;  /* 0xcb40007f08207421 */ /* 0x000fe20000000000 */
[----:B------:R-:W-:Y:S01]  /*4b00*/  FFMA R53, R154, R53, R24 ;  /* 0x000000359a357223 */ /* 0x000fe20000000018 */
[----:B------:R-:W-:Y:S01]  /*4b10*/  MUFU.EX2 R7, R7 ;  /* 0x0000000700077308 */ /* 0x000fe20000000800 */
[----:B------:R-:W-:Y:S01]  /*4b20*/  FFMA R11, -R11, 1.925963033500011079e-08, R10 ;  /* 0x32a570600b0b7823 */ /* 0x000fe2000000010a */
[-C--:B------:R-:W-:Y:S01]  /*4b30*/  FFMA.RM R10, R34, R3.reuse, 12582913 ;  /* 0x4b400001220a7423 */ /* 0x080fe20000004003 */
[----:B------:R-:W-:Y:S01]  /*4b40*/  FFMA.SAT R34, -R45, R0, 0.5 ;  /* 0x3f0000002d227423 */ /* 0x000fe20000002100 */
[C---:B------:R-:W-:Y:S01]  /*4b50*/  FFMA R32, -R43.reuse, 1.4426950216293334961, -R32 ;  /* 0x3fb8aa3b2b207823 */ /* 0x040fe20000000920 */
[-C--:B------:R-:W-:Y:S01]  /*4b60*/  FFMA.RM R162, R162, R3.reuse, 12582913 ;  /* 0x4b400001a2a27423 */ /* 0x080fe20000004003 */
[----:B------:R-:W-:Y:S01]  /*4b70*/  FADD R36, R10, -12583039 ;  /* 0xcb40007f0a247421 */ /* 0x000fe20000000000 */
[----:B------:R-:W-:Y:S01]  /*4b80*/  FFMA.RM R34, R34, R3, 12582913 ;  /* 0x4b40000122227423 */ /* 0x000fe20000004003 */
[----:B------:R-:W-:Y:S01]  /*4b90*/  FFMA R32, -R43, 1.925963033500011079e-08, R32 ;  /* 0x32a570602b207823 */ /* 0x000fe20000000120 */
[----:B------:R-:W-:Y:S01]  /*4ba0*/  FFMA R43, R154, R48, R159 ;  /* 0x000000309a2b7223 */ /* 0x000fe2000000009f */
[----:B------:R-:W-:Y:S01]  /*4bb0*/  FFMA R36, -R39, 1.4426950216293334961, -R36 ;  /* 0x3fb8aa3b27247823 */ /* 0x000fe20000000924 */
[----:B------:R-:W-:Y:S01]  /*4bc0*/  FADD R40, R34, -12583039 ;  /* 0xcb40007f22287421 */ /* 0x000fe20000000000 */
[----:B------:R-:W-:Y:S01]  /*4bd0*/  FFMA R55, R154, R55, R26 ;  /* 0x000000379a377223 */ /* 0x000fe2000000001a */
[-C--:B------:R-:W-:Y:S01]  /*4be0*/  FFMA.SAT R46, -R43, R0.reuse, 0.5 ;  /* 0x3f0000002b2e7423 */ /* 0x080fe20000002100 */
[----:B------:R-:W-:Y:S01]  /*4bf0*/  FFMA R38, -R39, 1.925963033500011079e-08, R36 ;  /* 0x32a5706027267823 */ /* 0x000fe20000000124 */
[-C--:B------:R-:W-:Y:S01]  /*4c00*/  FFMA.RM R39, R42, R3.reuse, 12582913 ;  /* 0x4b4000012a277423 */ /* 0x080fe20000004003 */
[----:B------:R-:W-:Y:S01]  /*4c10*/  FFMA.SAT R36, -R47, R0, 0.5 ;  /* 0x3f0000002f247423 */ /* 0x000fe20000002100 */
[----:B------:R-:W-:Y:S01]  /*4c20*/  FFMA R40, -R45, 1.4426950216293334961, -R40 ;  /* 0x3fb8aa3b2d287823 */ /* 0x000fe20000000928 */
[-C--:B------:R-:W-:Y:S01]  /*4c30*/  FFMA.RM R46, R46, R3.reuse, 12582913 ;  /* 0x4b4000012e2e7423 */ /* 0x080fe20000004003 */
[----:B------:R-:W-:Y:S01]  /*4c40*/  FADD R42, R39, -12583039 ;  /* 0xcb40007f272a7421 */ /* 0x000fe20000000000 */
[-C--:B------:R-:W-:Y:S01]  /*4c50*/  FFMA.RM R36, R36, R3.reuse, 12582913 ;  /* 0x4b40000124247423 */ /* 0x080fe20000004003 */
[----:B------:R-:W-:Y:S01]  /*4c60*/  FFMA R40, -R45, 1.925963033500011079e-08, R40 ;  /* 0x32a570602d287823 */ /* 0x000fe20000000128 */
[----:B------:R-:W-:Y:S01]  /*4c70*/  FADD R48, R46, -12583039 ;  /* 0xcb40007f2e307421 */ /* 0x000fe20000000000 */
[----:B------:R-:W-:Y:S01]  /*4c80*/  FFMA R42, -R41, 1.4426950216293334961, -R42 ;  /* 0x3fb8aa3b292a7823 */ /* 0x000fe2000000092a */
[----:B------:R-:W-:Y:S01]  /*4c90*/  FADD R44, R36, -12583039 ;  /* 0xcb40007f242c7421 */ /* 0x000fe20000000000 */
[----:B------:R1:W-:Y:S01]  /*4ca0*/  MUFU.EX2 R45, R40 ;  /* 0x00000028002d7308 */ /* 0x0003e20000000800 */
[----:B------:R-:W-:Y:S01]  /*4cb0*/  FFMA R48, -R43, 1.4426950216293334961, -R48 ;  /* 0x3fb8aa3b2b307823 */ /* 0x000fe20000000930 */
[----:B------:R-:W-:Y:S01]  /*4cc0*/  FFMA R42, -R41, 1.925963033500011079e-08, R42 ;  /* 0x32a57060292a7823 */ /* 0x000fe2000000012a */
[C---:B------:R-:W-:Y:S01]  /*4cd0*/  FFMA R41, R154.reuse, R50, R29 ;  /* 0x000000329a297223 */ /* 0x040fe2000000001d */
[----:B------:R-:W-:Y:S01]  /*4ce0*/  FFMA R44, -R47, 1.4426950216293334961, -R44 ;  /* 0x3fb8aa3b2f2c7823 */ /* 0x000fe2000000092c */
[----:B------:R-:W-:Y:S01]  /*4cf0*/  FFMA.SAT R50, -R49, R0, 0.5 ;  /* 0x3f00000031327423 */ /* 0x000fe20000002100 */
[----:B------:R-:W-:Y:S01]  /*4d00*/  FFMA R48, -R43, 1.925963033500011079e-08, R48 ;  /* 0x32a570602b307823 */ /* 0x000fe20000000130 */
[----:B------:R-:W-:Y:S01]  /*4d10*/  FFMA R43, R154, R54, R35 ;  /* 0x000000369a2b7223 */ /* 0x000fe20000000023 */
[----:B------:R-:W-:Y:S01]  /*4d20*/  FFMA R44, -R47, 1.925963033500011079e-08, R44 ;  /* 0x32a570602f2c7823 */ /* 0x000fe2000000012c */
[-C--:B-1----:R-:W-:Y:S01]  /*4d30*/  FFMA.SAT R40, -R41, R0.reuse, 0.5 ;  /* 0x3f00000029287423 */ /* 0x082fe20000002100 */
[----:B------:R1:W-:Y:S01]  /*4d40*/  MUFU.EX2 R47, R42 ;  /* 0x0000002a002f7308 */ /* 0x0003e20000000800 */
[-C--:B------:R-:W-:Y:S01]  /*4d50*/  FFMA.RM R50, R50, R3.reuse, 12582913 ;  /* 0x4b40000132327423 */ /* 0x080fe20000004003 */
[----:B------:R-:W-:Y:S01]  /*4d60*/  FADD R164, R162, -12583039 ;  /* 0xcb40007fa2a47421 */ /* 0x000fe20000000000 */
[-C--:B------:R-:W-:Y:S01]  /*4d70*/  FFMA.RM R160, R40, R3.reuse, 12582913 ;  /* 0x4b40000128a07423 */ /* 0x080fe20000004003 */
[----:B------:R-:W-:Y:S01]  /*4d80*/  FFMA.SAT R166, -R43, R0, 0.5 ;  /* 0x3f0000002ba67423 */ /* 0x000fe20000002100 */
[----:B------:R-:W-:Y:S01]  /*4d90*/  FADD R40, R50, -12583039 ;  /* 0xcb40007f32287421 */ /* 0x000fe20000000000 */
[----:B------:R-:W-:Y:S01]  /*4da0*/  FFMA R164, -R51, 1.4426950216293334961, -R164 ;  /* 0x3fb8aa3b33a47823 */ /* 0x000fe200000009a4 */
[----:B------:R-:W-:Y:S01]  /*4db0*/  IMAD.SHL.U32 R4, R4, 0x800000, RZ ;  /* 0x0080000004047824 */ /* 0x000fe200078e00ff */
[----:B------:R2:W3:Y:S01]  /*4dc0*/  MUFU.EX2 R161, R44 ;  /* 0x0000002c00a17308 */ /* 0x0004e20000000800 */
[----:B-1----:R-:W-:Y:S01]  /*4dd0*/  FADD R42, R160, -12583039 ;  /* 0xcb40007fa02a7421 */ /* 0x002fe20000000000 */
[----:B------:R-:W-:Y:S01]  /*4de0*/  FFMA R40, -R49, 1.4426950216293334961, -R40 ;  /* 0x3fb8aa3b31287823 */ /* 0x000fe20000000928 */
[-C--:B------:R-:W-:Y:S01]  /*4df0*/  FFMA.RM R166, R166, R3.reuse, 12582913 ;  /* 0x4b400001a6a67423 */ /* 0x080fe20000004003 */
[----:B------:R-:W-:Y:S01]  /*4e00*/  FFMA R164, -R51, 1.925963033500011079e-08, R164 ;  /* 0x32a5706033a47823 */ /* 0x000fe200000001a4 */
[----:B------:R-:W-:Y:S01]  /*4e10*/  FFMA R42, -R41, 1.4426950216293334961, -R42 ;  /* 0x3fb8aa3b292a7823 */ /* 0x000fe2000000092a */
[----:B------:R-:W-:Y:S01]  /*4e20*/  FFMA R40, -R49, 1.925963033500011079e-08, R40 ;  /* 0x32a5706031287823 */ /* 0x000fe20000000128 */
[----:B------:R-:W-:Y:S01]  /*4e30*/  SHF.L.U32 R6, R6, 0x17, RZ ;  /* 0x0000001706067819 */ /* 0x000fe200000006ff */
[----:B------:R-:W-:Y:S01]  /*4e40*/  MUFU.EX2 R9, R9 ;  /* 0x0000000900097308 */ /* 0x000fe20000000800 */
[----:B------:R-:W-:Y:S01]  /*4e50*/  FFMA R42, -R41, 1.925963033500011079e-08, R42 ;  /* 0x32a57060292a7823 */ /* 0x000fe2000000012a */
[----:B------:R-:W-:Y:S01]  /*4e60*/  FFMA R41, R154, R52, R33 ;  /* 0x000000349a297223 */ /* 0x000fe20000000021 */
[-C--:B------:R-:W-:Y:S01]  /*4e70*/  FFMA.SAT R52, -R53, R0.reuse, 0.5 ;  /* 0x3f00000035347423 */ /* 0x080fe20000002100 */
[----:B------:R-:W-:Y:S01]  /*4e80*/  SHF.L.U32 R36, R36, 0x17, RZ ;  /* 0x0000001724247819 */ /* 0x000fe200000006ff */
[----:B------:R-:W-:Y:S01]  /*4e90*/  BSSY B1, `(.L_x_110) ;  /* 0x0000047000017945 */ /* 0x000fe20003800000 */
[-C--:B--2---:R-:W-:Y:S01]  /*4ea0*/  FFMA.SAT R44, -R41, R0.reuse, 0.5 ;  /* 0x3f000000292c7423 */ /* 0x084fe20000002100 */
[-C--:B------:R-:W-:Y:S01]  /*4eb0*/  FFMA.RM R54, R52, R3.reuse, 12582913 ;  /* 0x4b40000134367423 */ /* 0x080fe20000004003 */
[----:B------:R-:W-:Y:S01]  /*4ec0*/  FFMA.SAT R52, -R55, R0, 0.5 ;  /* 0x3f00000037347423 */ /* 0x000fe20000002100 */
[----:B------:R-:W1:Y:S01]  /*4ed0*/  MUFU.EX2 R32, R32 ;  /* 0x0000002000207308 */ /* 0x000e620000000800 */
[-C--:B------:R-:W-:Y:S01]  /*4ee0*/  FFMA.RM R44, R44, R3.reuse, 12582913 ;  /* 0x4b4000012c2c7423 */ /* 0x080fe20000004003 */
[----:B------:R-:W-:Y:S01]  /*4ef0*/  FADD R0, R54, -12583039 ;  /* 0xcb40007f36007421 */ /* 0x000fe20000000000 */
[----:B------:R-:W-:Y:S01]  /*4f00*/  FFMA.RM R163, R52, R3, 12582913 ;  /* 0x4b40000134a37423 */ /* 0x000fe20000004003 */
[----:B------:R-:W-:Y:S01]  /*4f10*/  FADD R52, R166, -12583039 ;  /* 0xcb40007fa6347421 */ /* 0x000fe20000000000 */
[----:B------:R-:W-:Y:S01]  /*4f20*/  SHF.L.U32 R3, R8, 0x17, RZ ;  /* 0x0000001708037819 */ /* 0x000fe200000006ff */
[----:B------:R-:W-:Y:S01]  /*4f30*/  FFMA R0, -R53, 1.4426950216293334961, -R0 ;  /* 0x3fb8aa3b35007823 */ /* 0x000fe20000000900 */
[----:B------:R-:W-:Y:S01]  /*4f40*/  FADD R168, R163, -12583039 ;  /* 0xcb40007fa3a87421 */ /* 0x000fe20000000000 */
[----:B------:R2:W-:Y:S01]  /*4f50*/  MUFU.EX2 R49, R40 ;  /* 0x0000002800317308 */ /* 0x0005e20000000800 */
[----:B---3--:R-:W-:Y:S01]  /*4f60*/  FFMA R36, R36, R161, 1 ;  /* 0x3f80000024247423 */ /* 0x008fe200000000a1 */
[----:B------:R-:W-:Y:S01]  /*4f70*/  FFMA R53, -R53, 1.925963033500011079e-08, R0 ;  /* 0x32a5706035357823 */ /* 0x000fe20000000100 */
[----:B------:R-:W-:Y:S01]  /*4f80*/  FFMA R0, -R43, 1.4426950216293334961, -R52 ;  /* 0x3fb8aa3b2b007823 */ /* 0x000fe20000000934 */
[----:B------:R-:W-:-:S03]  /*4f90*/  FFMA R168, -R55, 1.4426950216293334961, -R168 ;  /* 0x3fb8aa3b37a87823 */ /* 0x000fc600000009a8 */
[----:B------:R-:W-:Y:S01]  /*4fa0*/  FFMA R43, -R43, 1.925963033500011079e-08, R0 ;  /* 0x32a570602b2b7823 */ /* 0x000fe20000000100 */
[----:B------:R3:W-:Y:S01]  /*4fb0*/  MUFU.EX2 R51, R164 ;  /* 0x000000a400337308 */ /* 0x0007e20000000800 */
[----:B--2---:R-:W-:Y:S01]  /*4fc0*/  FADD R40, R44, -12583039 ;  /* 0xcb40007f2c287421 */ /* 0x004fe20000000000 */
[----:B------:R-:W-:Y:S01]  /*4fd0*/  SHF.L.U32 R0, R5, 0x17, RZ ;  /* 0x0000001705007819 */ /* 0x000fe200000006ff */
[----:B------:R-:W-:Y:S01]  /*4fe0*/  FFMA R168, -R55, 1.925963033500011079e-08, R168 ;  /* 0x32a5706037a87823 */ /* 0x000fe200000001a8 */
[----:B-1----:R-:W-:Y:S01]  /*4ff0*/  FFMA R32, R3, R32, 1 ;  /* 0x3f80000003207423 */ /* 0x002fe20000000020 */
[C---:B------:R-:W-:Y:S01]  /*5000*/  FFMA R40, -R41.reuse, 1.4426950216293334961, -R40 ;  /* 0x3fb8aa3b29287823 */ /* 0x040fe20000000928 */
[----:B------:R-:W-:Y:S01]  /*5010*/  SHF.L.U32 R5, R10, 0x17, RZ ;  /* 0x000000170a057819 */ /* 0x000fe200000006ff */
[----:B------:R-:W-:Y:S01]  /*5020*/  FFMA R9, R0, R9, 1 ;  /* 0x3f80000000097423 */ /* 0x000fe20000000009 */
[----:B------:R-:W1:Y:S01]  /*5030*/  MUFU.EX2 R42, R42 ;  /* 0x0000002a002a7308 */ /* 0x000e620000000800 */
[----:B---3--:R-:W-:Y:S01]  /*5040*/  FFMA R164, R4, R7, 1 ;  /* 0x3f80000004a47423 */ /* 0x008fe20000000007 */
[----:B------:R-:W-:Y:S01]  /*5050*/  FFMA R40, -R41, 1.925963033500011079e-08, R40 ;  /* 0x32a5706029287823 */ /* 0x000fe20000000128 */
[----:B------:R-:W-:Y:S01]  /*5060*/  SHF.L.U32 R41, R160, 0x17, RZ ;  /* 0x00000017a0297819 */ /* 0x000fe200000006ff */
[----:B------:R-:W-:Y:S01]  /*5070*/  IMAD.SHL.U32 R10, R34, 0x800000, RZ ;  /* 0x00800000220a7824 */ /* 0x000fe200078e00ff */
[----:B------:R-:W-:Y:S01]  /*5080*/  SHF.L.U32 R34, R39, 0x17, RZ ;  /* 0x0000001727227819 */ /* 0x000fe200000006ff */
[----:B------:R-:W-:Y:S01]  /*5090*/  VIADD R4, R164, 0x1800000 ;  /* 0x01800000a4047836 */ /* 0x000fe20000000000 */
[----:B------:R-:W-:Y:S01]  /*50a0*/  SHF.L.U32 R39, R46, 0x17, RZ ;  /* 0x000000172e277819 */ /* 0x000fe200000006ff */
[----:B------:R-:W2:Y:S01]  /*50b0*/  MUFU.EX2 R11, R11 ;  /* 0x0000000b000b7308 */ /* 0x000ea20000000800 */
[----:B------:R-:W-:Y:S01]  /*50c0*/  FFMA R10, R10, R45, 1 ;  /* 0x3f8000000a0a7423 */ /* 0x000fe2000000002d */
[----:B------:R-:W-:Y:S01]  /*50d0*/  SHF.L.U32 R46, R163, 0x17, RZ ;  /* 0x00000017a32e7819 */ /* 0x000fe200000006ff */
[----:B------:R-:W-:Y:S01]  /*50e0*/  IMAD.SHL.U32 R45, R166, 0x800000, RZ ;  /* 0x00800000a62d7824 */ /* 0x000fe200078e00ff */
[----:B------:R-:W-:Y:S01]  /*50f0*/  LOP3.LUT R4, R4, 0x7f800000, RZ, 0xc0, !PT ;  /* 0x7f80000004047812 */ /* 0x000fe200078ec0ff */
[----:B------:R-:W-:-:S03]  /*5100*/  FFMA R34, R34, R47, 1 ;  /* 0x3f80000022227423 */ /* 0x000fc6000000002f */
[----:B------:R-:W3:Y:S01]  /*5110*/  MUFU.EX2 R38, R38 ;  /* 0x0000002600267308 */ /* 0x000ee20000000800 */
[----:B------:R-:W-:Y:S01]  /*5120*/  ISETP.GT.U32.AND P2, PT, R4, 0x1ffffff, PT ;  /* 0x01ffffff0400780c */ /* 0x000fe20003f44070 */
[----:B-1----:R-:W-:Y:S01]  /*5130*/  FFMA R41, R41, R42, 1 ;  /* 0x3f80000029297423 */ /* 0x002fe2000000002a */
[----:B------:R-:W-:-:S05]  /*5140*/  SHF.L.U32 R42, R162, 0x17, RZ ;  /* 0x00000017a22a7819 */ /* 0x000fca00000006ff */
[----:B------:R-:W1:Y:S01]  /*5150*/  MUFU.EX2 R48, R48 ;  /* 0x0000003000307308 */ /* 0x000e620000000800 */
[----:B--2---:R-:W-:Y:S01]  /*5160*/  FFMA R11, R6, R11, 1 ;  /* 0x3f800000060b7423 */ /* 0x004fe2000000000b */
[----:B------:R-:W-:-:S06]  /*5170*/  FFMA R42, R42, R51, 1 ;  /* 0x3f8000002a2a7423 */ /* 0x000fcc0000000033 */
[----:B------:R2:W4:Y:S01]  /*5180*/  MUFU.EX2 R52, R40 ;  /* 0x0000002800347308 */ /* 0x0005220000000800 */
[----:B---3--:R-:W-:-:S07]  /*5190*/  FFMA R38, R5, R38, 1 ;  /* 0x3f80000005267423 */ /* 0x008fce0000000026 */
[----:B------:R-:W3:Y:S01]  /*51a0*/  MUFU.EX2 R53, R53 ;  /* 0x0000003500357308 */ /* 0x000ee20000000800 */
[----:B--2---:R-:W-:Y:S01]  /*51b0*/  SHF.L.U32 R40, R50, 0x17, RZ ;  /* 0x0000001732287819 */ /* 0x004fe200000006ff */
[----:B-1----:R-:W-:-:S04]  /*51c0*/  FFMA R39, R39, R48, 1 ;  /* 0x3f80000027277423 */ /* 0x002fc80000000030 */
[----:B------:R-:W-:Y:S02]  /*51d0*/  FFMA R40, R40, R49, 1 ;  /* 0x3f80000028287423 */ /* 0x000fe40000000031 */
[----:B------:R1:W2:Y:S08]  /*51e0*/  MUFU.EX2 R0, R43 ;  /* 0x0000002b00007308 */ /* 0x0002b00000000800 */
[----:B------:R-:W5:Y:S01]  /*51f0*/  MUFU.EX2 R3, R168 ;  /* 0x000000a800037308 */ /* 0x000f620000000800 */
[----:B-1----:R-:W-:-:S02]  /*5200*/  SHF.L.U32 R43, R44, 0x17, RZ ;  /* 0x000000172c2b7819 */ /* 0x002fc400000006ff */
[----:B------:R-:W-:-:S03]  /*5210*/  SHF.L.U32 R44, R54, 0x17, RZ ;  /* 0x00000017362c7819 */ /* 0x000fc600000006ff */
[----:B----4-:R-:W-:Y:S02]  /*5220*/  FFMA R43, R43, R52, 1 ;  /* 0x3f8000002b2b7423 */ /* 0x010fe40000000034 */
[----:B---3--:R-:W-:Y:S01]  /*5230*/  FFMA R44, R44, R53, 1 ;  /* 0x3f8000002c2c7423 */ /* 0x008fe20000000035 */
[----:B--2---:R-:W-:Y:S01]  /*5240*/  FFMA R45, R45, R0, 1 ;  /* 0x3f8000002d2d7423 */ /* 0x004fe20000000000 */
[----:B-----5:R-:W-:Y:S01]  /*5250*/  FFMA R46, R46, R3, 1 ;  /* 0x3f8000002e2e7423 */ /* 0x020fe20000000003 */
[----:B------:R-:W-:Y:S06]  /*5260*/  @P2 BRA `(.L_x_111) ;  /* 0x0000000000142947 */ /* 0x000fec0003800000 */
[----:B------:R-:W-:Y:S02]  /*5270*/  MOV R0, R164 ;  /* 0x000000a400007202 */ /* 0x000fe40000000f00 */
[----:B------:R-:W-:-:S07]  /*5280*/  MOV R4, 0x52a0 ;  /* 0x000052a000047802 */ /* 0x000fce0000000f00 */
[----:B------:R-:W-:Y:S05]  /*5290*/  CALL.REL.NOINC `($__internal_0_$__cuda_sm20_rcp_rn_f32_slowpath) ;  /* 0x00000108000c7944 */ /* 0x000fea0003c00000 */
[----:B------:R-:W-:Y:S01]  /*52a0*/  MOV R47, R0 ;  /* 0x00000000002f7202 */ /* 0x000fe20000000f00 */
[----:B------:R-:W-:Y:S06]  /*52b0*/  BRA `(.L_x_112) ;  /* 0x0000000000107947 */ /* 0x000fec0003800000 */
.L_x_111:
[----:B------:R-:W1:Y:S02]  /*52c0*/  MUFU.RCP R47, R164 ;  /* 0x000000a4002f7308 */ /* 0x000e640000001000 */
[----:B-1----:R-:W-:-:S04]  /*52d0*/  FFMA R0, R164, R47, -1 ;  /* 0xbf800000a4007423 */ /* 0x002fc8000000002f */
[----:B------:R-:W-:-:S04]  /*52e0*/  FADD.FTZ R0, -R0, -RZ ;  /* 0x800000ff00007221 */ /* 0x000fc80000010100 */
[----:B------:R-:W-:-:S07]  /*52f0*/  FFMA R47, R47, R0, R47 ;  /* 0x000000002f2f7223 */ /* 0x000fce000000002f */
.L_x_112:
[----:B------:R-:W-:Y:S05]  /*5300*/  BSYNC B1 ;  /* 0x0000000000017941 */ /* 0x000fea0003800000 */
.L_x_110:
        /* <DEDUP_REMOVED lines=10> */
.L_x_114:
[----:B------:R-:W1:Y:S02]  /*53b0*/  MUFU.RCP R48, R9 ;  /* 0x0000000900307308 */ /* 0x000e640000001000 */
[----:B-1----:R-:W-:-:S04]  /*53c0*/  FFMA R0, R9, R48, -1 ;  /* 0xbf80000009007423 */ /* 0x002fc80000000030 */
[----:B------:R-:W-:-:S04]  /*53d0*/  FADD.FTZ R3, -R0, -RZ ;  /* 0x800000ff00037221 */ /* 0x000fc80000010100 */
[----:B------:R-:W-:-:S07]  /*53e0*/  FFMA R48, R48, R3, R48 ;  /* 0x0000000330307223 */ /* 0x000fce0000000030 */
.L_x_115:
[----:B------:R-:W-:Y:S05]  /*53f0*/  BSYNC B1 ;  /* 0x0000000000017941 */ /* 0x000fea0003800000 */
.L_x_113:
        /* <DEDUP_REMOVED lines=10> */
.L_x_117:
[----:B------:R-:W1:Y:S02]  /*54a0*/  MUFU.RCP R0, R11 ;  /* 0x0000000b00007308 */ /* 0x000e640000001000 */
[----:B-1----:R-:W-:-:S04]  /*54b0*/  FFMA R3, R11, R0, -1 ;  /* 0xbf8000000b037423 */ /* 0x002fc80000000000 */
[----:B------:R-:W-:-:S04]  /*54c0*/  FADD.FTZ R3, -R3, -RZ ;  /* 0x800000ff03037221 */ /* 0x000fc80000010100 */
[----:B------:R-:W-:-:S07]  /*54d0*/  FFMA R9, R0, R3, R0 ;  /* 0x0000000300097223 */ /* 0x000fce0000000000 */
.L_x_118:
[----:B------:R-:W-:Y:S05]  /*54e0*/  BSYNC B1 ;  /* 0x0000000000017941 */ /* 0x000fea0003800000 */
.L_x_116:
        /* <DEDUP_REMOVED lines=10> */
.L_x_120:
[----:B------:R-:W1:Y:S02]  /*5590*/  MUFU.RCP R3, R32 ;  /* 0x0000002000037308 */ /* 0x000e640000001000 */
[----:B-1----:R-:W-:-:S04]  /*55a0*/  FFMA R0, R32, R3, -1 ;  /* 0xbf80000020007423 */ /* 0x002fc80000000003 */
[----:B------:R-:W-:-:S04]  /*55b0*/  FADD.FTZ R0, -R0, -RZ ;  /* 0x800000ff00007221 */ /* 0x000fc80000010100 */
[----:B------:R-:W-:-:S07]  /*55c0*/  FFMA R50, R3, R0, R3 ;  /* 0x0000000003327223 */ /* 0x000fce0000000003 */
.L_x_121:
[----:B------:R-:W-:Y:S05]  /*55d0*/  BSYNC B1 ;  /* 0x0000000000017941 */ /* 0x000fea0003800000 */
.L_x_119:
        /* <DEDUP_REMOVED lines=10> */
.L_x_123:
[----:B------:R-:W1:Y:S02]  /*5680*/  MUFU.RCP R11, R38 ;  /* 0x00000026000b7308 */ /* 0x000e640000001000 */
[----:B-1----:R-:W-:-:S04]  /*5690*/  FFMA R0, R38, R11, -1 ;  /* 0xbf80000026007423 */ /* 0x002fc8000000000b */
[----:B------:R-:W-:-:S04]  /*56a0*/  FADD.FTZ R0, -R0, -RZ ;  /* 0x800000ff00007221 */ /* 0x000fc80000010100 */
[----:B------:R-:W-:-:S07]  /*56b0*/  FFMA R11, R11, R0, R11 ;  /* 0x000000000b0b7223 */ /* 0x000fce000000000b */
.L_x_124:
[----:B------:R-:W-:Y:S05]  /*56c0*/  BSYNC B1 ;  /* 0x0000000000017941 */ /* 0x000fea0003800000 */
.L_x_122:
        /* <DEDUP_REMOVED lines=10> */
.L_x_126:
[----:B------:R-:W1:Y:S02]  /*5770*/  MUFU.RCP R3, R10 ;  /* 0x0000000a00037308 */ /* 0x000e640000001000 */
[----:B-1----:R-:W-:-:S04]  /*5780*/  FFMA R0, R10, R3, -1 ;  /* 0xbf8000000a007423 */ /* 0x002fc80000000003 */
[----:B------:R-:W-:-:S04]  /*5790*/  FADD.FTZ R0, -R0, -RZ ;  /* 0x800000ff00007221 */ /* 0x000fc80000010100 */
[----:B------:R-:W-:-:S07]  /*57a0*/  FFMA R32, R3, R0, R3 ;  /* 0x0000000003207223 */ /* 0x000fce0000000003 */
.L_x_127:
[----:B------:R-:W-:Y:S05]  /*57b0*/  BSYNC B1 ;  /* 0x0000000000017941 */ /* 0x000fea0003800000 */
.L_x_125:
        /* <DEDUP_REMOVED lines=10> */
.L_x_129:
[----:B------:R-:W1:Y:S02]  /*5860*/  MUFU.RCP R3, R34 ;  /* 0x0000002200037308 */ /* 0x000e640000001000 */
[----:B-1----:R-:W-:-:S04]  /*5870*/  FFMA R0, R34, R3, -1 ;  /* 0xbf80000022007423 */ /* 0x002fc80000000003 */
[----:B------:R-:W-:-:S04]  /*5880*/  FADD.FTZ R0, -R0, -RZ ;  /* 0x800000ff00007221 */ /* 0x000fc80000010100 */
[----:B------:R-:W-:-:S07]  /*5890*/  FFMA R10, R3, R0, R3 ;  /* 0x00000000030a7223 */ /* 0x000fce0000000003 */
.L_x_130:
[----:B------:R-:W-:Y:S05]  /*58a0*/  BSYNC B1 ;  /* 0x0000000000017941 */ /* 0x000fea0003800000 */
.L_x_128:
        /* <DEDUP_REMOVED lines=10> */
.L_x_132:
[----:B------:R-:W1:Y:S02]  /*5950*/  MUFU.RCP R49, R36 ;  /* 0x0000002400317308 */ /* 0x000e640000001000 */
[----:B-1----:R-:W-:-:S04]  /*5960*/  FFMA R0, R36, R49, -1 ;  /* 0xbf80000024007423 */ /* 0x002fc80000000031 */
[----:B------:R-:W-:-:S04]  /*5970*/  FADD.FTZ R0, -R0, -RZ ;  /* 0x800000ff00007221 */ /* 0x000fc80000010100 */
[----:B------:R-:W-:-:S07]  /*5980*/  FFMA R49, R49, R0, R49 ;  /* 0x0000000031317223 */ /* 0x000fce0000000031 */
.L_x_133:
[----:B------:R-:W-:Y:S05]  /*5990*/  BSYNC B1 ;  /* 0x0000000000017941 */ /* 0x000fea0003800000 */
.L_x_131:
        /* <DEDUP_REMOVED lines=10> */
.L_x_135:
[----:B------:R-:W1:Y:S02]  /*5a40*/  MUFU.RCP R34, R39 ;  /* 0x0000002700227308 */ /* 0x000e640000001000 */
[----:B-1----:R-:W-:-:S04]  /*5a50*/  FFMA R0, R39, R34, -1 ;  /* 0xbf80000027007423 */ /* 0x002fc80000000022 */
[----:B------:R-:W-:-:S04]  /*5a60*/  FADD.FTZ R3, -R0, -RZ ;  /* 0x800000ff00037221 */ /* 0x000fc80000010100 */
[----:B------:R-:W-:-:S07]  /*5a70*/  FFMA R34, R34, R3, R34 ;  /* 0x0000000322227223 */ /* 0x000fce0000000022 */
.L_x_136:
[----:B------:R-:W-:Y:S05]  /*5a80*/  BSYNC B1 ;  /* 0x0000000000017941 */ /* 0x000fea0003800000 */
.L_x_134:
        /* <DEDUP_REMOVED lines=10> */
.L_x_138:
[----:B------:R-:W1:Y:S02]  /*5b30*/  MUFU.RCP R39, R40 ;  /* 0x0000002800277308 */ /* 0x000e640000001000 */
[----:B-1----:R-:W-:-:S04]  /*5b40*/  FFMA R0, R40, R39, -1 ;  /* 0xbf80000028007423 */ /* 0x002fc80000000027 */
[----:B------:R-:W-:-:S04]  /*5b50*/  FADD.FTZ R0, -R0, -RZ ;  /* 0x800000ff00007221 */ /* 0x000fc80000010100 */
[----:B------:R-:W-:-:S07]  /*5b60*/  FFMA R39, R39, R0, R39 ;  /* 0x0000000027277223 */ /* 0x000fce0000000027 */
.L_x_139:
[----:B------:R-:W-:Y:S05]  /*5b70*/  BSYNC B1 ;  /* 0x0000000000017941 */ /* 0x000fea0003800000 */
.L_x_137:
        /* <DEDUP_REMOVED lines=10> */
.L_x_141:
[----:B------:R-:W1:Y:S02]  /*5c20*/  MUFU.RCP R36, R41 ;  /* 0x0000002900247308 */ /* 0x000e640000001000 */
[----:B-1----:R-:W-:-:S04]  /*5c30*/  FFMA R0, R41, R36, -1 ;  /* 0xbf80000029007423 */ /* 0x002fc80000000024 */
[----:B------:R-:W-:-:S04]  /*5c40*/  FADD.FTZ R3, -R0, -RZ ;  /* 0x800000ff00037221 */ /* 0x000fc80000010100 */
[----:B------:R-:W-:-:S07]  /*5c50*/  FFMA R36, R36, R3, R36 ;  /* 0x0000000324247223 */ /* 0x000fce0000000024 */
.L_x_142:
[----:B------:R-:W-:Y:S05]  /*5c60*/  BSYNC B1 ;  /* 0x0000000000017941 */ /* 0x000fea0003800000 */
.L_x_140:
        /* <DEDUP_REMOVED lines=10> */
.L_x_144:
[----:B------:R-:W1:Y:S02]  /*5d10*/  MUFU.RCP R41, R42 ;  /* 0x0000002a00297308 */ /* 0x000e640000001000 */
[----:B-1----:R-:W-:-:S04]  /*5d20*/  FFMA R0, R42, R41, -1 ;  /* 0xbf8000002a007423 */ /* 0x002fc80000000029 */
[----:B------:R-:W-:-:S04]  /*5d30*/  FADD.FTZ R0, -R0, -RZ ;  /* 0x800000ff00007221 */ /* 0x000fc80000010100 */
[----:B------:R-:W-:-:S07]  /*5d40*/  FFMA R41, R41, R0, R41 ;  /* 0x0000000029297223 */ /* 0x000fce0000000029 */
.L_x_145:
[----:B------:R-:W-:Y:S05]  /*5d50*/  BSYNC B1 ;  /* 0x0000000000017941 */ /* 0x000fea0003800000 */
.L_x_143:
        /* <DEDUP_REMOVED lines=10> */
.L_x_147:
[----:B------:R-:W1:Y:S02]  /*5e00*/  MUFU.RCP R38, R43 ;  /* 0x0000002b00267308 */ /* 0x000e640000001000 */
[----:B-1----:R-:W-:-:S04]  /*5e10*/  FFMA R0, R43, R38, -1 ;  /* 0xbf8000002b007423 */ /* 0x002fc80000000026 */
[----:B------:R-:W-:-:S04]  /*5e20*/  FADD.FTZ R3, -R0, -RZ ;  /* 0x800000ff00037221 */ /* 0x000fc80000010100 */
[----:B------:R-:W-:-:S07]  /*5e30*/  FFMA R38, R38, R3, R38 ;  /* 0x0000000326267223 */ /* 0x000fce0000000026 */
.L_x_148:
[----:B------:R-:W-:Y:S05]  /*5e40*/  BSYNC B1 ;  /* 0x0000000000017941 */ /* 0x000fea0003800000 */
.L_x_146:
        /* <DEDUP_REMOVED lines=10> */
.L_x_150:
[----:B------:R-:W1:Y:S02]  /*5ef0*/  MUFU.RCP R43, R44 ;  /* 0x0000002c002b7308 */ /* 0x000e640000001000 */
[----:B-1----:R-:W-:-:S04]  /*5f00*/  FFMA R0, R44, R43, -1 ;  /* 0xbf8000002c007423 */ /* 0x002fc8000000002b */
[----:B------:R-:W-:-:S04]  /*5f10*/  FADD.FTZ R0, -R0, -RZ ;  /* 0x800000ff00007221 */ /* 0x000fc80000010100 */
[----:B------:R-:W-:-:S07]  /*5f20*/  FFMA R43, R43, R0, R43 ;  /* 0x000000002b2b7223 */ /* 0x000fce000000002b */
.L_x_151:
[----:B------:R-:W-:Y:S05]  /*5f30*/  BSYNC B1 ;  /* 0x0000000000017941 */ /* 0x000fea0003800000 */
.L_x_149:
        /* <DEDUP_REMOVED lines=10> */
.L_x_153:
[----:B------:R-:W1:Y:S02]  /*5fe0*/  MUFU.RCP R40, R45 ;  /* 0x0000002d00287308 */ /* 0x000e640000001000 */
[----:B-1----:R-:W-:-:S04]  /*5ff0*/  FFMA R0, R45, R40, -1 ;  /* 0xbf8000002d007423 */ /* 0x002fc80000000028 */
[----:B------:R-:W-:-:S04]  /*6000*/  FADD.FTZ R3, -R0, -RZ ;  /* 0x800000ff00037221 */ /* 0x000fc80000010100 */
[----:B------:R-:W-:-:S07]  /*6010*/  FFMA R40, R40, R3, R40 ;  /* 0x0000000328287223 */ /* 0x000fce0000000028 */
.L_x_154:
[----:B------:R-:W-:Y:S05]  /*6020*/  BSYNC B1 ;  /* 0x0000000000017941 */ /* 0x000fea0003800000 */
.L_x_152:
[----:B------:R-:W-:-:S04]  /*6030*/  IADD3 R0, R46, 0x1800000, RZ ;  /* 0x018000002e007810 */ /* 0x000fc80007ffe0ff */
[----:B------:R-:W-:-:S04]  /*6040*/  LOP3.LUT R0, R0, 0x7f800000, RZ, 0xc0, !PT ;  /* 0x7f80000000007812 */ /* 0x000fc800078ec0ff */
[----:B------:R-:W-:-:S13]  /*6050*/  ISETP.GT.U32.AND P2, PT, R0, 0x1ffffff, PT ;  /* 0x01ffffff0000780c */ /* 0x000fda0003f44070 */
[----:B------:R-:W-:Y:S05]  /*6060*/  @P2 BRA `(.L_x_155) ;  /* 0x0000000000102947 */ /* 0x000fea0003800000 */
[----:B------:R-:W-:Y:S02]  /*6070*/  MOV R0, R46 ;  /* 0x0000002e00007202 */ /* 0x000fe40000000f00 */
[----:B------:R-:W-:-:S07]  /*6080*/  MOV R4, 0x60a0 ;  /* 0x000060a000047802 */ /* 0x000fce0000000f00 */
[----:B------:R-:W-:Y:S05]  /*6090*/  CALL.REL.NOINC `($__internal_0_$__cuda_sm20_rcp_rn_f32_slowpath) ;  /* 0x000000f8008c7944 */ /* 0x000fea0003c00000 */
[----:B------:R-:W-:Y:S05]  /*60a0*/  BRA `(.L_x_156) ;  /* 0x0000000000107947 */ /* 0x000fea0003800000 */
.L_x_155:
[----:B------:R-:W1:Y:S02]  /*60b0*/  MUFU.RCP R3, R46 ;  /* 0x0000002e00037308 */ /* 0x000e640000001000 */
[----:B-1----:R-:W-:-:S04]  /*60c0*/  FFMA R0, R46, R3, -1 ;  /* 0xbf8000002e007423 */ /* 0x002fc80000000003 */
[----:B------:R-:W-:-:S04]  /*60d0*/  FADD.FTZ R0, -R0, -RZ ;  /* 0x800000ff00007221 */ /* 0x000fc80000010100 */
[----:B------:R-:W-:-:S07]  /*60e0*/  FFMA R0, R3, R0, R3 ;  /* 0x0000000003007223 */ /* 0x000fce0000000003 */
.L_x_156:
[----:B------:R-:W-:Y:S01]  /*60f0*/  F2FP.BF16.F32.PACK_AB R6, R32, R11 ;  /* 0x0000000b2006723e */ /* 0x000fe200000010ff */
[----:B------:R-:W-:Y:S05]  /*6100*/  WARPSYNC.ALL ;  /* 0x0000000000007948 */ /* 0x000fea0003800000 */
[----:B------:R-:W-:Y:S01]  /*6110*/  F2FP.BF16.F32.PACK_AB R4, R48, R47 ;  /* 0x0000002f3004723e */ /* 0x000fe200000010ff */
[----:B------:R-:W-:Y:S01]  /*6120*/  BSSY B0, `(.L_x_157) ;  /* 0x000001b000007945 */ /* 0x000fe20003800000 */
[----:B------:R-:W-:Y:S02]  /*6130*/  F2FP.BF16.F32.PACK_AB R5, R50, R9 ;  /* 0x000000093205723e */ /* 0x000fe400000010ff */
[----:B------:R-:W-:-:S02]  /*6140*/  F2FP.BF16.F32.PACK_AB R7, R49, R10 ;  /* 0x0000000a3107723e */ /* 0x000fc400000010ff */
[----:B------:R-:W-:Y:S02]  /*6150*/  F2FP.BF16.F32.PACK_AB R11, R0, R40 ;  /* 0x00000028000b723e */ /* 0x000fe400000010ff */
[----:B------:R-:W-:Y:S01]  /*6160*/  F2FP.BF16.F32.PACK_AB R8, R39, R34 ;  /* 0x000000222708723e */ /* 0x000fe200000010ff */
[----:B------:R1:W-:Y:S01]  /*6170*/  STSM.16.M88.4 [R28+0x2200], R4 ;  /* 0x002200041c007844 */ /* 0x0003e20000000200 */
[----:B------:R-:W-:Y:S02]  /*6180*/  F2FP.BF16.F32.PACK_AB R9, R41, R36 ;  /* 0x000000242909723e */ /* 0x000fe400000010ff */
[----:B------:R-:W-:Y:S02]  /*6190*/  F2FP.BF16.F32.PACK_AB R10, R43, R38 ;  /* 0x000000262b0a723e */ /* 0x000fe400000010ff */
        /* <DEDUP_REMOVED lines=12> */
[----:B------:R-:W-:Y:S02]  /*6260*/  UIADD3 UR4, UR45, 0x2200, URZ ;  /* 0x000022002d047890 */ /* 0x000fe4000fffe03f */
[----:B------:R-:W-:Y:S01]  /*6270*/  UIADD3.X UR9, URZ, UR41, URZ, UP0, !UPT ;  /* 0x000000293f097290 */ /* 0x000fe200087fe43f */
[----:B------:R-:W-:Y:S01]  /*6280*/  UMOV UR6, UR54 ;  /* 0x0000003600067c82 */ /* 0x000fe20008000000 */
[----:B------:R-:W-:-:S07]  /*6290*/  UMOV UR7, UR55 ;  /* 0x0000003700077c82 */ /* 0x000fce0008000000 */
[----:B------:R2:W-:Y:S01]  /*62a0*/  UTMASTG.3D [UR4], [UR8] ;  /* 0x00000004080073b5 */ /* 0x0005e20008010000 */
[----:B------:R0:W-:Y:S01]  /*62b0*/  UTMACMDFLUSH ;  /* 0x00000000000079b7 */ /* 0x0001e20000000000 */
[----:B--2---:R-:W-:-:S04]  /*62c0*/  DEPBAR.LE SB0, 0x1 ;  /* 0x000080400000791a */ /* 0x004fc80000000000 */
.L_x_158:
[----:B------:R-:W-:Y:S05]  /*62d0*/  BSYNC B0 ;  /* 0x0000000000007941 */ /* 0x000fea0003800000 */
.L_x_157:
[----:B-1----:R-:W-:Y:S01]  /*62e0*/  IADD3 R0, R28, 0x2200, RZ ;  /* 0x000022001c007810 */ /* 0x002fe20007ffe0ff */
[----:B------:R-:W-:Y:S04]  /*62f0*/  BAR.SYNC.DEFER_BLOCKING 0x1, 0x100 ;  /* 0x0044000000007b1d */ /* 0x000fe80000010000 */
[----:B------:R-:W-:Y:S02]  /*6300*/  IMAD R9, R155, 0x2, R0 ;  /* 0x000000029b097824 */ /* 0x000fe400078e0200 */
[----:B------:R-:W-:Y:S04]  /*6310*/  BSSY B0, `(.L_x_159) ;  /* 0x0000009000007945 */ /* 0x000fe80003800000 */
[----:B------:R-:W-:Y:S05]  /*6320*/  @P0 BRA `(.L_x_160) ;  /* 0x00000000001c0947 */ /* 0x000fea0003800000 */
[----:B------:R-:W-:-:S13]  /*6330*/  ISETP.NE.AND P2, PT, R158, 0x3, PT ;  /* 0x000000039e00780c */ /* 0x000fda0003f45270 */
[----:B------:R-:W-:Y:S05]  /*6340*/  @!P2 BRA `(.L_x_161) ;  /* 0x000000000004a947 */ /* 0x000fea0003800000 */
[----:B------:R-:W-:Y:S01]  /*6350*/  BPT.TRAP 0x1 ;  /* 0x000000040000795c */ /* 0x000fe20000300000 */
.L_x_161:
[----:B------:R-:W-:-:S04]  /*6360*/  ULEA UR4, UR36, UR45, 0x3 ;  /* 0x0000002d24047291 */ /* 0x000fc8000f8e183f */
[----:B------:R-:W-:-:S04]  /*6370*/  UIADD3 UR4, UR4, 0x60, URZ ;  /* 0x0000006004047890 */ /* 0x000fc8000fffe03f */
[----:B------:R-:W-:-:S09]  /*6380*/  UPRMT UR4, UR50, 0x654, UR4 ;  /* 0x0000065432047896 */ /* 0x000fd20008000004 */
[----:B------:R-:W-:Y:S03]  /*6390*/  SYNCS.ARRIVE.TRANS64.RED.A1T0 RZ, [UR4], RZ ;  /* 0x000000ffffff79a7 */ /* 0x000fe60008100404 */
.L_x_160:
[----:B------:R-:W-:Y:S05]  /*63a0*/  BSYNC B0 ;  /* 0x0000000000007941 */ /* 0x000fea0003800000 */
.L_x_159:
[----:B------:R-:W-:Y:S01]  /*63b0*/  UIADD3 UR36, UR36, 0x1, URZ ;  /* 0x0000000124247890 */ /* 0x000fe2000fffe03f */
[----:B------:R-:W-:Y:S01]  /*63c0*/  BSSY B0, `(.L_x_162) ;  /* 0x0000038000007945 */ /* 0x000fe20003800000 */
[----:B------:R-:W-:Y:S02]  /*63d0*/  MOV R10, RZ ;  /* 0x000000ff000a7202 */ /* 0x000fe40000000f00 */
[----:B------:R-:W-:-:S04]  /*63e0*/  UISETP.NE.AND UP0, UPT, UR36, 0x4, UPT ;  /* 0x000000042400788c */ /* 0x000fc8000bf05270 */
[----:B------:R-:W-:Y:S01]  /*63f0*/  USEL UR36, UR36, URZ, UP0 ;  /* 0x0000003f24247287 */ /* 0x000fe20008000000 */
[----:B------:R-:W-:Y:S11]  /*6400*/  @P0 BRA `(.L_x_163) ;  /* 0x0000000000cc0947 */ /* 0x000ff60003800000 */
[----:B------:R-:W-:-:S13]  /*6410*/  ISETP.NE.AND P2, PT, R158, 0x3, PT ;  /* 0x000000039e00780c */ /* 0x000fda0003f45270 */
[----:B------:R-:W-:Y:S05]  /*6420*/  @!P2 BRA `(.L_x_164) ;  /* 0x000000000004a947 */ /* 0x000fea0003800000 */
[----:B------:R-:W-:Y:S01]  /*6430*/  BPT.TRAP 0x1 ;  /* 0x000000040000795c */ /* 0x000fe20000300000 */
.L_x_164:
[C---:B------:R-:W-:Y:S01]  /*6440*/  LEA R0, R12.reuse, UR45, 0x3 ;  /* 0x0000002d0c007c11 */ /* 0x040fe2000f8e18ff */
[----:B------:R-:W-:Y:S01]  /*6450*/  BSSY B1, `(.L_x_165) ;  /* 0x0000006000017945 */ /* 0x000fe20003800000 */
[----:B------:R-:W-:Y:S02]  /*6460*/  SHF.L.U32 R3, RZ, 0x1f, RZ ;  /* 0x0000001fff037819 */ /* 0x000fe400000006ff */
[----:B------:R-:W-:Y:S02]  /*6470*/  IADD3 R11, R12, 0x1, RZ ;  /* 0x000000010c0b7810 */ /* 0x000fe40007ffe0ff */
[----:B------:R-:W1:Y:S02]  /*6480*/  SYNCS.PHASECHK.TRANS64.TRYWAIT P2, [R0+URZ+0x40], R3 ;  /* 0x00004003000075a7 */ /* 0x000e64000804017f */
[----:B------:R-:W-:Y:S01]  /*6490*/  ISETP.NE.AND P3, PT, R11, 0x4, PT ;  /* 0x000000040b00780c */ /* 0x000fe20003f65270 */
[----:B-1----:R-:W-:-:S12]  /*64a0*/  @!P2 BRA `(.L_x_166) ;  /* 0x000000ec006ca947 */ /* 0x002fd80003800000 */
.L_x_612:
[----:B------:R-:W-:Y:S05]  /*64b0*/  BSYNC B1 ;  /* 0x0000000000017941 */ /* 0x000fea0003800000 */
.L_x_165:
[----:B------:R-:W-:Y:S05]  /*64c0*/  @P1 BRA `(.L_x_167) ;  /* 0x0000000000941947 */ /* 0x000fea0003800000 */
[----:B------:R-:W-:Y:S01]  /*64d0*/  LEA R34, R12, R37, 0xd ;  /* 0x000000250c227211 */ /* 0x000fe200078e68ff */
[----:B------:R-:W-:Y:S05]  /*64e0*/  WARPSYNC.ALL ;  /* 0x0000000000007948 */ /* 0x000fea0003800000 */
[----:B------:R-:W-:Y:S01]  /*64f0*/  LEA R5, R155, R34, 0x1 ;  /* 0x000000229b057211 */ /* 0x000fe200078e08ff */
[----:B------:R-:W1:Y:S05]  /*6500*/  LDSM.16.M88.4 R12, [R34] ;  /* 0x00000000220c783b */ /* 0x000e6a0000000200 */
[----:B------:R-:W2:Y:S01]  /*6510*/  LDSM.16.M88.4 R4, [R5] ;  /* 0x000000000504783b */ /* 0x000ea20000000200 */
[----:B-1----:R-:W-:Y:S01]  /*6520*/  IMAD.U32 R0, R12, 0x10000, RZ ;  /* 0x000100000c007824 */ /* 0x002fe200078e00ff */
[----:B------:R-:W-:-:S02]  /*6530*/  SHF.L.U32 R20, R14, 0x10, RZ ;  /* 0x000000100e147819 */ /* 0x000fc400000006ff */
[----:B------:R-:W-:Y:S02]  /*6540*/  LOP3.LUT R24, R14, 0xffff0000, RZ, 0xc0, !PT ;  /* 0xffff00000e187812 */ /* 0x000fe400078ec0ff */
[----:B------:R-:W-:Y:S01]  /*6550*/  SHF.L.U32 R26, R15, 0x10, RZ ;  /* 0x000000100f1a7819 */ /* 0x000fe200000006ff */
[----:B--2---:R-:W-:Y:S01]  /*6560*/  IMAD.U32 R36, R5, 0x10000, RZ ;  /* 0x0001000005247824 */ /* 0x004fe200078e00ff */
[----:B------:R-:W-:Y:S01]  /*6570*/  SHF.L.U32 R34, R4, 0x10, RZ ;  /* 0x0000001004227819 */ /* 0x000fe200000006ff */
[C---:B------:R-:W-:Y:S01]  /*6580*/  FMUL R27, R153.reuse, R20 ;  /* 0x00000014991b7220 */ /* 0x040fe20000400000 */
[----:B------:R-:W-:Y:S01]  /*6590*/  SHF.L.U32 R40, R6, 0x10, RZ ;  /* 0x0000001006287819 */ /* 0x000fe200000006ff */
[C---:B------:R-:W-:Y:S01]  /*65a0*/  FMUL R25, R153.reuse, R24 ;  /* 0x0000001899197220 */ /* 0x040fe20000400000 */
[----:B------:R-:W-:Y:S01]  /*65b0*/  LOP3.LUT R12, R12, 0xffff0000, RZ, 0xc0, !PT ;  /* 0xffff00000c0c7812 */ /* 0x000fe200078ec0ff */
[----:B------:R-:W-:Y:S01]  /*65c0*/  FMUL R23, R153, R26 ;  /* 0x0000001a99177220 */ /* 0x000fe20000400000 */
[----:B------:R-:W-:Y:S01]  /*65d0*/  SHF.L.U32 R8, R13, 0x10, RZ ;  /* 0x000000100d087819 */ /* 0x000fe200000006ff */
[----:B------:R-:W-:Y:S01]  /*65e0*/  FMUL R159, R153, R34 ;  /* 0x00000022999f7220 */ /* 0x000fe20000400000 */
[----:B------:R-:W-:Y:S01]  /*65f0*/  LOP3.LUT R10, R13, 0xffff0000, RZ, 0xc0, !PT ;  /* 0xffff00000d0a7812 */ /* 0x000fe200078ec0ff */
[----:B------:R-:W-:Y:S01]  /*6600*/  FMUL R13, R153, R0 ;  /* 0x00000000990d7220 */ /* 0x000fe20000400000 */
[----:B------:R-:W-:Y:S01]  /*6610*/  LOP3.LUT R32, R15, 0xffff0000, RZ, 0xc0, !PT ;  /* 0xffff00000f207812 */ /* 0x000fe200078ec0ff */
[C---:B------:R-:W-:Y:S01]  /*6620*/  FMUL R14, R153.reuse, R12 ;  /* 0x0000000c990e7220 */ /* 0x040fe20000400000 */
[----:B------:R-:W-:Y:S01]  /*6630*/  LOP3.LUT R4, R4, 0xffff0000, RZ, 0xc0, !PT ;  /* 0xffff000004047812 */ /* 0x000fe200078ec0ff */
        /* <DEDUP_REMOVED lines=14> */
.L_x_167:
[----:B------:R-:W-:Y:S02]  /*6720*/  SEL R10, RZ, 0x1, P3 ;  /* 0x00000001ff0a7807 */ /* 0x000fe40001800000 */
[----:B------:R-:W-:-:S07]  /*6730*/  SEL R12, R11, RZ, P3 ;  /* 0x000000ff0b0c7207 */ /* 0x000fce0001800000 */
.L_x_163:
[----:B------:R-:W-:Y:S05]  /*6740*/  BSYNC B0 ;  /* 0x0000000000007941 */ /* 0x000fea0003800000 */
.L_x_162:
[----:B------:R-:W-:Y:S01]  /*6750*/  MOV R160, 0x3bbb989d ;  /* 0x3bbb989d00a07802 */ /* 0x000fe20000000f00 */
[C---:B------:R-:W-:Y:S01]  /*6760*/  FFMA R57, R154.reuse, R57, R14 ;  /* 0x000000399a397223 */ /* 0x040fe2000000000e */
[----:B------:R-:W-:Y:S01]  /*6770*/  MOV R161, 0x437c0000 ;  /* 0x437c000000a17802 */ /* 0x000fe20000000f00 */
[C---:B------:R-:W-:Y:S01]  /*6780*/  FFMA R56, R154.reuse, R56, R13 ;  /* 0x000000389a387223 */ /* 0x040fe2000000000d */
[C---:B------:R-:W-:Y:S01]  /*6790*/  FFMA R61, R154.reuse, R61, R25 ;  /* 0x0000003d9a3d7223 */ /* 0x040fe20000000019 */
[----:B-1----:R-:W-:Y:S01]  /*67a0*/  FFMA.SAT R3, -R57, R160, 0.5 ;  /* 0x3f00000039037423 */ /* 0x002fe200000021a0 */
[----:B------:R-:W-:Y:S01]  /*67b0*/  FFMA R58, R154, R58, R21 ;  /* 0x0000003a9a3a7223 */ /* 0x000fe20000000015 */
[-C--:B------:R-:W-:Y:S01]  /*67c0*/  FFMA.SAT R0, -R56, R160.reuse, 0.5 ;  /* 0x3f00000038007423 */ /* 0x080fe200000021a0 */
[C---:B------:R-:W-:Y:S01]  /*67d0*/  FFMA R59, R154.reuse, R59, R15 ;  /* 0x0000003b9a3b7223 */ /* 0x040fe2000000000f */
[-C--:B------:R-:W-:Y:S01]  /*67e0*/  FFMA.RM R3, R3, R161.reuse, 12582913 ;  /* 0x4b40000103037423 */ /* 0x080fe200000040a1 */
[----:B------:R-:W-:Y:S01]  /*67f0*/  FFMA.SAT R36, -R61, R160, 0.5 ;  /* 0x3f0000003d247423 */ /* 0x000fe200000021a0 */
[----:B------:R-:W-:Y:S01]  /*6800*/  FFMA R62, R154, R62, R23 ;  /* 0x0000003e9a3e7223 */ /* 0x000fe20000000017 */
[-C--:B------:R-:W-:Y:S01]  /*6810*/  FFMA.SAT R4, -R58, R160.reuse, 0.5 ;  /* 0x3f0000003a047423 */ /* 0x080fe200000021a0 */
[----:B------:R-:W-:Y:S01]  /*6820*/  FADD R6, R3, -12583039 ;  /* 0xcb40007f03067421 */ /* 0x000fe20000000000 */
[-C--:B------:R-:W-:Y:S01]  /*6830*/  FFMA.RM R0, R0, R161.reuse, 12582913 ;  /* 0x4b40000100007423 */ /* 0x080fe200000040a1 */
[----:B------:R-:W-:Y:S01]  /*6840*/  FFMA.SAT R8, -R59, R160, 0.5 ;  /* 0x3f0000003b087423 */ /* 0x000fe200000021a0 */
[----:B------:R-:W-:Y:S01]  /*6850*/  FFMA.RM R36, R36, R161, 12582913 ;  /* 0x4b40000124247423 */ /* 0x000fe200000040a1 */
[C---:B------:R-:W-:Y:S01]  /*6860*/  FFMA R6, -R57.reuse, 1.4426950216293334961, -R6 ;  /* 0x3fb8aa3b39067823 */ /* 0x040fe20000000906 */
[C---:B------:R-:W-:Y:S01]  /*6870*/  FFMA R63, R154.reuse, R63, R157 ;  /* 0x0000003f9a3f7223 */ /* 0x040fe2000000009d */
[----:B------:R-:W-:Y:S01]  /*6880*/  FFMA R60, R154, R60, R27 ;  /* 0x0000003c9a3c7223 */ /* 0x000fe2000000001b */
[-C--:B------:R-:W-:Y:S01]  /*6890*/  FFMA.SAT R40, -R62, R160.reuse, 0.5 ;  /* 0x3f0000003e287423 */ /* 0x080fe200000021a0 */
[-C--:B------:R-:W-:Y:S01]  /*68a0*/  FFMA.RM R4, R4, R161.reuse, 12582913 ;  /* 0x4b40000104047423 */ /* 0x080fe200000040a1 */
[----:B------:R-:W-:Y:S01]  /*68b0*/  FFMA R57, -R57, 1.925963033500011079e-08, R6 ;  /* 0x32a5706039397823 */ /* 0x000fe20000000106 */
[----:B------:R-:W-:Y:S01]  /*68c0*/  FADD R5, R0, -12583039 ;  /* 0xcb40007f00057421 */ /* 0x000fe20000000000 */
[-C--:B------:R-:W-:Y:S01]  /*68d0*/  FFMA.RM R6, R8, R161.reuse, 12582913 ;  /* 0x4b40000108067423 */ /* 0x080fe200000040a1 */
[----:B------:R-:W-:Y:S01]  /*68e0*/  FADD R38, R36, -12583039 ;  /* 0xcb40007f24267421 */ /* 0x000fe20000000000 */
[-C--:B------:R-:W-:Y:S01]  /*68f0*/  FFMA.SAT R41, -R63, R160.reuse, 0.5 ;  /* 0x3f0000003f297423 */ /* 0x080fe200000021a0 */
[-C--:B------:R-:W-:Y:S01]  /*6900*/  FFMA.SAT R11, -R60, R160.reuse, 0.5 ;  /* 0x3f0000003c0b7423 */ /* 0x080fe200000021a0 */
[-C--:B------:R-:W-:Y:S01]  /*6910*/  FFMA.RM R40, R40, R161.reuse, 12582913 ;  /* 0x4b40000128287423 */ /* 0x080fe200000040a1 */
[----:B------:R-:W-:Y:S01]  /*6920*/  FADD R7, R4, -12583039 ;  /* 0xcb40007f04077421 */ /* 0x000fe20000000000 */
[----:B------:R-:W-:Y:S01]  /*6930*/  FFMA R5, -R56, 1.4426950216293334961, -R5 ;  /* 0x3fb8aa3b38057823 */ /* 0x000fe20000000905 */
[----:B------:R-:W-:Y:S01]  /*6940*/  FADD R32, R6, -12583039 ;  /* 0xcb40007f06207421 */ /* 0x000fe20000000000 */
[----:B------:R-:W-:Y:S01]  /*6950*/  FFMA R38, -R61, 1.4426950216293334961, -R38 ;  /* 0x3fb8aa3b3d267823 */ /* 0x000fe20000000926 */
[----:B------:R-:W-:Y:S01]  /*6960*/  FFMA.RM R42, R41, R161, 12582913 ;  /* 0x4b400001292a7423 */ /* 0x000fe200000040a1 */
[----:B------:R-:W-:Y:S01]  /*6970*/  FFMA R65, R154, R65, R31 ;  /* 0x000000419a417223 */ /* 0x000fe2000000001f */
[----:B------:R-:W-:Y:S01]  /*6980*/  FFMA.RM R34, R11, R161, 12582913 ;  /* 0x4b4000010b227423 */ /* 0x000fe200000040a1 */
[----:B------:R-:W-:Y:S01]  /*6990*/  FADD R41, R40, -12583039 ;  /* 0xcb40007f28297421 */ /* 0x000fe20000000000 */
[----:B------:R-:W-:Y:S01]  /*69a0*/  FFMA R7, -R58, 1.4426950216293334961, -R7 ;  /* 0x3fb8aa3b3a077823 */ /* 0x000fe20000000907 */
[----:B------:R-:W-:Y:S01]  /*69b0*/  FFMA R5, -R56, 1.925963033500011079e-08, R5 ;  /* 0x32a5706038057823 */ /* 0x000fe20000000105 */
[----:B------:R-:W-:Y:S01]  /*69c0*/  FFMA R32, -R59, 1.4426950216293334961, -R32 ;  /* 0x3fb8aa3b3b207823 */ /* 0x000fe20000000920 */
[----:B------:R-:W-:Y:S01]  /*69d0*/  FFMA R38, -R61, 1.925963033500011079e-08, R38 ;  /* 0x32a570603d267823 */ /* 0x000fe20000000126 */
[----:B------:R-:W-:Y:S01]  /*69e0*/  FFMA.SAT R46, -R65, R160, 0.5 ;  /* 0x3f000000412e7423 */ /* 0x000fe200000021a0 */
[----:B------:R-:W-:Y:S01]  /*69f0*/  FADD R11, R34, -12583039 ;  /* 0xcb40007f220b7421 */ /* 0x000fe20000000000 */
[----:B------:R-:W-:Y:S01]  /*6a00*/  FFMA R7, -R58, 1.925963033500011079e-08, R7 ;  /* 0x32a570603a077823 */ /* 0x000fe20000000107 */
[----:B------:R-:W-:Y:S01]  /*6a10*/  FFMA R43, -R62, 1.4426950216293334961, -R41 ;  /* 0x3fb8aa3b3e2b7823 */ /* 0x000fe20000000929 */
[----:B------:R-:W-:Y:S01]  /*6a20*/  FFMA R32, -R59, 1.925963033500011079e-08, R32 ;  /* 0x32a570603b207823 */ /* 0x000fe20000000120 */
[----:B------:R1:W-:Y:S01]  /*6a30*/  MUFU.EX2 R41, R38 ;  /* 0x0000002600297308 */ /* 0x0003e20000000800 */
[C---:B------:R-:W-:Y:S01]  /*6a40*/  FFMA R64, R154.reuse, R64, R159 ;  /* 0x000000409a407223 */ /* 0x040fe2000000009f */
[----:B------:R-:W-:Y:S01]  /*6a50*/  FFMA R66, R154, R66, R29 ;  /* 0x000000429a427223 */ /* 0x000fe2000000001d */
[----:B------:R-:W-:Y:S01]  /*6a60*/  FFMA R39, -R60, 1.4426950216293334961, -R11 ;  /* 0x3fb8aa3b3c277823 */ /* 0x000fe2000000090b */
[----:B------:R-:W-:Y:S01]  /*6a70*/  FFMA R67, R154, R67, R20 ;  /* 0x000000439a437223 */ /* 0x000fe20000000014 */
[-C--:B------:R-:W-:Y:S01]  /*6a80*/  FFMA.SAT R44, -R64, R160.reuse, 0.5 ;  /* 0x3f000000402c7423 */ /* 0x080fe200000021a0 */
[----:B------:R-:W-:Y:S01]  /*6a90*/  FFMA.SAT R47, -R66, R160, 0.5 ;  /* 0x3f000000422f7423 */ /* 0x000fe200000021a0 */
[----:B------:R-:W-:Y:S01]  /*6aa0*/  FFMA R68, R154, R68, R33 ;  /* 0x000000449a447223 */ /* 0x000fe20000000021 */
[----:B------:R-:W2:Y:S01]  /*6ab0*/  MUFU.EX2 R5, R5 ;  /* 0x0000000500057308 */ /* 0x000ea20000000800 */
[----:B-1----:R-:W-:Y:S01]  /*6ac0*/  FFMA.RM R38, R46, R161, 12582913 ;  /* 0x4b4000012e267423 */ /* 0x002fe200000040a1 */
[C---:B------:R-:W-:Y:S01]  /*6ad0*/  FFMA R69, R154.reuse, R69, R24 ;  /* 0x000000459a457223 */ /* 0x040fe20000000018 */
[C---:B------:R-:W-:Y:S01]  /*6ae0*/  FFMA R70, R154.reuse, R70, R35 ;  /* 0x000000469a467223 */ /* 0x040fe20000000023 */
[----:B------:R-:W-:Y:S01]  /*6af0*/  FFMA R71, R154, R71, R26 ;  /* 0x000000479a477223 */ /* 0x000fe2000000001a */
[----:B------:R-:W-:Y:S01]  /*6b00*/  FADD R46, R38, -12583039 ;  /* 0xcb40007f262e7421 */ /* 0x000fe20000000000 */
[-C--:B------:R-:W-:Y:S01]  /*6b10*/  FFMA.RM R44, R44, R161.reuse, 12582913 ;  /* 0x4b4000012c2c7423 */ /* 0x080fe200000040a1 */
[-C--:B------:R-:W-:Y:S01]  /*6b20*/  FFMA.RM R49, R47, R161.reuse, 12582913 ;  /* 0x4b4000012f317423 */ /* 0x080fe200000040a1 */
[----:B------:R1:W-:Y:S01]  /*6b30*/  MUFU.EX2 R11, R32 ;  /* 0x00000020000b7308 */ /* 0x0003e20000000800 */
[----:B------:R-:W-:Y:S01]  /*6b40*/  FFMA R46, -R65, 1.4426950216293334961, -R46 ;  /* 0x3fb8aa3b412e7823 */ /* 0x000fe2000000092e */
[-C--:B------:R-:W-:Y:S01]  /*6b50*/  FFMA.SAT R48, -R67, R160.reuse, 0.5 ;  /* 0x3f00000043307423 */ /* 0x080fe200000021a0 */
[-C--:B------:R-:W-:Y:S01]  /*6b60*/  FFMA.SAT R47, -R68, R160.reuse, 0.5 ;  /* 0x3f000000442f7423 */ /* 0x080fe200000021a0 */
[-C--:B------:R-:W-:Y:S01]  /*6b70*/  FFMA.SAT R53, -R69, R160.reuse, 0.5 ;  /* 0x3f00000045357423 */ /* 0x080fe200000021a0 */
[----:B------:R-:W-:Y:S01]  /*6b80*/  FFMA.SAT R55, -R70, R160, 0.5 ;  /* 0x3f00000046377423 */ /* 0x000fe200000021a0 */
[----:B------:R-:W-:Y:S01]  /*6b90*/  FFMA R43, -R62, 1.925963033500011079e-08, R43 ;  /* 0x32a570603e2b7823 */ /* 0x000fe2000000012b */
[----:B------:R-:W-:Y:S01]  /*6ba0*/  FADD R45, R44, -12583039 ;  /* 0xcb40007f2c2d7421 */ /* 0x000fe20000000000 */
[----:B------:R-:W3:Y:S01]  /*6bb0*/  MUFU.EX2 R7, R7 ;  /* 0x0000000700077308 */ /* 0x000ee20000000800 */
[----:B-1----:R-:W-:Y:S01]  /*6bc0*/  FADD R32, R42, -12583039 ;  /* 0xcb40007f2a207421 */ /* 0x002fe20000000000 */
[----:B------:R-:W-:Y:S01]  /*6bd0*/  FFMA R46, -R65, 1.925963033500011079e-08, R46 ;  /* 0x32a57060412e7823 */ /* 0x000fe2000000012e */
[-C--:B------:R-:W-:Y:S01]  /*6be0*/  FFMA.RM R51, R48, R161.reuse, 12582913 ;  /* 0x4b40000130337423 */ /* 0x080fe200000040a1 */
[-C--:B------:R-:W-:Y:S01]  /*6bf0*/  FFMA.RM R52, R47, R161.reuse, 12582913 ;  /* 0x4b4000012f347423 */ /* 0x080fe200000040a1 */
[----:B------:R-:W-:Y:S01]  /*6c00*/  FFMA R32, -R63, 1.4426950216293334961, -R32 ;  /* 0x3fb8aa3b3f207823 */ /* 0x000fe20000000920 */
[-C--:B------:R-:W-:Y:S01]  /*6c10*/  FFMA.RM R54, R53, R161.reuse, 12582913 ;  /* 0x4b40000135367423 */ /* 0x080fe200000040a1 */
[----:B------:R-:W-:Y:S01]  /*6c20*/  FFMA.RM R56, R55, R161, 12582913 ;  /* 0x4b40000137387423 */ /* 0x000fe200000040a1 */
[----:B------:R1:W4:Y:S01]  /*6c30*/  MUFU.EX2 R8, R57 ;  /* 0x0000003900087308 */ /* 0x0003220000000800 */
[----:B------:R-:W-:Y:S01]  /*6c40*/  FFMA R63, -R63, 1.925963033500011079e-08, R32 ;  /* 0x32a570603f3f7823 */ /* 0x000fe20000000120 */
[----:B------:R-:W-:-:S02]  /*6c50*/  IMAD.SHL.U32 R0, R0, 0x800000, RZ ;  /* 0x0080000000007824 */ /* 0x000fc400078e00ff */
[----:B------:R-:W-:Y:S01]  /*6c60*/  FFMA R39, -R60, 1.925963033500011079e-08, R39 ;  /* 0x32a570603c277823 */ /* 0x000fe20000000127 */
[----:B------:R-:W-:Y:S01]  /*6c70*/  FFMA R45, -R64, 1.4426950216293334961, -R45 ;  /* 0x3fb8aa3b402d7823 */ /* 0x000fe2000000092d */
[----:B------:R-:W-:Y:S01]  /*6c80*/  SHF.L.U32 R4, R4, 0x17, RZ ;  /* 0x0000001704047819 */ /* 0x000fe200000006ff */
[----:B------:R-:W-:Y:S01]  /*6c90*/  FADD R48, R51, -12583039 ;  /* 0xcb40007f33307421 */ /* 0x000fe20000000000 */
[----:B------:R-:W-:Y:S01]  /*6ca0*/  FADD R47, R52, -12583039 ;  /* 0xcb40007f342f7421 */ /* 0x000fe20000000000 */
[----:B------:R5:W-:Y:S01]  /*6cb0*/  MUFU.EX2 R32, R43 ;  /* 0x0000002b00207308 */ /* 0x000be20000000800 */
[----:B-1----:R-:W-:Y:S01]  /*6cc0*/  FFMA.SAT R57, -R71, R160, 0.5 ;  /* 0x3f00000047397423 */ /* 0x002fe200000021a0 */
[----:B------:R-:W-:Y:S01]  /*6cd0*/  FADD R55, R56, -12583039 ;  /* 0xcb40007f38377421 */ /* 0x000fe20000000000 */
[----:B--2---:R-:W-:Y:S01]  /*6ce0*/  FFMA R62, R0, R5, 1 ;  /* 0x3f800000003e7423 */ /* 0x004fe20000000005 */
[----:B------:R-:W-:Y:S01]  /*6cf0*/  FFMA R45, -R64, 1.925963033500011079e-08, R45 ;  /* 0x32a57060402d7823 */ /* 0x000fe2000000012d */
[----:B------:R-:W-:Y:S01]  /*6d00*/  FFMA.RM R58, R57, R161, 12582913 ;  /* 0x4b400001393a7423 */ /* 0x000fe200000040a1 */
[----:B------:R-:W-:Y:S01]  /*6d10*/  FFMA R48, -R67, 1.4426950216293334961, -R48 ;  /* 0x3fb8aa3b43307823 */ /* 0x000fe20000000930 */
[----:B------:R-:W-:Y:S01]  /*6d20*/  FFMA R47, -R68, 1.4426950216293334961, -R47 ;  /* 0x3fb8aa3b442f7823 */ /* 0x000fe2000000092f */
[----:B------:R1:W-:Y:S01]  /*6d30*/  MUFU.EX2 R50, R46 ;  /* 0x0000002e00327308 */ /* 0x0003e20000000800 */
[----:B-----5:R-:W-:Y:S01]  /*6d40*/  FADD R43, R49, -12583039 ;  /* 0xcb40007f312b7421 */ /* 0x020fe20000000000 */
[----:B------:R-:W-:Y:S01]  /*6d50*/  FADD R60, R58, -12583039 ;  /* 0xcb40007f3a3c7421 */ /* 0x000fe20000000000 */
[----:B------:R-:W-:Y:S01]  /*6d60*/  FFMA R57, -R70, 1.4426950216293334961, -R55 ;  /* 0x3fb8aa3b46397823 */ /* 0x000fe20000000937 */
[----:B---3--:R-:W-:Y:S01]  /*6d70*/  FFMA R64, R4, R7, 1 ;  /* 0x3f80000004407423 */ /* 0x008fe20000000007 */
[----:B------:R-:W-:Y:S01]  /*6d80*/  FFMA R43, -R66, 1.4426950216293334961, -R43 ;  /* 0x3fb8aa3b422b7823 */ /* 0x000fe2000000092b */
[----:B------:R-:W-:Y:S01]  /*6d90*/  FFMA R60, -R71, 1.4426950216293334961, -R60 ;  /* 0x3fb8aa3b473c7823 */ /* 0x000fe2000000093c */
[----:B------:R-:W-:Y:S01]  /*6da0*/  VIADD R4, R62, 0x1800000 ;  /* 0x018000003e047836 */ /* 0x000fe20000000000 */
[----:B------:R-:W2:Y:S01]  /*6db0*/  MUFU.EX2 R39, R39 ;  /* 0x0000002700277308 */ /* 0x000ea20000000800 */
[----:B-1----:R-:W-:Y:S01]  /*6dc0*/  FADD R46, R54, -12583039 ;  /* 0xcb40007f362e7421 */ /* 0x002fe20000000000 */
[----:B------:R-:W-:Y:S01]  /*6dd0*/  FFMA R43, -R66, 1.925963033500011079e-08, R43 ;  /* 0x32a57060422b7823 */ /* 0x000fe2000000012b */
[----:B------:R-:W-:Y:S01]  /*6de0*/  SHF.L.U32 R3, R3, 0x17, RZ ;  /* 0x0000001703037819 */ /* 0x000fe200000006ff */
[----:B------:R-:W-:Y:S01]  /*6df0*/  FFMA R48, -R67, 1.925963033500011079e-08, R48 ;  /* 0x32a5706043307823 */ /* 0x000fe20000000130 */
[----:B------:R-:W-:Y:S01]  /*6e00*/  FFMA R46, -R69, 1.4426950216293334961, -R46 ;  /* 0x3fb8aa3b452e7823 */ /* 0x000fe2000000092e */
[----:B------:R-:W-:Y:S01]  /*6e10*/  FFMA R47, -R68, 1.925963033500011079e-08, R47 ;  /* 0x32a57060442f7823 */ /* 0x000fe2000000012f */
[----:B------:R-:W-:Y:S01]  /*6e20*/  FFMA R57, -R70, 1.925963033500011079e-08, R57 ;  /* 0x32a5706046397823 */ /* 0x000fe20000000139 */
[----:B------:R-:W-:Y:S01]  /*6e30*/  FFMA R60, -R71, 1.925963033500011079e-08, R60 ;  /* 0x32a57060473c7823 */ /* 0x000fe2000000013c */
[----:B------:R-:W-:Y:S01]  /*6e40*/  FFMA R46, -R69, 1.925963033500011079e-08, R46 ;  /* 0x32a57060452e7823 */ /* 0x000fe2000000012e */
[----:B------:R-:W-:Y:S01]  /*6e50*/  LOP3.LUT R4, R4, 0x7f800000, RZ, 0xc0, !PT ;  /* 0x7f80000004047812 */ /* 0x000fe200078ec0ff */
[----:B----4-:R-:W-:Y:S01]  /*6e60*/  FFMA R59, R3, R8, 1 ;  /* 0x3f800000033b7423 */ /* 0x010fe20000000008 */
[----:B------:R-:W1:Y:S01]  /*6e70*/  MUFU.EX2 R63, R63 ;  /* 0x0000003f003f7308 */ /* 0x000e620000000800 */
[----:B------:R-:W-:Y:S01]  /*6e80*/  SHF.L.U32 R6, R6, 0x17, RZ ;  /* 0x0000001706067819 */ /* 0x000fe200000006ff */
[----:B------:R-:W-:Y:S01]  /*6e90*/  IMAD.SHL.U32 R36, R36, 0x800000, RZ ;  /* 0x0080000024247824 */ /* 0x000fe200078e00ff */
[----:B------:R-:W-:Y:S01]  /*6ea0*/  ISETP.GT.U32.AND P2, PT, R4, 0x1ffffff, PT ;  /* 0x01ffffff0400780c */ /* 0x000fe20003f44070 */
[----:B------:R-:W-:Y:S01]  /*6eb0*/  BSSY B1, `(.L_x_168) ;  /* 0x000002a000017945 */ /* 0x000fe20003800000 */
[----:B------:R-:W-:Y:S01]  /*6ec0*/  SHF.L.U32 R34, R34, 0x17, RZ ;  /* 0x0000001722227819 */ /* 0x000fe200000006ff */
[----:B------:R-:W-:Y:S01]  /*6ed0*/  FFMA R61, R6, R11, 1 ;  /* 0x3f800000063d7423 */ /* 0x000fe2000000000b */
[----:B------:R-:W-:Y:S01]  /*6ee0*/  FFMA R65, R36, R41, 1 ;  /* 0x3f80000024417423 */ /* 0x000fe20000000029 */
[----:B------:R-:W-:Y:S01]  /*6ef0*/  MUFU.EX2 R45, R45 ;  /* 0x0000002d002d7308 */ /* 0x000fe20000000800 */
[----:B------:R-:W-:Y:S01]  /*6f00*/  SHF.L.U32 R11, R38, 0x17, RZ ;  /* 0x00000017260b7819 */ /* 0x000fe200000006ff */
[----:B--2---:R-:W-:Y:S01]  /*6f10*/  FFMA R66, R34, R39, 1 ;  /* 0x3f80000022427423 */ /* 0x004fe20000000027 */
[----:B------:R-:W-:Y:S01]  /*6f20*/  SHF.L.U32 R34, R51, 0x17, RZ ;  /* 0x0000001733227819 */ /* 0x000fe200000006ff */
[----:B------:R-:W-:Y:S01]  /*6f30*/  IMAD.SHL.U32 R39, R56, 0x800000, RZ ;  /* 0x0080000038277824 */ /* 0x000fe200078e00ff */
[----:B------:R-:W-:Y:S01]  /*6f40*/  SHF.L.U32 R36, R52, 0x17, RZ ;  /* 0x0000001734247819 */ /* 0x000fe200000006ff */
[----:B------:R-:W-:Y:S01]  /*6f50*/  FFMA R11, R11, R50, 1 ;  /* 0x3f8000000b0b7423 */ /* 0x000fe20000000032 */
[----:B------:R-:W-:Y:S01]  /*6f60*/  SHF.L.U32 R38, R54, 0x17, RZ ;  /* 0x0000001736267819 */ /* 0x000fe200000006ff */
[----:B------:R-:W-:Y:S08]  /*6f70*/  MUFU.EX2 R43, R43 ;  /* 0x0000002b002b7308 */ /* 0x000ff00000000800 */
[----:B------:R2:W3:Y:S08]  /*6f80*/  MUFU.EX2 R53, R48 ;  /* 0x0000003000357308 */ /* 0x0004f00000000800 */
[----:B------:R4:W5:Y:S01]  /*6f90*/  MUFU.EX2 R55, R47 ;  /* 0x0000002f00377308 */ /* 0x0009620000000800 */
[----:B--2---:R-:W-:-:S05]  /*6fa0*/  SHF.L.U32 R48, R42, 0x17, RZ ;  /* 0x000000172a307819 */ /* 0x004fca00000006ff */
[----:B-1----:R-:W-:Y:S02]  /*6fb0*/  FFMA R48, R48, R63, 1 ;  /* 0x3f80000030307423 */ /* 0x002fe4000000003f */
[----:B------:R1:W2:Y:S01]  /*6fc0*/  MUFU.EX2 R5, R46 ;  /* 0x0000002e00057308 */ /* 0x0002a20000000800 */
[----:B----4-:R-:W-:Y:S01]  /*6fd0*/  SHF.L.U32 R47, R40, 0x17, RZ ;  /* 0x00000017282f7819 */ /* 0x010fe200000006ff */
[----:B---3--:R-:W-:Y:S01]  /*6fe0*/  FFMA R34, R34, R53, 1 ;  /* 0x3f80000022227423 */ /* 0x008fe20000000035 */
[----:B------:R-:W-:-:S03]  /*6ff0*/  SHF.L.U32 R40, R58, 0x17, RZ ;  /* 0x000000173a287819 */ /* 0x000fc600000006ff */
[----:B------:R-:W-:Y:S01]  /*7000*/  FFMA R47, R47, R32, 1 ;  /* 0x3f8000002f2f7423 */ /* 0x000fe20000000020 */
[----:B------:R-:W-:Y:S01]  /*7010*/  SHF.L.U32 R32, R49, 0x17, RZ ;  /* 0x0000001731207819 */ /* 0x000fe200000006ff */
[----:B------:R-:W3:Y:S01]  /*7020*/  MUFU.EX2 R0, R57 ;  /* 0x0000003900007308 */ /* 0x000ee20000000800 */
[----:B-1----:R-:W-:Y:S01]  /*7030*/  SHF.L.U32 R46, R44, 0x17, RZ ;  /* 0x000000172c2e7819 */ /* 0x002fe200000006ff */
[----:B-----5:R-:W-:Y:S02]  /*7040*/  FFMA R36, R36, R55, 1 ;  /* 0x3f80000024247423 */ /* 0x020fe40000000037 */
[----:B------:R-:W-:Y:S02]  /*7050*/  FFMA R32, R32, R43, 1 ;  /* 0x3f80000020207423 */ /* 0x000fe4000000002b */
[----:B------:R-:W-:Y:S02]  /*7060*/  FFMA R46, R46, R45, 1 ;  /* 0x3f8000002e2e7423 */ /* 0x000fe4000000002d */
[----:B------:R-:W1:Y:S01]  /*7070*/  MUFU.EX2 R3, R60 ;  /* 0x0000003c00037308 */ /* 0x000e620000000800 */
[----:B--2---:R-:W-:Y:S01]  /*7080*/  FFMA R38, R38, R5, 1 ;  /* 0x3f80000026267423 */ /* 0x004fe20000000005 */
[----:B---3--:R-:W-:Y:S01]  /*7090*/  FFMA R39, R39, R0, 1 ;  /* 0x3f80000027277423 */ /* 0x008fe20000000000 */
[----:B-1----:R-:W-:Y:S01]  /*70a0*/  FFMA R40, R40, R3, 1 ;  /* 0x3f80000028287423 */ /* 0x002fe20000000003 */
[----:B------:R-:W-:Y:S06]  /*70b0*/  @P2 BRA `(.L_x_169) ;  /* 0x0000000000142947 */ /* 0x000fec0003800000 */
[----:B------:R-:W-:Y:S02]  /*70c0*/  MOV R0, R62 ;  /* 0x0000003e00007202 */ /* 0x000fe40000000f00 */
[----:B------:R-:W-:-:S07]  /*70d0*/  MOV R4, 0x70f0 ;  /* 0x000070f000047802 */ /* 0x000fce0000000f00 */
[----:B------:R-:W-:Y:S05]  /*70e0*/  CALL.REL.NOINC `($__internal_0_$__cuda_sm20_rcp_rn_f32_slowpath) ;  /* 0x000000e800787944 */ /* 0x000fea0003c00000 */
[----:B------:R-:W-:Y:S01]  /*70f0*/  MOV R41, R0 ;  /* 0x0000000000297202 */ /* 0x000fe20000000f00 */
[----:B------:R-:W-:Y:S06]  /*7100*/  BRA `(.L_x_170) ;  /* 0x0000000000107947 */ /* 0x000fec0003800000 */
.L_x_169:
[----:B------:R-:W1:Y:S02]  /*7110*/  MUFU.RCP R41, R62 ;  /* 0x0000003e00297308 */ /* 0x000e640000001000 */
[----:B-1----:R-:W-:-:S04]  /*7120*/  FFMA R0, R62, R41, -1 ;  /* 0xbf8000003e007423 */ /* 0x002fc80000000029 */
[----:B------:R-:W-:-:S04]  /*7130*/  FADD.FTZ R0, -R0, -RZ ;  /* 0x800000ff00007221 */ /* 0x000fc80000010100 */
[----:B------:R-:W-:-:S07]  /*7140*/  FFMA R41, R41, R0, R41 ;  /* 0x0000000029297223 */ /* 0x000fce0000000029 */
.L_x_170:
[----:B------:R-:W-:Y:S05]  /*7150*/  BSYNC B1 ;  /* 0x0000000000017941 */ /* 0x000fea0003800000 */
.L_x_168:
        /* <DEDUP_REMOVED lines=10> */
.L_x_172:
[----:B------:R-:W1:Y:S02]  /*7200*/  MUFU.RCP R42, R59 ;  /* 0x0000003b002a7308 */ /* 0x000e640000001000 */
[----:B-1----:R-:W-:-:S04]  /*7210*/  FFMA R0, R59, R42, -1 ;  /* 0xbf8000003b007423 */ /* 0x002fc8000000002a */
[----:B------:R-:W-:-:S04]  /*7220*/  FADD.FTZ R3, -R0, -RZ ;  /* 0x800000ff00037221 */ /* 0x000fc80000010100 */
[----:B------:R-:W-:-:S07]  /*7230*/  FFMA R42, R42, R3, R42 ;  /* 0x000000032a2a7223 */ /* 0x000fce000000002a */
.L_x_173:
[----:B------:R-:W-:Y:S05]  /*7240*/  BSYNC B1 ;  /* 0x0000000000017941 */ /* 0x000fea0003800000 */
.L_x_171:
        /* <DEDUP_REMOVED lines=10> */
.L_x_175:
[----:B------:R-:W1:Y:S02]  /*72f0*/  MUFU.RCP R43, R64 ;  /* 0x00000040002b7308 */ /* 0x000e640000001000 */
[----:B-1----:R-:W-:-:S04]  /*7300*/  FFMA R0, R64, R43, -1 ;  /* 0xbf80000040007423 */ /* 0x002fc8000000002b */
[----:B------:R-:W-:-:S04]  /*7310*/  FADD.FTZ R0, -R0, -RZ ;  /* 0x800000ff00007221 */ /* 0x000fc80000010100 */
[----:B------:R-:W-:-:S07]  /*7320*/  FFMA R43, R43, R0, R43 ;  /* 0x000000002b2b7223 */ /* 0x000fce000000002b */
.L_x_176:
[----:B------:R-:W-:Y:S05]  /*7330*/  BSYNC B1 ;  /* 0x0000000000017941 */ /* 0x000fea0003800000 */
.L_x_174:
        /* <DEDUP_REMOVED lines=10> */
.L_x_178:
[----:B------:R-:W1:Y:S02]  /*73e0*/  MUFU.RCP R44, R61 ;  /* 0x0000003d002c7308 */ /* 0x000e640000001000 */
[----:B-1----:R-:W-:-:S04]  /*73f0*/  FFMA R0, R61, R44, -1 ;  /* 0xbf8000003d007423 */ /* 0x002fc8000000002c */
[----:B------:R-:W-:-:S04]  /*7400*/  FADD.FTZ R3, -R0, -RZ ;  /* 0x800000ff00037221 */ /* 0x000fc80000010100 */
[----:B------:R-:W-:-:S07]  /*7410*/  FFMA R44, R44, R3, R44 ;  /* 0x000000032c2c7223 */ /* 0x000fce000000002c */
.L_x_179:
[----:B------:R-:W-:Y:S05]  /*7420*/  BSYNC B1 ;  /* 0x0000000000017941 */ /* 0x000fea0003800000 */
.L_x_177:
        /* <DEDUP_REMOVED lines=10> */
.L_x_181:
[----:B------:R-:W1:Y:S02]  /*74d0*/  MUFU.RCP R45, R66 ;  /* 0x00000042002d7308 */ /* 0x000e640000001000 */
[----:B-1----:R-:W-:-:S04]  /*74e0*/  FFMA R0, R66, R45, -1 ;  /* 0xbf80000042007423 */ /* 0x002fc8000000002d */
[----:B------:R-:W-:-:S04]  /*74f0*/  FADD.FTZ R0, -R0, -RZ ;  /* 0x800000ff00007221 */ /* 0x000fc80000010100 */
[----:B------:R-:W-:-:S07]  /*7500*/  FFMA R45, R45, R0, R45 ;  /* 0x000000002d2d7223 */ /* 0x000fce000000002d */
.L_x_182:
[----:B------:R-:W-:Y:S05]  /*7510*/  BSYNC B1 ;  /* 0x0000000000017941 */ /* 0x000fea0003800000 */
.L_x_180:
        /* <DEDUP_REMOVED lines=10> */
.L_x_184:
[----:B------:R-:W1:Y:S02]  /*75c0*/  MUFU.RCP R50, R65 ;  /* 0x0000004100327308 */ /* 0x000e640000001000 */
[----:B-1----:R-:W-:-:S04]  /*75d0*/  FFMA R0, R65, R50, -1 ;  /* 0xbf80000041007423 */ /* 0x002fc80000000032 */
[----:B------:R-:W-:-:S04]  /*75e0*/  FADD.FTZ R3, -R0, -RZ ;  /* 0x800000ff00037221 */ /* 0x000fc80000010100 */
[----:B------:R-:W-:-:S07]  /*75f0*/  FFMA R50, R50, R3, R50 ;  /* 0x0000000332327223 */ /* 0x000fce0000000032 */
.L_x_185:
[----:B------:R-:W-:Y:S05]  /*7600*/  BSYNC B1 ;  /* 0x0000000000017941 */ /* 0x000fea0003800000 */
.L_x_183:
        /* <DEDUP_REMOVED lines=10> */
.L_x_187:
[----:B------:R-:W1:Y:S02]  /*76b0*/  MUFU.RCP R0, R47 ;  /* 0x0000002f00007308 */ /* 0x000e640000001000 */
[----:B-1----:R-:W-:-:S04]  /*76c0*/  FFMA R3, R47, R0, -1 ;  /* 0xbf8000002f037423 */ /* 0x002fc80000000000 */
[----:B------:R-:W-:-:S04]  /*76d0*/  FADD.FTZ R3, -R3, -RZ ;  /* 0x800000ff03037221 */ /* 0x000fc80000010100 */
[----:B------:R-:W-:-:S07]  /*76e0*/  FFMA R49, R0, R3, R0 ;  /* 0x0000000300317223 */ /* 0x000fce0000000000 */
.L_x_188:
[----:B------:R-:W-:Y:S05]  /*76f0*/  BSYNC B1 ;  /* 0x0000000000017941 */ /* 0x000fea0003800000 */
.L_x_186:
        /* <DEDUP_REMOVED lines=10> */
.L_x_190:
[----:B------:R-:W1:Y:S02]  /*77a0*/  MUFU.RCP R3, R48 ;  /* 0x0000003000037308 */ /* 0x000e640000001000 */
[----:B-1----:R-:W-:-:S04]  /*77b0*/  FFMA R0, R48, R3, -1 ;  /* 0xbf80000030007423 */ /* 0x002fc80000000003 */
[----:B------:R-:W-:-:S04]  /*77c0*/  FADD.FTZ R0, -R0, -RZ ;  /* 0x800000ff00007221 */ /* 0x000fc80000010100 */
[----:B------:R-:W-:-:S07]  /*77d0*/  FFMA R52, R3, R0, R3 ;  /* 0x0000000003347223 */ /* 0x000fce0000000003 */
.L_x_191:
[----:B------:R-:W-:Y:S05]  /*77e0*/  BSYNC B1 ;  /* 0x0000000000017941 */ /* 0x000fea0003800000 */
.L_x_189:
        /* <DEDUP_REMOVED lines=10> */
.L_x_193:
[----:B------:R-:W1:Y:S02]  /*7890*/  MUFU.RCP R47, R46 ;  /* 0x0000002e002f7308 */ /* 0x000e640000001000 */
[----:B-1----:R-:W-:-:S04]  /*78a0*/  FFMA R0, R46, R47, -1 ;  /* 0xbf8000002e007423 */ /* 0x002fc8000000002f */
[----:B------:R-:W-:-:S04]  /*78b0*/  FADD.FTZ R0, -R0, -RZ ;  /* 0x800000ff00007221 */ /* 0x000fc80000010100 */
[----:B------:R-:W-:-:S07]  /*78c0*/  FFMA R47, R47, R0, R47 ;  /* 0x000000002f2f7223 */ /* 0x000fce000000002f */
.L_x_194:
[----:B------:R-:W-:Y:S05]  /*78d0*/  BSYNC B1 ;  /* 0x0000000000017941 */ /* 0x000fea0003800000 */
.L_x_192:
        /* <DEDUP_REMOVED lines=10> */
.L_x_196:
[----:B------:R-:W1:Y:S02]  /*7980*/  MUFU.RCP R46, R11 ;  /* 0x0000000b002e7308 */ /* 0x000e640000001000 */
[----:B-1----:R-:W-:-:S04]  /*7990*/  FFMA R0, R11, R46, -1 ;  /* 0xbf8000000b007423 */ /* 0x002fc8000000002e */
[----:B------:R-:W-:-:S04]  /*79a0*/  FADD.FTZ R3, -R0, -RZ ;  /* 0x800000ff00037221 */ /* 0x000fc80000010100 */
[----:B------:R-:W-:-:S07]  /*79b0*/  FFMA R46, R46, R3, R46 ;  /* 0x000000032e2e7223 */ /* 0x000fce000000002e */
.L_x_197:
[----:B------:R-:W-:Y:S05]  /*79c0*/  BSYNC B1 ;  /* 0x0000000000017941 */ /* 0x000fea0003800000 */
.L_x_195:
        /* <DEDUP_REMOVED lines=10> */
.L_x_199:
[----:B------:R-:W1:Y:S02]  /*7a70*/  MUFU.RCP R11, R32 ;  /* 0x00000020000b7308 */ /* 0x000e640000001000 */
[----:B-1----:R-:W-:-:S04]  /*7a80*/  FFMA R0, R32, R11, -1 ;  /* 0xbf80000020007423 */ /* 0x002fc8000000000b */
[----:B------:R-:W-:-:S04]  /*7a90*/  FADD.FTZ R0, -R0, -RZ ;  /* 0x800000ff00007221 */ /* 0x000fc80000010100 */
[----:B------:R-:W-:-:S07]  /*7aa0*/  FFMA R11, R11, R0, R11 ;  /* 0x000000000b0b7223 */ /* 0x000fce000000000b */
.L_x_200:
[----:B------:R-:W-:Y:S05]  /*7ab0*/  BSYNC B1 ;  /* 0x0000000000017941 */ /* 0x000fea0003800000 */
.L_x_198:
        /* <DEDUP_REMOVED lines=10> */
.L_x_202:
[----:B------:R-:W1:Y:S02]  /*7b60*/  MUFU.RCP R3, R34 ;  /* 0x0000002200037308 */ /* 0x000e640000001000 */
[----:B-1----:R-:W-:-:S04]  /*7b70*/  FFMA R0, R34, R3, -1 ;  /* 0xbf80000022007423 */ /* 0x002fc80000000003 */
[----:B------:R-:W-:-:S04]  /*7b80*/  FADD.FTZ R0, -R0, -RZ ;  /* 0x800000ff00007221 */ /* 0x000fc80000010100 */
[----:B------:R-:W-:-:S07]  /*7b90*/  FFMA R32, R3, R0, R3 ;  /* 0x0000000003207223 */ /* 0x000fce0000000003 */
.L_x_203:
[----:B------:R-:W-:Y:S05]  /*7ba0*/  BSYNC B1 ;  /* 0x0000000000017941 */ /* 0x000fea0003800000 */
.L_x_201:
        /* <DEDUP_REMOVED lines=10> */
.L_x_205:
[----:B------:R-:W1:Y:S02]  /*7c50*/  MUFU.RCP R3, R36 ;  /* 0x0000002400037308 */ /* 0x000e640000001000 */
[----:B-1----:R-:W-:-:S04]  /*7c60*/  FFMA R0, R36, R3, -1 ;  /* 0xbf80000024007423 */ /* 0x002fc80000000003 */
[----:B------:R-:W-:-:S04]  /*7c70*/  FADD.FTZ R0, -R0, -RZ ;  /* 0x800000ff00007221 */ /* 0x000fc80000010100 */
[----:B------:R-:W-:-:S07]  /*7c80*/  FFMA R34, R3, R0, R3 ;  /* 0x0000000003227223 */ /* 0x000fce0000000003 */
.L_x_206:
[----:B------:R-:W-:Y:S05]  /*7c90*/  BSYNC B1 ;  /* 0x0000000000017941 */ /* 0x000fea0003800000 */
.L_x_204:
        /* <DEDUP_REMOVED lines=10> */
.L_x_208:
[----:B------:R-:W1:Y:S02]  /*7d40*/  MUFU.RCP R51, R38 ;  /* 0x0000002600337308 */ /* 0x000e640000001000 */
[----:B-1----:R-:W-:-:S04]  /*7d50*/  FFMA R0, R38, R51, -1 ;  /* 0xbf80000026007423 */ /* 0x002fc80000000033 */
[----:B------:R-:W-:-:S04]  /*7d60*/  FADD.FTZ R0, -R0, -RZ ;  /* 0x800000ff00007221 */ /* 0x000fc80000010100 */
[----:B------:R-:W-:-:S07]  /*7d70*/  FFMA R51, R51, R0, R51 ;  /* 0x0000000033337223 */ /* 0x000fce0000000033 */
.L_x_209:
[----:B------:R-:W-:Y:S05]  /*7d80*/  BSYNC B1 ;  /* 0x0000000000017941 */ /* 0x000fea0003800000 */
.L_x_207:
        /* <DEDUP_REMOVED lines=10> */
.L_x_211:
[----:B------:R-:W1:Y:S02]  /*7e30*/  MUFU.RCP R36, R39 ;  /* 0x0000002700247308 */ /* 0x000e640000001000 */
[----:B-1----:R-:W-:-:S04]  /*7e40*/  FFMA R0, R39, R36, -1 ;  /* 0xbf80000027007423 */ /* 0x002fc80000000024 */
[----:B------:R-:W-:-:S04]  /*7e50*/  FADD.FTZ R3, -R0, -RZ ;  /* 0x800000ff00037221 */ /* 0x000fc80000010100 */
[----:B------:R-:W-:-:S07]  /*7e60*/  FFMA R36, R36, R3, R36 ;  /* 0x0000000324247223 */ /* 0x000fce0000000024 */
.L_x_212:
[----:B------:R-:W-:Y:S05]  /*7e70*/  BSYNC B1 ;  /* 0x0000000000017941 */ /* 0x000fea0003800000 */
.L_x_210:
        /* <DEDUP_REMOVED lines=8> */
.L_x_213:
[----:B------:R-:W1:Y:S02]  /*7f00*/  MUFU.RCP R3, R40 ;  /* 0x0000002800037308 */ /* 0x000e640000001000 */
[----:B-1----:R-:W-:-:S04]  /*7f10*/  FFMA R0, R40, R3, -1 ;  /* 0xbf80000028007423 */ /* 0x002fc80000000003 */
[----:B------:R-:W-:-:S04]  /*7f20*/  FADD.FTZ R0, -R0, -RZ ;  /* 0x800000ff00007221 */ /* 0x000fc80000010100 */
[----:B------:R-:W-:-:S07]  /*7f30*/  FFMA R0, R3, R0, R3 ;  /* 0x0000000003007223 */ /* 0x000fce0000000003 */
.L_x_214:
        /* <DEDUP_REMOVED lines=30> */
.L_x_216:
[----:B------:R-:W-:Y:S05]  /*8120*/  BSYNC B0 ;  /* 0x0000000000007941 */ /* 0x000fea0003800000 */
.L_x_215:
        /* <DEDUP_REMOVED lines=8> */
.L_x_219:
[----:B------:R-:W-:-:S04]  /*81b0*/  ULEA UR4, UR36, UR45, 0x3 ;  /* 0x0000002d24047291 */ /* 0x000fc8000f8e183f */
[----:B------:R-:W-:-:S04]  /*81c0*/  UIADD3 UR4, UR4, 0x60, URZ ;  /* 0x0000006004047890 */ /* 0x000fc8000fffe03f */
[----:B------:R-:W-:-:S09]  /*81d0*/  UPRMT UR4, UR50, 0x654, UR4 ;  /* 0x0000065432047896 */ /* 0x000fd20008000004 */
[----:B------:R-:W-:Y:S03]  /*81e0*/  SYNCS.ARRIVE.TRANS64.RED.A1T0 RZ, [UR4], RZ ;  /* 0x000000ffffff79a7 */ /* 0x000fe60008100404 */
.L_x_218:
[----:B------:R-:W-:Y:S05]  /*81f0*/  BSYNC B0 ;  /* 0x0000000000007941 */ /* 0x000fea0003800000 */
.L_x_217:
[----:B------:R-:W-:Y:S01]  /*8200*/  UIADD3 UR4, UR36, 0x1, URZ ;  /* 0x0000000124047890 */ /* 0x000fe2000fffe03f */
[----:B------:R-:W-:Y:S03]  /*8210*/  BSSY B0, `(.L_x_220) ;  /* 0x0000038000007945 */ /* 0x000fe60003800000 */
[----:B------:R-:W-:-:S04]  /*8220*/  UISETP.NE.AND UP0, UPT, UR4, 0x4, UPT ;  /* 0x000000040400788c */ /* 0x000fc8000bf05270 */
[----:B------:R-:W-:Y:S01]  /*8230*/  USEL UR5, UR4, URZ, UP0 ;  /* 0x0000003f04057287 */ /* 0x000fe20008000000 */
[----:B------:R-:W-:Y:S11]  /*8240*/  @P0 BRA `(.L_x_221) ;  /* 0x0000000000d00947 */ /* 0x000ff60003800000 */
[----:B------:R-:W-:-:S13]  /*8250*/  ISETP.NE.AND P2, PT, R158, 0x3, PT ;  /* 0x000000039e00780c */ /* 0x000fda0003f45270 */
[----:B------:R-:W-:Y:S05]  /*8260*/  @!P2 BRA `(.L_x_222) ;  /* 0x000000000004a947 */ /* 0x000fea0003800000 */
[----:B------:R-:W-:Y:S01]  /*8270*/  BPT.TRAP 0x1 ;  /* 0x000000040000795c */ /* 0x000fe20000300000 */
.L_x_222:
[----:B------:R-:W-:Y:S01]  /*8280*/  LEA R3, R12, UR45, 0x3 ;  /* 0x0000002d0c037c11 */ /* 0x000fe2000f8e18ff */
[----:B------:R-:W-:Y:S01]  /*8290*/  BSSY B1, `(.L_x_223) ;  /* 0x0000007000017945 */ /* 0x000fe20003800000 */
[----:B------:R-:W-:Y:S02]  /*82a0*/  SHF.L.U32 R0, R10, 0x1f, RZ ;  /* 0x0000001f0a007819 */ /* 0x000fe400000006ff */
[----:B------:R-:W-:Y:S02]  /*82b0*/  IADD3 R39, R12, 0x1, RZ ;  /* 0x000000010c277810 */ /* 0x000fe40007ffe0ff */
[----:B------:R-:W1:Y:S02]  /*82c0*/  SYNCS.PHASECHK.TRANS64.TRYWAIT P2, [R3+URZ+0x40], R0 ;  /* 0x00004000030075a7 */ /* 0x000e64000804017f */
[----:B------:R-:W-:-:S04]  /*82d0*/  ISETP.NE.AND P3, PT, R39, 0x4, PT ;  /* 0x000000042700780c */ /* 0x000fc80003f65270 */
[----:B------:R-:W-:Y:S01]  /*82e0*/  SEL R41, RZ, 0x1, P3 ;  /* 0x00000001ff297807 */ /* 0x000fe20001800000 */
[----:B-1----:R-:W-:Y:S08]  /*82f0*/  @!P2 BRA `(.L_x_224) ;  /* 0x000000cc00eca947 */ /* 0x002ff00003800000 */
.L_x_613:
[----:B------:R-:W-:Y:S05]  /*8300*/  BSYNC B1 ;  /* 0x0000000000017941 */ /* 0x000fea0003800000 */
.L_x_223:
[----:B------:R-:W-:Y:S05]  /*8310*/  @P1 BRA `(.L_x_225) ;  /* 0x0000000000941947 */ /* 0x000fea0003800000 */
[----:B------:R-:W-:Y:S01]  /*8320*/  LEA R36, R12, R37, 0xd ;  /* 0x000000250c247211 */ /* 0x000fe200078e68ff */
        /* <DEDUP_REMOVED lines=9> */
[----:B------:R-:W-:Y:S01]  /*83c0*/  LOP3.LUT R26, R14, 0xffff0000, RZ, 0xc0, !PT ;  /* 0xffff00000e1a7812 */ /* 0x000fe200078ec0ff */
        /* <DEDUP_REMOVED lines=26> */
.L_x_225:
[----:B------:R-:W-:Y:S02]  /*8570*/  LOP3.LUT R10, R10, R41, RZ, 0x3c, !PT ;  /* 0x000000290a0a7212 */ /* 0x000fe400078e3cff */
[----:B------:R-:W-:-:S07]  /*8580*/  SEL R12, R39, RZ, P3 ;  /* 0x000000ff270c7207 */ /* 0x000fce0001800000 */
.L_x_221:
[----:B------:R-:W-:Y:S05]  /*8590*/  BSYNC B0 ;  /* 0x0000000000007941 */ /* 0x000fea0003800000 */
.L_x_220:
[----:B------:R-:W-:Y:S01]  /*85a0*/  MOV R58, 0x3bbb989d ;  /* 0x3bbb989d003a7802 */ /* 0x000fe20000000f00 */
[C---:B------:R-:W-:Y:S01]  /*85b0*/  FFMA R73, R154.reuse, R73, R14 ;  /* 0x000000499a497223 */ /* 0x040fe2000000000e */
[C---:B------:R-:W-:Y:S01]  /*85c0*/  FFMA R74, R154.reuse, R74, R21 ;  /* 0x0000004a9a4a7223 */ /* 0x040fe20000000015 */
[----:B------:R-:W-:Y:S01]  /*85d0*/  MOV R59, 0x437c0000 ;  /* 0x437c0000003b7802 */ /* 0x000fe20000000f00 */
[----:B------:R-:W-:Y:S01]  /*85e0*/  FFMA R75, R154, R75, R15 ;  /* 0x0000004b9a4b7223 */ /* 0x000fe2000000000f */
[-C--:B------:R-:W-:Y:S01]  /*85f0*/  FFMA.SAT R4, -R73, R58.reuse, 0.5 ;  /* 0x3f00000049047423 */ /* 0x080fe2000000213a */
[-C--:B------:R-:W-:Y:S01]  /*8600*/  FFMA.SAT R5, -R74, R58.reuse, 0.5 ;  /* 0x3f0000004a057423 */ /* 0x080fe2000000213a */
[----:B------:R-:W-:Y:S01]  /*8610*/  FFMA R77, R154, R77, R25 ;  /* 0x0000004d9a4d7223 */ /* 0x000fe20000000019 */
[----:B------:R-:W-:Y:S01]  /*8620*/  FFMA.SAT R8, -R75, R58, 0.5 ;  /* 0x3f0000004b087423 */ /* 0x000fe2000000213a */
[-C--:B------:R-:W-:Y:S01]  /*8630*/  FFMA.RM R4, R4, R59.reuse, 12582913 ;  /* 0x4b40000104047423 */ /* 0x080fe2000000403b */
[-C--:B------:R-:W-:Y:S01]  /*8640*/  FFMA.RM R7, R5, R59.reuse, 12582913 ;  /* 0x4b40000105077423 */ /* 0x080fe2000000403b */
[C---:B------:R-:W-:Y:S01]  /*8650*/  FFMA R72, R154.reuse, R72, R13 ;  /* 0x000000489a487223 */ /* 0x040fe2000000000d */
[----:B------:R-:W-:Y:S01]  /*8660*/  FFMA R76, R154, R76, R27 ;  /* 0x0000004c9a4c7223 */ /* 0x000fe2000000001b */
[----:B------:R-:W-:Y:S01]  /*8670*/  FADD R6, R4, -12583039 ;  /* 0xcb40007f04067421 */ /* 0x000fe20000000000 */
[----:B------:R-:W-:Y:S01]  /*8680*/  FADD R5, R7, -12583039 ;  /* 0xcb40007f07057421 */ /* 0x000fe20000000000 */
[-C--:B------:R-:W-:Y:S01]  /*8690*/  FFMA.RM R32, R8, R59.reuse, 12582913 ;  /* 0x4b40000108207423 */ /* 0x080fe2000000403b */
[-C--:B------:R-:W-:Y:S01]  /*86a0*/  FFMA.SAT R38, -R77, R58.reuse, 0.5 ;  /* 0x3f0000004d267423 */ /* 0x080fe2000000213a */
[C---:B------:R-:W-:Y:S01]  /*86b0*/  FFMA R6, -R73.reuse, 1.4426950216293334961, -R6 ;  /* 0x3fb8aa3b49067823 */ /* 0x040fe20000000906 */
[----:B------:R-:W-:Y:S01]  /*86c0*/  FFMA R39, -R74, 1.4426950216293334961, -R5 ;  /* 0x3fb8aa3b4a277823 */ /* 0x000fe20000000905 */
[-C--:B-1----:R-:W-:Y:S01]  /*86d0*/  FFMA.SAT R0, -R72, R58.reuse, 0.5 ;  /* 0x3f00000048007423 */ /* 0x082fe2000000213a */
[----:B------:R-:W-:Y:S01]  /*86e0*/  FFMA.SAT R34, -R76, R58, 0.5 ;  /* 0x3f0000004c227423 */ /* 0x000fe2000000213a */
[----:B------:R-:W-:Y:S01]  /*86f0*/  FADD R8, R32, -12583039 ;  /* 0xcb40007f20087421 */ /* 0x000fe20000000000 */
[----:B------:R-:W-:Y:S01]  /*8700*/  FFMA R78, R154, R78, R23 ;  /* 0x0000004e9a4e7223 */ /* 0x000fe20000000017 */
[----:B------:R-:W-:Y:S01]  /*8710*/  FFMA R6, -R73, 1.925963033500011079e-08, R6 ;  /* 0x32a5706049067823 */ /* 0x000fe20000000106 */
[----:B------:R-:W-:Y:S01]  /*8720*/  FFMA R39, -R74, 1.925963033500011079e-08, R39 ;  /* 0x32a570604a277823 */ /* 0x000fe20000000127 */
[----:B------:R-:W-:Y:S01]  /*8730*/  FFMA.RM R38, R38, R59, 12582913 ;  /* 0x4b40000126267423 */ /* 0x000fe2000000403b */
[----:B------:R-:W-:Y:S01]  /*8740*/  FFMA R79, R154, R79, R157 ;  /* 0x0000004f9a4f7223 */ /* 0x000fe2000000009d */
[-C--:B------:R-:W-:Y:S01]  /*8750*/  FFMA.RM R0, R0, R59.reuse, 12582913 ;  /* 0x4b40000100007423 */ /* 0x080fe2000000403b */
[-C--:B------:R-:W-:Y:S01]  /*8760*/  FFMA.RM R36, R34, R59.reuse, 12582913 ;  /* 0x4b40000122247423 */ /* 0x080fe2000000403b */
[----:B------:R-:W-:Y:S01]  /*8770*/  FFMA.SAT R40, -R78, R58, 0.5 ;  /* 0x3f0000004e287423 */ /* 0x000fe2000000213a */
[----:B------:R1:W-:Y:S01]  /*8780*/  MUFU.EX2 R5, R6 ;  /* 0x0000000600057308 */ /* 0x0003e20000000800 */
[C---:B------:R-:W-:Y:S01]  /*8790*/  FFMA R34, -R75.reuse, 1.4426950216293334961, -R8 ;  /* 0x3fb8aa3b4b227823 */ /* 0x040fe20000000908 */
[----:B------:R-:W-:Y:S01]  /*87a0*/  FADD R3, R0, -12583039 ;  /* 0xcb40007f00037421 */ /* 0x000fe20000000000 */
[----:B------:R-:W-:Y:S01]  /*87b0*/  FADD R41, R36, -12583039 ;  /* 0xcb40007f24297421 */ /* 0x000fe20000000000 */
[----:B------:R-:W-:Y:S01]  /*87c0*/  FFMA.RM R40, R40, R59, 12582913 ;  /* 0x4b40000128287423 */ /* 0x000fe2000000403b */
[----:B------:R-:W-:Y:S01]  /*87d0*/  FFMA R80, R154, R80, R159 ;  /* 0x000000509a507223 */ /* 0x000fe2000000009f */
[----:B------:R-:W-:Y:S01]  /*87e0*/  FFMA R34, -R75, 1.925963033500011079e-08, R34 ;  /* 0x32a570604b227823 */ /* 0x000fe20000000122 */
[----:B------:R-:W-:Y:S01]  /*87f0*/  FFMA R3, -R72, 1.4426950216293334961, -R3 ;  /* 0x3fb8aa3b48037823 */ /* 0x000fe20000000903 */
[----:B------:R2:W-:Y:S01]  /*8800*/  MUFU.EX2 R8, R39 ;  /* 0x0000002700087308 */ /* 0x0005e20000000800 */
[----:B-1----:R-:W-:Y:S01]  /*8810*/  FADD R6, R38, -12583039 ;  /* 0xcb40007f26067421 */ /* 0x002fe20000000000 */
[----:B------:R-:W-:Y:S01]  /*8820*/  FFMA R43, -R76, 1.4426950216293334961, -R41 ;  /* 0x3fb8aa3b4c2b7823 */ /* 0x000fe20000000929 */
[----:B------:R-:W-:Y:S01]  /*8830*/  FFMA.SAT R44, -R80, R58, 0.5 ;  /* 0x3f000000502c7423 */ /* 0x000fe2000000213a */
[C---:B------:R-:W-:Y:S01]  /*8840*/  FFMA R81, R154.reuse, R81, R31 ;  /* 0x000000519a517223 */ /* 0x040fe2000000001f */
[----:B------:R-:W-:Y:S01]  /*8850*/  FFMA R6, -R77, 1.4426950216293334961, -R6 ;  /* 0x3fb8aa3b4d067823 */ /* 0x000fe20000000906 */
[----:B------:R-:W-:Y:S01]  /*8860*/  FFMA R82, R154, R82, R29 ;  /* 0x000000529a527223 */ /* 0x000fe2000000001d */
[----:B------:R-:W-:Y:S01]  /*8870*/  FFMA R3, -R72, 1.925963033500011079e-08, R3 ;  /* 0x32a5706048037823 */ /* 0x000fe20000000103 */
[----:B------:R1:W-:Y:S01]  /*8880*/  MUFU.EX2 R41, R34 ;  /* 0x0000002200297308 */ /* 0x0003e20000000800 */
[-C--:B--2---:R-:W-:Y:S01]  /*8890*/  FFMA.SAT R39, -R79, R58.reuse, 0.5 ;  /* 0x3f0000004f277423 */ /* 0x084fe2000000213a */
[----:B------:R-:W-:Y:S01]  /*88a0*/  FFMA R6, -R77, 1.925963033500011079e-08, R6 ;  /* 0x32a570604d067823 */ /* 0x000fe20000000106 */
[-C--:B------:R-:W-:Y:S01]  /*88b0*/  FFMA.RM R44, R44, R59.reuse, 12582913 ;  /* 0x4b4000012c2c7423 */ /* 0x080fe2000000403b */
[----:B------:R-:W-:Y:S01]  /*88c0*/  FFMA.SAT R46, -R81, R58, 0.5 ;  /* 0x3f000000512e7423 */ /* 0x000fe2000000213a */
[-C--:B------:R-:W-:Y:S01]  /*88d0*/  FFMA.RM R42, R39, R59.reuse, 12582913 ;  /* 0x4b400001272a7423 */ /* 0x080fe2000000403b */
[----:B------:R-:W-:Y:S01]  /*88e0*/  FADD R39, R40, -12583039 ;  /* 0xcb40007f28277421 */ /* 0x000fe20000000000 */
[----:B------:R-:W-:Y:S01]  /*88f0*/  FADD R47, R44, -12583039 ;  /* 0xcb40007f2c2f7421 */ /* 0x000fe20000000000 */
[----:B------:R-:W-:Y:S01]  /*8900*/  FFMA.RM R46, R46, R59, 12582913 ;  /* 0x4b4000012e2e7423 */ /* 0x000fe2000000403b */
[----:B-1----:R-:W-:Y:S01]  /*8910*/  FADD R34, R42, -12583039 ;  /* 0xcb40007f2a227421 */ /* 0x002fe20000000000 */
[----:B------:R-:W-:Y:S01]  /*8920*/  FFMA R45, -R78, 1.4426950216293334961, -R39 ;  /* 0x3fb8aa3b4e2d7823 */ /* 0x000fe20000000927 */
[----:B------:R-:W1:Y:S01]  /*8930*/  MUFU.EX2 R3, R3 ;  /* 0x0000000300037308 */ /* 0x000e620000000800 */
[C---:B------:R-:W-:Y:S01]  /*8940*/  FFMA R83, R154.reuse, R83, R20 ;  /* 0x000000539a537223 */ /* 0x040fe20000000014 */
[C---:B------:R-:W-:Y:S01]  /*8950*/  FFMA R34, -R79.reuse, 1.4426950216293334961, -R34 ;  /* 0x3fb8aa3b4f227823 */ /* 0x040fe20000000922 */
[C---:B------:R-:W-:Y:S01]  /*8960*/  FFMA R84, R154.reuse, R84, R33 ;  /* 0x000000549a547223 */ /* 0x040fe20000000021 */
[C---:B------:R-:W-:Y:S01]  /*8970*/  FFMA R86, R154.reuse, R86, R35 ;  /* 0x000000569a567223 */ /* 0x040fe20000000023 */
[----:B------:R-:W-:Y:S01]  /*8980*/  FFMA R85, R154, R85, R24 ;  /* 0x000000559a557223 */ /* 0x000fe20000000018 */
[----:B------:R-:W-:Y:S01]  /*8990*/  FFMA R34, -R79, 1.925963033500011079e-08, R34 ;  /* 0x32a570604f227823 */ /* 0x000fe20000000122 */
[----:B------:R-:W-:Y:S01]  /*89a0*/  FFMA R49, -R80, 1.4426950216293334961, -R47 ;  /* 0x3fb8aa3b50317823 */ /* 0x000fe2000000092f */
[----:B------:R2:W-:Y:S01]  /*89b0*/  MUFU.EX2 R39, R6 ;  /* 0x0000000600277308 */ /* 0x0005e20000000800 */
[----:B------:R-:W-:Y:S01]  /*89c0*/  FFMA R87, R154, R87, R26 ;  /* 0x000000579a577223 */ /* 0x000fe2000000001a */
[-C--:B------:R-:W-:Y:S01]  /*89d0*/  FFMA.SAT R50, -R83, R58.reuse, 0.5 ;  /* 0x3f00000053327423 */ /* 0x080fe2000000213a */
[-C--:B------:R-:W-:Y:S01]  /*89e0*/  FFMA.SAT R56, -R86, R58.reuse, 0.5 ;  /* 0x3f00000056387423 */ /* 0x080fe2000000213a */
[-C--:B------:R-:W-:Y:S01]  /*89f0*/  FFMA.SAT R54, -R85, R58.reuse, 0.5 ;  /* 0x3f00000055367423 */ /* 0x080fe2000000213a */
[----:B------:R-:W-:Y:S01]  /*8a00*/  SHF.L.U32 R0, R0, 0x17, RZ ;  /* 0x0000001700007819 */ /* 0x000fe200000006ff */
[-C--:B------:R-:W-:Y:S01]  /*8a10*/  FFMA.RM R50, R50, R59.reuse, 12582913 ;  /* 0x4b40000132327423 */ /* 0x080fe2000000403b */
[-C--:B------:R-:W-:Y:S01]  /*8a20*/  FFMA.RM R56, R56, R59.reuse, 12582913 ;  /* 0x4b40000138387423 */ /* 0x080fe2000000403b */
[----:B------:R3:W-:Y:S01]  /*8a30*/  MUFU.EX2 R47, R34 ;  /* 0x00000022002f7308 */ /* 0x0007e20000000800 */
[-C--:B--2---:R-:W-:Y:S01]  /*8a40*/  FFMA.SAT R6, -R82, R58.reuse, 0.5 ;  /* 0x3f00000052067423 */ /* 0x084fe2000000213a */
[-C--:B------:R-:W-:Y:S01]  /*8a50*/  FFMA.RM R54, R54, R59.reuse, 12582913 ;  /* 0x4b40000136367423 */ /* 0x080fe2000000403b */
[----:B------:R-:W-:Y:S01]  /*8a60*/  FADD R52, R50, -12583039 ;  /* 0xcb40007f32347421 */ /* 0x000fe20000000000 */
[----:B------:R-:W-:Y:S01]  /*8a70*/  FFMA R43, -R76, 1.925963033500011079e-08, R43 ;  /* 0x32a570604c2b7823 */ /* 0x000fe2000000012b */
[----:B------:R-:W-:Y:S01]  /*8a80*/  FFMA.RM R48, R6, R59, 12582913 ;  /* 0x4b40000106307423 */ /* 0x000fe2000000403b */
[----:B------:R-:W-:Y:S01]  /*8a90*/  FADD R6, R46, -12583039 ;  /* 0xcb40007f2e067421 */ /* 0x000fe20000000000 */
[----:B------:R-:W-:Y:S01]  /*8aa0*/  FFMA R45, -R78, 1.925963033500011079e-08, R45 ;  /* 0x32a570604e2d7823 */ /* 0x000fe2000000012d */
[----:B-1----:R-:W-:Y:S01]  /*8ab0*/  FFMA R61, R0, R3, 1 ;  /* 0x3f800000003d7423 */ /* 0x002fe20000000003 */
[----:B------:R-:W-:Y:S01]  /*8ac0*/  FADD R51, R48, -12583039 ;  /* 0xcb40007f30337421 */ /* 0x000fe20000000000 */
[-C--:B---3--:R-:W-:Y:S01]  /*8ad0*/  FFMA.SAT R34, -R84, R58.reuse, 0.5 ;  /* 0x3f00000054227423 */ /* 0x088fe2000000213a */
[----:B------:R-:W-:Y:S01]  /*8ae0*/  FFMA R6, -R81, 1.4426950216293334961, -R6 ;  /* 0x3fb8aa3b51067823 */ /* 0x000fe20000000906 */
[----:B------:R-:W-:Y:S01]  /*8af0*/  FFMA.SAT R58, -R87, R58, 0.5 ;  /* 0x3f000000573a7423 */ /* 0x000fe2000000213a */
[----:B------:R-:W-:Y:S01]  /*8b00*/  FFMA R51, -R82, 1.4426950216293334961, -R51 ;  /* 0x3fb8aa3b52337823 */ /* 0x000fe20000000933 */
[-C--:B------:R-:W-:Y:S01]  /*8b10*/  FFMA.RM R34, R34, R59.reuse, 12582913 ;  /* 0x4b40000122227423 */ /* 0x080fe2000000403b */
[----:B------:R-:W-:Y:S01]  /*8b20*/  FFMA R6, -R81, 1.925963033500011079e-08, R6 ;  /* 0x32a5706051067823 */ /* 0x000fe20000000106 */
[----:B------:R-:W-:Y:S01]  /*8b30*/  FFMA.RM R58, R58, R59, 12582913 ;  /* 0x4b4000013a3a7423 */ /* 0x000fe2000000403b */
[----:B------:R-:W-:Y:S01]  /*8b40*/  FFMA R82, -R82, 1.925963033500011079e-08, R51 ;  /* 0x32a5706052527823 */ /* 0x000fe20000000133 */
[----:B------:R-:W-:Y:S01]  /*8b50*/  FADD R55, R34, -12583039 ;  /* 0xcb40007f22377421 */ /* 0x000fe20000000000 */
[----:B------:R-:W-:Y:S01]  /*8b60*/  FADD R59, R56, -12583039 ;  /* 0xcb40007f383b7421 */ /* 0x000fe20000000000 */
[----:B------:R1:W-:Y:S01]  /*8b70*/  MUFU.EX2 R51, R6 ;  /* 0x0000000600337308 */ /* 0x0003e20000000800 */
[----:B------:R-:W-:Y:S01]  /*8b80*/  FADD R60, R58, -12583039 ;  /* 0xcb40007f3a3c7421 */ /* 0x000fe20000000000 */
[----:B------:R-:W-:Y:S01]  /*8b90*/  FFMA R52, -R83, 1.4426950216293334961, -R52 ;  /* 0x3fb8aa3b53347823 */ /* 0x000fe20000000934 */
[----:B------:R-:W-:Y:S01]  /*8ba0*/  FFMA R57, -R84, 1.4426950216293334961, -R55 ;  /* 0x3fb8aa3b54397823 */ /* 0x000fe20000000937 */
[----:B------:R-:W-:Y:S01]  /*8bb0*/  FFMA R59, -R86, 1.4426950216293334961, -R59 ;  /* 0x3fb8aa3b563b7823 */ /* 0x000fe2000000093b */
[----:B------:R-:W-:Y:S01]  /*8bc0*/  FFMA R60, -R87, 1.4426950216293334961, -R60 ;  /* 0x3fb8aa3b573c7823 */ /* 0x000fe2000000093c */
[----:B------:R-:W-:Y:S01]  /*8bd0*/  FFMA R49, -R80, 1.925963033500011079e-08, R49 ;  /* 0x32a5706050317823 */ /* 0x000fe20000000131 */
[----:B------:R-:W-:Y:S01]  /*8be0*/  FFMA R52, -R83, 1.925963033500011079e-08, R52 ;  /* 0x32a5706053347823 */ /* 0x000fe20000000134 */
[----:B------:R-:W2:Y:S01]  /*8bf0*/  MUFU.EX2 R43, R43 ;  /* 0x0000002b002b7308 */ /* 0x000ea20000000800 */
[----:B-1----:R-:W-:Y:S01]  /*8c00*/  FADD R6, R54, -12583039 ;  /* 0xcb40007f36067421 */ /* 0x002fe20000000000 */
[----:B------:R-:W-:Y:S01]  /*8c10*/  FFMA R57, -R84, 1.925963033500011079e-08, R57 ;  /* 0x32a5706054397823 */ /* 0x000fe20000000139 */
[----:B------:R-:W-:Y:S01]  /*8c20*/  FFMA R59, -R86, 1.925963033500011079e-08, R59 ;  /* 0x32a57060563b7823 */ /* 0x000fe2000000013b */
[----:B------:R-:W-:Y:S01]  /*8c30*/  IADD3 R0, R61, 0x1800000, RZ ;  /* 0x018000003d007810 */ /* 0x000fe20007ffe0ff */
[----:B------:R-:W-:Y:S01]  /*8c40*/  FFMA R6, -R85, 1.4426950216293334961, -R6 ;  /* 0x3fb8aa3b55067823 */ /* 0x000fe20000000906 */
[----:B------:R-:W-:-:S02]  /*8c50*/  IMAD.SHL.U32 R4, R4, 0x800000, RZ ;  /* 0x0080000004047824 */ /* 0x000fc400078e00ff */
[----:B------:R-:W-:Y:S01]  /*8c60*/  FFMA R60, -R87, 1.925963033500011079e-08, R60 ;  /* 0x32a57060573c7823 */ /* 0x000fe2000000013c */
[----:B------:R-:W1:Y:S01]  /*8c70*/  MUFU.EX2 R45, R45 ;  /* 0x0000002d002d7308 */ /* 0x000e620000000800 */
[----:B------:R-:W-:Y:S01]  /*8c80*/  FFMA R6, -R85, 1.925963033500011079e-08, R6 ;  /* 0x32a5706055067823 */ /* 0x000fe20000000106 */
[----:B------:R-:W-:Y:S01]  /*8c90*/  LOP3.LUT R0, R0, 0x7f800000, RZ, 0xc0, !PT ;  /* 0x7f80000000007812 */ /* 0x000fe200078ec0ff */
[----:B------:R-:W-:Y:S01]  /*8ca0*/  IMAD.SHL.U32 R40, R40, 0x800000, RZ ;  /* 0x0080000028287824 */ /* 0x000fe200078e00ff */
[----:B------:R-:W-:Y:S01]  /*8cb0*/  SHF.L.U32 R36, R36, 0x17, RZ ;  /* 0x0000001724247819 */ /* 0x000fe200000006ff */
[----:B------:R-:W-:Y:S01]  /*8cc0*/  IMAD.SHL.U32 R48, R48, 0x800000, RZ ;  /* 0x0080000030307824 */ /* 0x000fe200078e00ff */
[----:B------:R-:W-:Y:S01]  /*8cd0*/  ISETP.GT.U32.AND P2, PT, R0, 0x1ffffff, PT ;  /* 0x01ffffff0000780c */ /* 0x000fe20003f44070 */
[----:B------:R-:W-:Y:S01]  /*8ce0*/  BSSY B1, `(.L_x_226) ;  /* 0x000002c000017945 */ /* 0x000fe20003800000 */
[----:B------:R3:W4:Y:S01]  /*8cf0*/  MUFU.EX2 R55, R52 ;  /* 0x0000003400377308 */ /* 0x0007220000000800 */
[----:B------:R-:W-:Y:S01]  /*8d00*/  SHF.L.U32 R38, R38, 0x17, RZ ;  /* 0x0000001726267819 */ /* 0x000fe200000006ff */
[----:B--2---:R-:W-:Y:S01]  /*8d10*/  FFMA R64, R36, R43, 1 ;  /* 0x3f80000024407423 */ /* 0x004fe2000000002b */
[----:B------:R-:W-:-:S02]  /*8d20*/  SHF.L.U32 R32, R32, 0x17, RZ ;  /* 0x0000001720207819 */ /* 0x000fc400000006ff */
[----:B------:R-:W-:Y:S01]  /*8d30*/  SHF.L.U32 R7, R7, 0x17, RZ ;  /* 0x0000001707077819 */ /* 0x000fe200000006ff */
[----:B------:R-:W-:Y:S01]  /*8d40*/  FFMA R65, R38, R39, 1 ;  /* 0x3f80000026417423 */ /* 0x000fe20000000027 */
[----:B------:R-:W-:Y:S01]  /*8d50*/  SHF.L.U32 R42, R42, 0x17, RZ ;  /* 0x000000172a2a7819 */ /* 0x000fe200000006ff */
[----:B------:R-:W2:Y:S01]  /*8d60*/  MUFU.EX2 R49, R49 ;  /* 0x0000003100317308 */ /* 0x000ea20000000800 */
[----:B---3--:R-:W-:Y:S01]  /*8d70*/  FFMA R52, R4, R5, 1 ;  /* 0x3f80000004347423 */ /* 0x008fe20000000005 */
[----:B-1----:R-:W-:Y:S01]  /*8d80*/  FFMA R66, R40, R45, 1 ;  /* 0x3f80000028427423 */ /* 0x002fe2000000002d */
[----:B------:R-:W-:Y:S01]  /*8d90*/  FFMA R63, R32, R41, 1 ;  /* 0x3f800000203f7423 */ /* 0x000fe20000000029 */
[----:B------:R-:W-:Y:S01]  /*8da0*/  SHF.L.U32 R44, R44, 0x17, RZ ;  /* 0x000000172c2c7819 */ /* 0x000fe200000006ff */
[----:B------:R-:W-:Y:S01]  /*8db0*/  IMAD.SHL.U32 R32, R58, 0x800000, RZ ;  /* 0x008000003a207824 */ /* 0x000fe200078e00ff */
[----:B------:R-:W-:Y:S01]  /*8dc0*/  SHF.L.U32 R46, R46, 0x17, RZ ;  /* 0x000000172e2e7819 */ /* 0x000fe200000006ff */
[----:B------:R-:W-:Y:S01]  /*8dd0*/  FFMA R62, R7, R8, 1 ;  /* 0x3f800000073e7423 */ /* 0x000fe20000000008 */
[----:B------:R-:W1:Y:S01]  /*8de0*/  MUFU.EX2 R53, R82 ;  /* 0x0000005200357308 */ /* 0x000e620000000800 */
[----:B------:R-:W-:Y:S01]  /*8df0*/  SHF.L.U32 R50, R50, 0x17, RZ ;  /* 0x0000001732327819 */ /* 0x000fe200000006ff */
[----:B------:R-:W-:Y:S01]  /*8e00*/  FFMA R47, R42, R47, 1 ;  /* 0x3f8000002a2f7423 */ /* 0x000fe2000000002f */
[----:B------:R-:W-:Y:S01]  /*8e10*/  SHF.L.U32 R40, R34, 0x17, RZ ;  /* 0x0000001722287819 */ /* 0x000fe200000006ff */
[----:B------:R-:W-:Y:S01]  /*8e20*/  FFMA R51, R46, R51, 1 ;  /* 0x3f8000002e337423 */ /* 0x000fe20000000033 */
[----:B------:R-:W-:Y:S01]  /*8e30*/  SHF.L.U32 R38, R54, 0x17, RZ ;  /* 0x0000001736267819 */ /* 0x000fe200000006ff */
[----:B----4-:R-:W-:Y:S01]  /*8e40*/  FFMA R55, R50, R55, 1 ;  /* 0x3f80000032377423 */ /* 0x010fe20000000037 */
[----:B------:R-:W-:Y:S01]  /*8e50*/  SHF.L.U32 R36, R56, 0x17, RZ ;  /* 0x0000001738247819 */ /* 0x000fe200000006ff */
[----:B------:R-:W3:Y:S01]  /*8e60*/  MUFU.EX2 R57, R57 ;  /* 0x0000003900397308 */ /* 0x000ee20000000800 */
[----:B--2---:R-:W-:-:S07]  /*8e70*/  FFMA R68, R44, R49, 1 ;  /* 0x3f8000002c447423 */ /* 0x004fce0000000031 */
[----:B------:R-:W2:Y:S01]  /*8e80*/  MUFU.EX2 R3, R6 ;  /* 0x0000000600037308 */ /* 0x000ea20000000800 */
[----:B-1----:R-:W-:-:S07]  /*8e90*/  FFMA R70, R48, R53, 1 ;  /* 0x3f80000030467423 */ /* 0x002fce0000000035 */
[----:B------:R-:W1:Y:S01]  /*8ea0*/  MUFU.EX2 R59, R59 ;  /* 0x0000003b003b7308 */ /* 0x000e620000000800 */
[----:B---3--:R-:W-:-:S07]  /*8eb0*/  FFMA R40, R40, R57, 1 ;  /* 0x3f80000028287423 */ /* 0x008fce0000000039 */
[----:B------:R-:W3:Y:S01]  /*8ec0*/  MUFU.EX2 R5, R60 ;  /* 0x0000003c00057308 */ /* 0x000ee20000000800 */
[----:B--2---:R-:W-:Y:S01]  /*8ed0*/  FFMA R38, R38, R3, 1 ;  /* 0x3f80000026267423 */ /* 0x004fe20000000003 */
[----:B-1----:R-:W-:Y:S01]  /*8ee0*/  FFMA R36, R36, R59, 1 ;  /* 0x3f80000024247423 */ /* 0x002fe2000000003b */
[----:B---3--:R-:W-:Y:S01]  /*8ef0*/  FFMA R32, R32, R5, 1 ;  /* 0x3f80000020207423 */ /* 0x008fe20000000005 */
[----:B------:R-:W-:Y:S06]  /*8f00*/  @P2 BRA `(.L_x_227) ;  /* 0x0000000000142947 */ /* 0x000fec0003800000 */
[----:B------:R-:W-:Y:S02]  /*8f10*/  MOV R0, R61 ;  /* 0x0000003d00007202 */ /* 0x000fe40000000f00 */
[----:B------:R-:W-:-:S07]  /*8f20*/  MOV R4, 0x8f40 ;  /* 0x00008f4000047802 */ /* 0x000fce0000000f00 */
[----:B------:R-:W-:Y:S05]  /*8f30*/  CALL.REL.NOINC `($__internal_0_$__cuda_sm20_rcp_rn_f32_slowpath) ;  /* 0x000000c800e47944 */ /* 0x000fea0003c00000 */
[----:B------:R-:W-:Y:S01]  /*8f40*/  MOV R34, R0 ;  /* 0x0000000000227202 */ /* 0x000fe20000000f00 */
[----:B------:R-:W-:Y:S06]  /*8f50*/  BRA `(.L_x_228) ;  /* 0x0000000000107947 */ /* 0x000fec0003800000 */
.L_x_227:
[----:B------:R-:W1:Y:S02]  /*8f60*/  MUFU.RCP R34, R61 ;  /* 0x0000003d00227308 */ /* 0x000e640000001000 */
[----:B-1----:R-:W-:-:S04]  /*8f70*/  FFMA R0, R61, R34, -1 ;  /* 0xbf8000003d007423 */ /* 0x002fc80000000022 */
[----:B------:R-:W-:-:S04]  /*8f80*/  FADD.FTZ R3, -R0, -RZ ;  /* 0x800000ff00037221 */ /* 0x000fc80000010100 */
[----:B------:R-:W-:-:S07]  /*8f90*/  FFMA R34, R34, R3, R34 ;  /* 0x0000000322227223 */ /* 0x000fce0000000022 */
.L_x_228:
[----:B------:R-:W-:Y:S05]  /*8fa0*/  BSYNC B1 ;  /* 0x0000000000017941 */ /* 0x000fea0003800000 */
.L_x_226:
        /* <DEDUP_REMOVED lines=10> */
.L_x_230:
[----:B------:R-:W1:Y:S02]  /*9050*/  MUFU.RCP R39, R52 ;  /* 0x0000003400277308 */ /* 0x000e640000001000 */
[----:B-1----:R-:W-:-:S04]  /*9060*/  FFMA R0, R52, R39, -1 ;  /* 0xbf80000034007423 */ /* 0x002fc80000000027 */
[----:B------:R-:W-:-:S04]  /*9070*/  FADD.FTZ R0, -R0, -RZ ;  /* 0x800000ff00007221 */ /* 0x000fc80000010100 */
[----:B------:R-:W-:-:S07]  /*9080*/  FFMA R39, R39, R0, R39 ;  /* 0x0000000027277223 */ /* 0x000fce0000000027 */
.L_x_231:
[----:B------:R-:W-:Y:S05]  /*9090*/  BSYNC B1 ;  /* 0x0000000000017941 */ /* 0x000fea0003800000 */
.L_x_229:
        /* <DEDUP_REMOVED lines=10> */
.L_x_233:
[----:B------:R-:W1:Y:S02]  /*9140*/  MUFU.RCP R41, R62 ;  /* 0x0000003e00297308 */ /* 0x000e640000001000 */
[----:B-1----:R-:W-:-:S04]  /*9150*/  FFMA R0, R62, R41, -1 ;  /* 0xbf8000003e007423 */ /* 0x002fc80000000029 */
[----:B------:R-:W-:-:S04]  /*9160*/  FADD.FTZ R0, -R0, -RZ ;  /* 0x800000ff00007221 */ /* 0x000fc80000010100 */
[----:B------:R-:W-:-:S07]  /*9170*/  FFMA R41, R41, R0, R41 ;  /* 0x0000000029297223 */ /* 0x000fce0000000029 */
.L_x_234:
[----:B------:R-:W-:Y:S05]  /*9180*/  BSYNC B1 ;  /* 0x0000000000017941 */ /* 0x000fea0003800000 */
.L_x_232:
        /* <DEDUP_REMOVED lines=10> */
.L_x_236:
[----:B------:R-:W1:Y:S02]  /*9230*/  MUFU.RCP R42, R63 ;  /* 0x0000003f002a7308 */ /* 0x000e640000001000 */
[----:B-1----:R-:W-:-:S04]  /*9240*/  FFMA R0, R63, R42, -1 ;  /* 0xbf8000003f007423 */ /* 0x002fc8000000002a */
[----:B------:R-:W-:-:S04]  /*9250*/  FADD.FTZ R3, -R0, -RZ ;  /* 0x800000ff00037221 */ /* 0x000fc80000010100 */
[----:B------:R-:W-:-:S07]  /*9260*/  FFMA R42, R42, R3, R42 ;  /* 0x000000032a2a7223 */ /* 0x000fce000000002a */
.L_x_237:
[----:B------:R-:W-:Y:S05]  /*9270*/  BSYNC B1 ;  /* 0x0000000000017941 */ /* 0x000fea0003800000 */
.L_x_235:
        /* <DEDUP_REMOVED lines=10> */
.L_x_239:
[----:B------:R-:W1:Y:S02]  /*9320*/  MUFU.RCP R43, R64 ;  /* 0x00000040002b7308 */ /* 0x000e640000001000 */
[----:B-1----:R-:W-:-:S04]  /*9330*/  FFMA R0, R64, R43, -1 ;  /* 0xbf80000040007423 */ /* 0x002fc8000000002b */
[----:B------:R-:W-:-:S04]  /*9340*/  FADD.FTZ R0, -R0, -RZ ;  /* 0x800000ff00007221 */ /* 0x000fc80000010100 */
[----:B------:R-:W-:-:S07]  /*9350*/  FFMA R43, R43, R0, R43 ;  /* 0x000000002b2b7223 */ /* 0x000fce000000002b */
.L_x_240:
[----:B------:R-:W-:Y:S05]  /*9360*/  BSYNC B1 ;  /* 0x0000000000017941 */ /* 0x000fea0003800000 */
.L_x_238:
        /* <DEDUP_REMOVED lines=10> */
.L_x_242:
[----:B------:R-:W1:Y:S02]  /*9410*/  MUFU.RCP R44, R65 ;  /* 0x00000041002c7308 */ /* 0x000e640000001000 */
[----:B-1----:R-:W-:-:S04]  /*9420*/  FFMA R0, R65, R44, -1 ;  /* 0xbf80000041007423 */ /* 0x002fc8000000002c */
[----:B------:R-:W-:-:S04]  /*9430*/  FADD.FTZ R3, -R0, -RZ ;  /* 0x800000ff00037221 */ /* 0x000fc80000010100 */
[----:B------:R-:W-:-:S07]  /*9440*/  FFMA R44, R44, R3, R44 ;  /* 0x000000032c2c7223 */ /* 0x000fce000000002c */
.L_x_243:
[----:B------:R-:W-:Y:S05]  /*9450*/  BSYNC B1 ;  /* 0x0000000000017941 */ /* 0x000fea0003800000 */
.L_x_241:
        /* <DEDUP_REMOVED lines=10> */
.L_x_245:
[----:B------:R-:W1:Y:S02]  /*9500*/  MUFU.RCP R45, R66 ;  /* 0x00000042002d7308 */ /* 0x000e640000001000 */
[----:B-1----:R-:W-:-:S04]  /*9510*/  FFMA R0, R66, R45, -1 ;  /* 0xbf80000042007423 */ /* 0x002fc8000000002d */
[----:B------:R-:W-:-:S04]  /*9520*/  FADD.FTZ R0, -R0, -RZ ;  /* 0x800000ff00007221 */ /* 0x000fc80000010100 */
[----:B------:R-:W-:-:S07]  /*9530*/  FFMA R45, R45, R0, R45 ;  /* 0x000000002d2d7223 */ /* 0x000fce000000002d */
.L_x_246:
[----:B------:R-:W-:Y:S05]  /*9540*/  BSYNC B1 ;  /* 0x0000000000017941 */ /* 0x000fea0003800000 */
.L_x_244:
        /* <DEDUP_REMOVED lines=10> */
.L_x_248:
[----:B------:R-:W1:Y:S02]  /*95f0*/  MUFU.RCP R46, R47 ;  /* 0x0000002f002e7308 */ /* 0x000e640000001000 */
[----:B-1----:R-:W-:-:S04]  /*9600*/  FFMA R0, R47, R46, -1 ;  /* 0xbf8000002f007423 */ /* 0x002fc8000000002e */
[----:B------:R-:W-:-:S04]  /*9610*/  FADD.FTZ R3, -R0, -RZ ;  /* 0x800000ff00037221 */ /* 0x000fc80000010100 */
[----:B------:R-:W-:-:S07]  /*9620*/  FFMA R46, R46, R3, R46 ;  /* 0x000000032e2e7223 */ /* 0x000fce000000002e */
.L_x_249:
[----:B------:R-:W-:Y:S05]  /*9630*/  BSYNC B1 ;  /* 0x0000000000017941 */ /* 0x000fea0003800000 */
.L_x_247:
        /* <DEDUP_REMOVED lines=10> */
.L_x_251:
[----:B------:R-:W1:Y:S02]  /*96e0*/  MUFU.RCP R47, R68 ;  /* 0x00000044002f7308 */ /* 0x000e640000001000 */
[----:B-1----:R-:W-:-:S04]  /*96f0*/  FFMA R0, R68, R47, -1 ;  /* 0xbf80000044007423 */ /* 0x002fc8000000002f */
[----:B------:R-:W-:-:S04]  /*9700*/  FADD.FTZ R0, -R0, -RZ ;  /* 0x800000ff00007221 */ /* 0x000fc80000010100 */
[----:B------:R-:W-:-:S07]  /*9710*/  FFMA R47, R47, R0, R47 ;  /* 0x000000002f2f7223 */ /* 0x000fce000000002f */
.L_x_252:
[----:B------:R-:W-:Y:S05]  /*9720*/  BSYNC B1 ;  /* 0x0000000000017941 */ /* 0x000fea0003800000 */
.L_x_250:
        /* <DEDUP_REMOVED lines=10> */
.L_x_254:
[----:B------:R-:W1:Y:S02]  /*97d0*/  MUFU.RCP R48, R51 ;  /* 0x0000003300307308 */ /* 0x000e640000001000 */
[----:B-1----:R-:W-:-:S04]  /*97e0*/  FFMA R0, R51, R48, -1 ;  /* 0xbf80000033007423 */ /* 0x002fc80000000030 */
[----:B------:R-:W-:-:S04]  /*97f0*/  FADD.FTZ R3, -R0, -RZ ;  /* 0x800000ff00037221 */ /* 0x000fc80000010100 */
[----:B------:R-:W-:-:S07]  /*9800*/  FFMA R48, R48, R3, R48 ;  /* 0x0000000330307223 */ /* 0x000fce0000000030 */
.L_x_255:
[----:B------:R-:W-:Y:S05]  /*9810*/  BSYNC B1 ;  /* 0x0000000000017941 */ /* 0x000fea0003800000 */
.L_x_253:
        /* <DEDUP_REMOVED lines=10> */
.L_x_257:
[----:B------:R-:W1:Y:S02]  /*98c0*/  MUFU.RCP R49, R70 ;  /* 0x0000004600317308 */ /* 0x000e640000001000 */
[----:B-1----:R-:W-:-:S04]  /*98d0*/  FFMA R0, R70, R49, -1 ;  /* 0xbf80000046007423 */ /* 0x002fc80000000031 */
[----:B------:R-:W-:-:S04]  /*98e0*/  FADD.FTZ R0, -R0, -RZ ;  /* 0x800000ff00007221 */ /* 0x000fc80000010100 */
[----:B------:R-:W-:-:S07]  /*98f0*/  FFMA R49, R49, R0, R49 ;  /* 0x0000000031317223 */ /* 0x000fce0000000031 */
.L_x_258:
[----:B------:R-:W-:Y:S05]  /*9900*/  BSYNC B1 ;  /* 0x0000000000017941 */ /* 0x000fea0003800000 */
.L_x_256:
        /* <DEDUP_REMOVED lines=10> */
.L_x_260:
[----:B------:R-:W1:Y:S02]  /*99b0*/  MUFU.RCP R50, R55 ;  /* 0x0000003700327308 */ /* 0x000e640000001000 */
[----:B-1----:R-:W-:-:S04]  /*99c0*/  FFMA R0, R55, R50, -1 ;  /* 0xbf80000037007423 */ /* 0x002fc80000000032 */
[----:B------:R-:W-:-:S04]  /*99d0*/  FADD.FTZ R3, -R0, -RZ ;  /* 0x800000ff00037221 */ /* 0x000fc80000010100 */
[----:B------:R-:W-:-:S07]  /*99e0*/  FFMA R50, R50, R3, R50 ;  /* 0x0000000332327223 */ /* 0x000fce0000000032 */
.L_x_261:
[----:B------:R-:W-:Y:S05]  /*99f0*/  BSYNC B1 ;  /* 0x0000000000017941 */ /* 0x000fea0003800000 */
.L_x_259:
        /* <DEDUP_REMOVED lines=10> */
.L_x_263:
[----:B------:R-:W1:Y:S02]  /*9aa0*/  MUFU.RCP R51, R40 ;  /* 0x0000002800337308 */ /* 0x000e640000001000 */
[----:B-1----:R-:W-:-:S04]  /*9ab0*/  FFMA R0, R40, R51, -1 ;  /* 0xbf80000028007423 */ /* 0x002fc80000000033 */
[----:B------:R-:W-:-:S04]  /*9ac0*/  FADD.FTZ R0, -R0, -RZ ;  /* 0x800000ff00007221 */ /* 0x000fc80000010100 */
[----:B------:R-:W-:-:S07]  /*9ad0*/  FFMA R51, R51, R0, R51 ;  /* 0x0000000033337223 */ /* 0x000fce0000000033 */
.L_x_264:
[----:B------:R-:W-:Y:S05]  /*9ae0*/  BSYNC B1 ;  /* 0x0000000000017941 */ /* 0x000fea0003800000 */
.L_x_262:
        /* <DEDUP_REMOVED lines=10> */
.L_x_266:
[----:B------:R-:W1:Y:S02]  /*9b90*/  MUFU.RCP R3, R38 ;  /* 0x0000002600037308 */ /* 0x000e640000001000 */
[----:B-1----:R-:W-:-:S04]  /*9ba0*/  FFMA R0, R38, R3, -1 ;  /* 0xbf80000026007423 */ /* 0x002fc80000000003 */
[----:B------:R-:W-:-:S04]  /*9bb0*/  FADD.FTZ R0, -R0, -RZ ;  /* 0x800000ff00007221 */ /* 0x000fc80000010100 */
[----:B------:R-:W-:-:S07]  /*9bc0*/  FFMA R52, R3, R0, R3 ;  /* 0x0000000003347223 */ /* 0x000fce0000000003 */
.L_x_267:
[----:B------:R-:W-:Y:S05]  /*9bd0*/  BSYNC B1 ;  /* 0x0000000000017941 */ /* 0x000fea0003800000 */
.L_x_265:
        /* <DEDUP_REMOVED lines=10> */
.L_x_269:
[----:B------:R-:W1:Y:S02]  /*9c80*/  MUFU.RCP R3, R36 ;  /* 0x0000002400037308 */ /* 0x000e640000001000 */
[----:B-1----:R-:W-:-:S04]  /*9c90*/  FFMA R0, R36, R3, -1 ;  /* 0xbf80000024007423 */ /* 0x002fc80000000003 */
[----:B------:R-:W-:-:S04]  /*9ca0*/  FADD.FTZ R0, -R0, -RZ ;  /* 0x800000ff00007221 */ /* 0x000fc80000010100 */
[----:B------:R-:W-:-:S07]  /*9cb0*/  FFMA R38, R3, R0, R3 ;  /* 0x0000000003267223 */ /* 0x000fce0000000003 */
.L_x_270:
[----:B------:R-:W-:Y:S05]  /*9cc0*/  BSYNC B1 ;  /* 0x0000000000017941 */ /* 0x000fea0003800000 */
.L_x_268:
[----:B------:R-:W-:-:S05]  /*9cd0*/  VIADD R0, R32, 0x1800000 ;  /* 0x0180000020007836 */ /* 0x000fca0000000000 */
[----:B------:R-:W-:-:S04]  /*9ce0*/  LOP3.LUT R0, R0, 0x7f800000, RZ, 0xc0, !PT ;  /* 0x7f80000000007812 */ /* 0x000fc800078ec0ff */
[----:B------:R-:W-:-:S13]  /*9cf0*/  ISETP.GT.U32.AND P2, PT, R0, 0x1ffffff, PT ;  /* 0x01ffffff0000780c */ /* 0x000fda0003f44070 */
[----:B------:R-:W-:Y:S05]  /*9d00*/  @P2 BRA `(.L_x_271) ;  /* 0x0000000000102947 */ /* 0x000fea0003800000 */
[----:B------:R-:W-:Y:S02]  /*9d10*/  MOV R0, R32 ;  /* 0x0000002000007202 */ /* 0x000fe40000000f00 */
[----:B------:R-:W-:-:S07]  /*9d20*/  MOV R4, 0x9d40 ;  /* 0x00009d4000047802 */ /* 0x000fce0000000f00 */
[----:B------:R-:W-:Y:S05]  /*9d30*/  CALL.REL.NOINC `($__internal_0_$__cuda_sm20_rcp_rn_f32_slowpath) ;  /* 0x000000bc00647944 */ /* 0x000fea0003c00000 */
[----:B------:R-:W-:Y:S05]  /*9d40*/  BRA `(.L_x_272) ;  /* 0x0000000000107947 */ /* 0x000fea0003800000 */
.L_x_271:
[----:B------:R-:W1:Y:S02]  /*9d50*/  MUFU.RCP R3, R32 ;  /* 0x0000002000037308 */ /* 0x000e640000001000 */
[----:B-1----:R-:W-:-:S04]  /*9d60*/  FFMA R0, R32, R3, -1 ;  /* 0xbf80000020007423 */ /* 0x002fc80000000003 */
[----:B------:R-:W-:-:S04]  /*9d70*/  FADD.FTZ R0, -R0, -RZ ;  /* 0x800000ff00007221 */ /* 0x000fc80000010100 */
[----:B------:R-:W-:-:S07]  /*9d80*/  FFMA R0, R3, R0, R3 ;  /* 0x0000000003007223 */ /* 0x000fce0000000003 */
.L_x_272:
        /* <DEDUP_REMOVED lines=30> */
.L_x_274:
[----:B------:R-:W-:Y:S05]  /*9f70*/  BSYNC B0 ;  /* 0x0000000000007941 */ /* 0x000fea0003800000 */
.L_x_273:
[----:B------:R-:W-:Y:S01]  /*9f80*/  IADD3 R32, R28, 0x6200, RZ ;  /* 0x000062001c207810 */ /* 0x000fe20007ffe0ff */
[----:B------:R-:W-:Y:S03]  /*9f90*/  BAR.SYNC.DEFER_BLOCKING 0x1, 0x100 ;  /* 0x0044000000007b1d */ /* 0x000fe60000010000 */
[----:B------:R-:W-:-:S03]  /*9fa0*/  LEA R32, R155, R32, 0x1 ;  /* 0x000000209b207211 */ /* 0x000fc600078e08ff */
[----:B------:R-:W-:Y:S04]  /*9fb0*/  BSSY B0, `(.L_x_275) ;  /* 0x0000009000007945 */ /* 0x000fe80003800000 */
[----:B------:R-:W-:Y:S05]  /*9fc0*/  @P0 BRA `(.L_x_276) ;  /* 0x00000000001c0947 */ /* 0x000fea0003800000 */
[----:B------:R-:W-:-:S13]  /*9fd0*/  ISETP.NE.AND P2, PT, R158, 0x3, PT ;  /* 0x000000039e00780c */ /* 0x000fda0003f45270 */
[----:B------:R-:W-:Y:S05]  /*9fe0*/  @!P2 BRA `(.L_x_277) ;  /* 0x000000000004a947 */ /* 0x000fea0003800000 */
[----:B------:R-:W-:Y:S01]  /*9ff0*/  BPT.TRAP 0x1 ;  /* 0x000000040000795c */ /* 0x000fe20000300000 */
.L_x_277:
[----:B------:R-:W-:-:S04]  /*a000*/  ULEA UR4, UR5, UR45, 0x3 ;  /* 0x0000002d05047291 */ /* 0x000fc8000f8e183f */
[----:B------:R-:W-:-:S04]  /*a010*/  UIADD3 UR4, UR4, 0x60, URZ ;  /* 0x0000006004047890 */ /* 0x000fc8000fffe03f */
[----:B------:R-:W-:-:S09]  /*a020*/  UPRMT UR4, UR50, 0x654, UR4 ;  /* 0x0000065432047896 */ /* 0x000fd20008000004 */
[----:B------:R-:W-:Y:S03]  /*a030*/  SYNCS.ARRIVE.TRANS64.RED.A1T0 RZ, [UR4], RZ ;  /* 0x000000ffffff79a7 */ /* 0x000fe60008100404 */
.L_x_276:
[----:B------:R-:W-:Y:S05]  /*a040*/  BSYNC B0 ;  /* 0x0000000000007941 */ /* 0x000fea0003800000 */
.L_x_275:
        /* <DEDUP_REMOVED lines=8> */
.L_x_280:
[C---:B-1----:R-:W-:Y:S01]  /*a0d0*/  LEA R0, R12.reuse, UR45, 0x3 ;  /* 0x0000002d0c007c11 */ /* 0x042fe2000f8e18ff */
[----:B------:R-:W-:Y:S01]  /*a0e0*/  VIADD R39, R12, 0x1 ;  /* 0x000000010c277836 */ /* 0x000fe20000000000 */
[----:B------:R-:W-:Y:S01]  /*a0f0*/  SHF.L.U32 R3, R10, 0x1f, RZ ;  /* 0x0000001f0a037819 */ /* 0x000fe200000006ff */
[----:B------:R-:W-:Y:S03]  /*a100*/  BSSY B1, `(.L_x_281) ;  /* 0x0000005000017945 */ /* 0x000fe60003800000 */
[----:B------:R-:W1:Y:S01]  /*a110*/  SYNCS.PHASECHK.TRANS64.TRYWAIT P2, [R0+URZ+0x40], R3 ;  /* 0x00004003000075a7 */ /* 0x000e62000804017f */
[----:B------:R-:W-:-:S04]  /*a120*/  ISETP.NE.AND P3, PT, R39, 0x4, PT ;  /* 0x000000042700780c */ /* 0x000fc80003f65270 */
[----:B------:R-:W-:Y:S01]  /*a130*/  SEL R45, RZ, 0x1, P3 ;  /* 0x00000001ff2d7807 */ /* 0x000fe20001800000 */
[----:B-1----:R-:W-:Y:S08]  /*a140*/  @!P2 BRA `(.L_x_282) ;  /* 0x000000b0006ca947 */ /* 0x002ff00003800000 */
.L_x_614:
[----:B------:R-:W-:Y:S05]  /*a150*/  BSYNC B1 ;  /* 0x0000000000017941 */ /* 0x000fea0003800000 */
.L_x_281:
[----:B------:R-:W-:Y:S05]  /*a160*/  @P1 BRA `(.L_x_283) ;  /* 0x0000000000941947 */ /* 0x000fea0003800000 */
[----:B------:R-:W-:Y:S01]  /*a170*/  LEA R14, R12, R37, 0xd ;  /* 0x000000250c0e7211 */ /* 0x000fe200078e68ff */
[----:B------:R-:W-:Y:S05]  /*a180*/  WARPSYNC.ALL ;  /* 0x0000000000007948 */ /* 0x000fea0003800000 */
[----:B------:R-:W-:Y:S01]  /*a190*/  LEA R41, R155, R14, 0x1 ;  /* 0x0000000e9b297211 */ /* 0x000fe200078e08ff */
[----:B------:R-:W1:Y:S05]  /*a1a0*/  LDSM.16.M88.4 R4, [R14] ;  /* 0x000000000e04783b */ /* 0x000e6a0000000200 */
[----:B------:R-:W2:Y:S01]  /*a1b0*/  LDSM.16.M88.4 R40, [R41] ;  /* 0x000000002928783b */ /* 0x000ea20000000200 */
[----:B-1----:R-:W-:Y:S01]  /*a1c0*/  SHF.L.U32 R0, R4, 0x10, RZ ;  /* 0x0000001004007819 */ /* 0x002fe200000006ff */
[----:B------:R-:W-:Y:S01]  /*a1d0*/  IMAD.U32 R20, R6, 0x10000, RZ ;  /* 0x0001000006147824 */ /* 0x000fe200078e00ff */
[----:B------:R-:W-:-:S02]  /*a1e0*/  SHF.L.U32 R24, R7, 0x10, RZ ;  /* 0x0000001007187819 */ /* 0x000fc400000006ff */
[----:B------:R-:W-:Y:S01]  /*a1f0*/  LOP3.LUT R26, R7, 0xffff0000, RZ, 0xc0, !PT ;  /* 0xffff0000071a7812 */ /* 0x000fe200078ec0ff */
        /* <DEDUP_REMOVED lines=28> */
.L_x_283:
[----:B------:R-:W-:Y:S02]  /*a3c0*/  LOP3.LUT R10, R10, R45, RZ, 0x3c, !PT ;  /* 0x0000002d0a0a7212 */ /* 0x000fe400078e3cff */
[----:B------:R-:W-:-:S07]  /*a3d0*/  SEL R12, R39, RZ, P3 ;  /* 0x000000ff270c7207 */ /* 0x000fce0001800000 */
.L_x_279:
[----:B------:R-:W-:Y:S05]  /*a3e0*/  BSYNC B0 ;  /* 0x0000000000007941 */ /* 0x000fea0003800000 */
.L_x_278:
[----:B------:R-:W-:Y:S01]  /*a3f0*/  MOV R59, 0x3bbb989d ;  /* 0x3bbb989d003b7802 */ /* 0x000fe20000000f00 */
[C---:B------:R-:W-:Y:S01]  /*a400*/  FFMA R89, R154.reuse, R89, R14 ;  /* 0x000000599a597223 */ /* 0x040fe2000000000e */
[C---:B------:R-:W-:Y:S01]  /*a410*/  FFMA R90, R154.reuse, R90, R21 ;  /* 0x0000005a9a5a7223 */ /* 0x040fe20000000015 */
[----:B------:R-:W-:Y:S01]  /*a420*/  MOV R61, 0x437c0000 ;  /* 0x437c0000003d7802 */ /* 0x000fe20000000f00 */
[----:B------:R-:W-:Y:S01]  /*a430*/  FFMA R91, R154, R91, R15 ;  /* 0x0000005b9a5b7223 */ /* 0x000fe2000000000f */
[-C--:B-1----:R-:W-:Y:S01]  /*a440*/  FFMA.SAT R4, -R89, R59.reuse, 0.5 ;  /* 0x3f00000059047423 */ /* 0x082fe2000000213b */
[----:B------:R-:W-:Y:S01]  /*a450*/  FFMA.SAT R5, -R90, R59, 0.5 ;  /* 0x3f0000005a057423 */ /* 0x000fe2000000213b */
        /* <DEDUP_REMOVED lines=8> */
[----:B------:R-:W-:Y:S01]  /*a4e0*/  FFMA.RM R34, R8, R61, 12582913 ;  /* 0x4b40000108227423 */ /* 0x000fe2000000403d */
[-C--:B------:R-:W-:Y:S01]  /*a4f0*/  FFMA.SAT R40, -R93, R59.reuse, 0.5 ;  /* 0x3f0000005d287423 */ /* 0x080fe2000000213b */
[C---:B------:R-:W-:Y:S01]  /*a500*/  FFMA R6, -R89.reuse, 1.4426950216293334961, -R6 ;  /* 0x3fb8aa3b59067823 */ /* 0x040fe20000000906 */
[----:B------:R-:W-:Y:S01]  /*a510*/  FFMA R39, -R90, 1.4426950216293334961, -R5 ;  /* 0x3fb8aa3b5a277823 */ /* 0x000fe20000000905 */
[-C--:B------:R-:W-:Y:S01]  /*a520*/  FFMA.SAT R0, -R88, R59.reuse, 0.5 ;  /* 0x3f00000058007423 */ /* 0x080fe2000000213b */
        /* <DEDUP_REMOVED lines=8> */
[----:B------:R-:W-:Y:S01]  /*a5b0*/  FFMA.RM R38, R36, R61, 12582913 ;  /* 0x4b40000124267423 */ /* 0x000fe2000000403d */
        /* <DEDUP_REMOVED lines=18> */
[----:B--2---:R-:W-:Y:S01]  /*a6e0*/  FFMA.SAT R39, -R95, R59, 0.5 ;  /* 0x3f0000005f277423 */ /* 0x004fe2000000213b */
[----:B------:R-:W-:Y:S01]  /*a6f0*/  FFMA R6, -R93, 1.925963033500011079e-08, R6 ;  /* 0x32a570605d067823 */ /* 0x000fe20000000106 */
[----:B------:R-:W-:Y:S01]  /*a700*/  FFMA.RM R46, R46, R61, 12582913 ;  /* 0x4b4000012e2e7423 */ /* 0x000fe2000000403d */
[----:B------:R-:W-:Y:S01]  /*a710*/  FFMA.SAT R48, -R97, R59, 0.5 ;  /* 0x3f00000061307423 */ /* 0x000fe2000000213b */
[----:B------:R-:W-:Y:S01]  /*a720*/  FFMA.RM R44, R39, R61, 12582913 ;  /* 0x4b400001272c7423 */ /* 0x000fe2000000403d */
[----:B------:R-:W-:Y:S01]  /*a730*/  FADD R39, R42, -12583039 ;  /* 0xcb40007f2a277421 */ /* 0x000fe20000000000 */
[----:B------:R-:W-:Y:S01]  /*a740*/  FFMA R99, R154, R99, R20 ;  /* 0x000000639a637223 */ /* 0x000fe20000000014 */
[----:B------:R-:W-:Y:S01]  /*a750*/  FADD R47, R46, -12583039 ;  /* 0xcb40007f2e2f7421 */ /* 0x000fe20000000000 */
[----:B-1----:R-:W-:Y:S01]  /*a760*/  FADD R36, R44, -12583039 ;  /* 0xcb40007f2c247421 */ /* 0x002fe20000000000 */
[----:B------:R-:W-:Y:S01]  /*a770*/  FFMA R45, -R94, 1.4426950216293334961, -R39 ;  /* 0x3fb8aa3b5e2d7823 */ /* 0x000fe20000000927 */
[----:B------:R-:W-:Y:S01]  /*a780*/  FFMA.RM R48, R48, R61, 12582913 ;  /* 0x4b40000130307423 */ /* 0x000fe2000000403d */
[----:B------:R1:W-:Y:S01]  /*a790*/  MUFU.EX2 R39, R6 ;  /* 0x0000000600277308 */ /* 0x0003e20000000800 */
[----:B------:R-:W-:Y:S01]  /*a7a0*/  FFMA R36, -R95, 1.4426950216293334961, -R36 ;  /* 0x3fb8aa3b5f247823 */ /* 0x000fe20000000924 */
[----:B------:R-:W-:Y:S01]  /*a7b0*/  FFMA.SAT R51, -R99, R59, 0.5 ;  /* 0x3f00000063337423 */ /* 0x000fe2000000213b */
[C---:B------:R-:W-:Y:S01]  /*a7c0*/  FFMA R100, R154.reuse, R100, R33 ;  /* 0x000000649a647223 */ /* 0x040fe20000000021 */
[C---:B------:R-:W-:Y:S01]  /*a7d0*/  FFMA R102, R154.reuse, R102, R35 ;  /* 0x000000669a667223 */ /* 0x040fe20000000023 */
[----:B------:R-:W-:Y:S01]  /*a7e0*/  FFMA R36, -R95, 1.925963033500011079e-08, R36 ;  /* 0x32a570605f247823 */ /* 0x000fe20000000124 */
[----:B------:R-:W-:Y:S01]  /*a7f0*/  FFMA R101, R154, R101, R24 ;  /* 0x000000659a657223 */ /* 0x000fe20000000018 */
[----:B------:R-:W-:Y:S01]  /*a800*/  FFMA R49, -R96, 1.4426950216293334961, -R47 ;  /* 0x3fb8aa3b60317823 */ /* 0x000fe2000000092f */
[----:B------:R-:W2:Y:S01]  /*a810*/  MUFU.EX2 R3, R3 ;  /* 0x0000000300037308 */ /* 0x000ea20000000800 */
[----:B-1----:R-:W-:Y:S01]  /*a820*/  FFMA.SAT R6, -R98, R59, 0.5 ;  /* 0x3f00000062067423 */ /* 0x002fe2000000213b */
[----:B------:R-:W-:Y:S01]  /*a830*/  FFMA.RM R52, R51, R61, 12582913 ;  /* 0x4b40000133347423 */ /* 0x000fe2000000403d */
[----:B------:R-:W-:Y:S01]  /*a840*/  FFMA R103, R154, R103, R26 ;  /* 0x000000679a677223 */ /* 0x000fe2000000001a */
[----:B------:R-:W-:Y:S01]  /*a850*/  FFMA.SAT R57, -R102, R59, 0.5 ;  /* 0x3f00000066397423 */ /* 0x000fe2000000213b */
[----:B------:R-:W-:Y:S01]  /*a860*/  FFMA.RM R50, R6, R61, 12582913 ;  /* 0x4b40000106327423 */ /* 0x000fe2000000403d */
[----:B------:R-:W-:Y:S01]  /*a870*/  FADD R6, R48, -12583039 ;  /* 0xcb40007f30067421 */ /* 0x000fe20000000000 */
[----:B------:R-:W-:Y:S01]  /*a880*/  FFMA.SAT R55, -R101, R59, 0.5 ;  /* 0x3f00000065377423 */ /* 0x000fe2000000213b */
[----:B------:R1:W-:Y:S01]  /*a890*/  MUFU.EX2 R47, R36 ;  /* 0x00000024002f7308 */ /* 0x0003e20000000800 */
[----:B------:R-:W-:Y:S01]  /*a8a0*/  FADD R51, R50, -12583039 ;  /* 0xcb40007f32337421 */ /* 0x000fe20000000000 */
[----:B------:R-:W-:Y:S01]  /*a8b0*/  FFMA R6, -R97, 1.4426950216293334961, -R6 ;  /* 0x3fb8aa3b61067823 */ /* 0x000fe20000000906 */
[-C--:B------:R-:W-:Y:S01]  /*a8c0*/  FFMA.RM R58, R57, R61.reuse, 12582913 ;  /* 0x4b400001393a7423 */ /* 0x080fe2000000403d */
[----:B------:R-:W-:Y:S01]  /*a8d0*/  FFMA.RM R56, R55, R61, 12582913 ;  /* 0x4b40000137387423 */ /* 0x000fe2000000403d */
[----:B------:R-:W-:Y:S01]  /*a8e0*/  FFMA R51, -R98, 1.4426950216293334961, -R51 ;  /* 0x3fb8aa3b62337823 */ /* 0x000fe20000000933 */
[----:B------:R-:W-:Y:S01]  /*a8f0*/  FFMA R6, -R97, 1.925963033500011079e-08, R6 ;  /* 0x32a5706061067823 */ /* 0x000fe20000000106 */
[----:B------:R-:W-:Y:S01]  /*a900*/  SHF.L.U32 R0, R0, 0x17, RZ ;  /* 0x0000001700007819 */ /* 0x000fe200000006ff */
[----:B------:R-:W-:Y:S01]  /*a910*/  FADD R54, R52, -12583039 ;  /* 0xcb40007f34367421 */ /* 0x000fe20000000000 */
[-C--:B-1----:R-:W-:Y:S01]  /*a920*/  FFMA.SAT R36, -R100, R59.reuse, 0.5 ;  /* 0x3f00000064247423 */ /* 0x082fe2000000213b */
[----:B------:R-:W-:Y:S01]  /*a930*/  FFMA.SAT R59, -R103, R59, 0.5 ;  /* 0x3f000000673b7423 */ /* 0x000fe2000000213b */
[----:B------:R-:W-:Y:S01]  /*a940*/  FFMA R98, -R98, 1.925963033500011079e-08, R51 ;  /* 0x32a5706062627823 */ /* 0x000fe20000000133 */
[----:B------:R-:W-:Y:S01]  /*a950*/  FFMA R54, -R99, 1.4426950216293334961, -R54 ;  /* 0x3fb8aa3b63367823 */ /* 0x000fe20000000936 */
[-C--:B------:R-:W-:Y:S01]  /*a960*/  FFMA.RM R36, R36, R61.reuse, 12582913 ;  /* 0x4b40000124247423 */ /* 0x080fe2000000403d */
[----:B------:R-:W-:Y:S01]  /*a970*/  FFMA.RM R60, R59, R61, 12582913 ;  /* 0x4b4000013b3c7423 */ /* 0x000fe2000000403d */
[----:B------:R-:W-:Y:S01]  /*a980*/  FADD R59, R58, -12583039 ;  /* 0xcb40007f3a3b7421 */ /* 0x000fe20000000000 */
[----:B------:R1:W-:Y:S01]  /*a990*/  MUFU.EX2 R51, R6 ;  /* 0x0000000600337308 */ /* 0x0003e20000000800 */
[----:B------:R-:W-:Y:S01]  /*a9a0*/  FADD R55, R36, -12583039 ;  /* 0xcb40007f24377421 */ /* 0x000fe20000000000 */
[----:B------:R-:W-:Y:S01]  /*a9b0*/  FADD R62, R60, -12583039 ;  /* 0xcb40007f3c3e7421 */ /* 0x000fe20000000000 */
[----:B--2---:R-:W-:Y:S01]  /*a9c0*/  FFMA R61, R0, R3, 1 ;  /* 0x3f800000003d7423 */ /* 0x004fe20000000003 */
[----:B------:R-:W-:Y:S01]  /*a9d0*/  FFMA R59, -R102, 1.4426950216293334961, -R59 ;  /* 0x3fb8aa3b663b7823 */ /* 0x000fe2000000093b */
[----:B------:R-:W-:Y:S01]  /*a9e0*/  FFMA R57, -R100, 1.4426950216293334961, -R55 ;  /* 0x3fb8aa3b64397823 */ /* 0x000fe20000000937 */
[----:B------:R-:W-:Y:S01]  /*a9f0*/  FFMA R62, -R103, 1.4426950216293334961, -R62 ;  /* 0x3fb8aa3b673e7823 */ /* 0x000fe2000000093e */
[----:B------:R-:W-:Y:S01]  /*aa00*/  FFMA R43, -R92, 1.925963033500011079e-08, R43 ;  /* 0x32a570605c2b7823 */ /* 0x000fe2000000012b */
[----:B------:R-:W-:Y:S01]  /*aa10*/  FFMA R45, -R94, 1.925963033500011079e-08, R45 ;  /* 0x32a570605e2d7823 */ /* 0x000fe2000000012d */
[----:B-1----:R-:W-:Y:S01]  /*aa20*/  FADD R6, R56, -12583039 ;  /* 0xcb40007f38067421 */ /* 0x002fe20000000000 */
[----:B------:R-:W-:Y:S01]  /*aa30*/  FFMA R49, -R96, 1.925963033500011079e-08, R49 ;  /* 0x32a5706060317823 */ /* 0x000fe20000000131 */
[----:B------:R-:W-:Y:S01]  /*aa40*/  FFMA R54, -R99, 1.925963033500011079e-08, R54 ;  /* 0x32a5706063367823 */ /* 0x000fe20000000136 */
[----:B------:R-:W-:Y:S01]  /*aa50*/  FFMA R57, -R100, 1.925963033500011079e-08, R57 ;  /* 0x32a5706064397823 */ /* 0x000fe20000000139 */
[----:B------:R-:W-:Y:S01]  /*aa60*/  FFMA R6, -R101, 1.4426950216293334961, -R6 ;  /* 0x3fb8aa3b65067823 */ /* 0x000fe20000000906 */
[----:B------:R-:W-:Y:S01]  /*aa70*/  FFMA R59, -R102, 1.925963033500011079e-08, R59 ;  /* 0x32a57060663b7823 */ /* 0x000fe2000000013b */
[----:B------:R-:W-:Y:S01]  /*aa80*/  SHF.L.U32 R4, R4, 0x17, RZ ;  /* 0x0000001704047819 */ /* 0x000fe200000006ff */
[----:B------:R-:W-:Y:S01]  /*aa90*/  FFMA R62, -R103, 1.925963033500011079e-08, R62 ;  /* 0x32a57060673e7823 */ /* 0x000fe2000000013e */
[----:B------:R-:W-:Y:S01]  /*aaa0*/  IADD3 R0, R61, 0x1800000, RZ ;  /* 0x018000003d007810 */ /* 0x000fe20007ffe0ff */
[----:B------:R-:W-:Y:S01]  /*aab0*/  FFMA R6, -R101, 1.925963033500011079e-08, R6 ;  /* 0x32a5706065067823 */ /* 0x000fe20000000106 */
[----:B------:R1:W2:Y:S01]  /*aac0*/  MUFU.EX2 R55, R54 ;  /* 0x0000003600377308 */ /* 0x0002a20000000800 */
[----:B------:R-:W-:Y:S01]  /*aad0*/  SHF.L.U32 R34, R34, 0x17, RZ ;  /* 0x0000001722227819 */ /* 0x000fe200000006ff */
[----:B------:R-:W-:Y:S01]  /*aae0*/  IMAD.SHL.U32 R52, R52, 0x800000, RZ ;  /* 0x0080000034347824 */ /* 0x000fe200078e00ff */
[----:B------:R-:W-:Y:S01]  /*aaf0*/  LOP3.LUT R0, R0, 0x7f800000, RZ, 0xc0, !PT ;  /* 0x7f80000000007812 */ /* 0x000fe200078ec0ff */
[----:B------:R-:W-:Y:S01]  /*ab00*/  IMAD.SHL.U32 R7, R7, 0x800000, RZ ;  /* 0x0080000007077824 */ /* 0x000fe200078e00ff */
[----:B------:R-:W-:Y:S01]  /*ab10*/  SHF.L.U32 R38, R38, 0x17, RZ ;  /* 0x0000001726267819 */ /* 0x000fe200000006ff */
[----:B------:R-:W-:Y:S01]  /*ab20*/  IMAD.SHL.U32 R44, R44, 0x800000, RZ ;  /* 0x008000002c2c7824 */ /* 0x000fe200078e00ff */
[----:B------:R-:W-:Y:S01]  /*ab30*/  ISETP.GT.U32.AND P2, PT, R0, 0x1ffffff, PT ;  /* 0x01ffffff0000780c */ /* 0x000fe20003f44070 */
[----:B------:R-:W3:Y:S01]  /*ab40*/  MUFU.EX2 R43, R43 ;  /* 0x0000002b002b7308 */ /* 0x000ee20000000800 */
[----:B-1----:R-:W-:Y:S01]  /*ab50*/  FFMA R54, R4, R5, 1 ;  /* 0x3f80000004367423 */ /* 0x002fe20000000005 */
[----:B------:R-:W-:Y:S01]  /*ab60*/  SHF.L.U32 R40, R40, 0x17, RZ ;  /* 0x0000001728287819 */ /* 0x000fe200000006ff */
[----:B------:R-:W-:Y:S01]  /*ab70*/  BSSY B1, `(.L_x_284) ;  /* 0x0000028000017945 */ /* 0x000fe20003800000 */
[----:B------:R-:W-:Y:S01]  /*ab80*/  SHF.L.U32 R42, R42, 0x17, RZ ;  /* 0x000000172a2a7819 */ /* 0x000fe200000006ff */
[----:B------:R-:W-:Y:S01]  /*ab90*/  FFMA R63, R7, R8, 1 ;  /* 0x3f800000073f7423 */ /* 0x000fe20000000008 */
[----:B------:R-:W-:Y:S01]  /*aba0*/  SHF.L.U32 R46, R46, 0x17, RZ ;  /* 0x000000172e2e7819 */ /* 0x000fe200000006ff */
[----:B------:R-:W-:Y:S01]  /*abb0*/  FFMA R64, R34, R41, 1 ;  /* 0x3f80000022407423 */ /* 0x000fe20000000029 */
[----:B------:R-:W1:Y:S01]  /*abc0*/  MUFU.EX2 R45, R45 ;  /* 0x0000002d002d7308 */ /* 0x000e620000000800 */
[----:B------:R-:W-:Y:S01]  /*abd0*/  SHF.L.U32 R48, R48, 0x17, RZ ;  /* 0x0000001730307819 */ /* 0x000fe200000006ff */
[----:B--2---:R-:W-:Y:S01]  /*abe0*/  FFMA R52, R52, R55, 1 ;  /* 0x3f80000034347423 */ /* 0x004fe20000000037 */
[----:B------:R-:W-:Y:S01]  /*abf0*/  SHF.L.U32 R50, R50, 0x17, RZ ;  /* 0x0000001732327819 */ /* 0x000fe200000006ff */
[----:B------:R-:W-:Y:S01]  /*ac00*/  FFMA R40, R40, R39, 1 ;  /* 0x3f80000028287423 */ /* 0x000fe20000000027 */
[----:B------:R-:W-:Y:S01]  /*ac10*/  SHF.L.U32 R36, R36, 0x17, RZ ;  /* 0x0000001724247819 */ /* 0x000fe200000006ff */
[----:B------:R-:W-:Y:S01]  /*ac20*/  FFMA R44, R44, R47, 1 ;  /* 0x3f8000002c2c7423 */ /* 0x000fe2000000002f */
[----:B------:R-:W-:Y:S01]  /*ac30*/  SHF.L.U32 R56, R56, 0x17, RZ ;  /* 0x0000001738387819 */ /* 0x000fe200000006ff */
[----:B------:R-:W2:Y:S01]  /*ac40*/  MUFU.EX2 R49, R49 ;  /* 0x0000003100317308 */ /* 0x000ea20000000800 */
[----:B------:R-:W-:Y:S01]  /*ac50*/  SHF.L.U32 R58, R58, 0x17, RZ ;  /* 0x000000173a3a7819 */ /* 0x000fe200000006ff */
[----:B---3--:R-:W-:Y:S01]  /*ac60*/  FFMA R43, R38, R43, 1 ;  /* 0x3f800000262b7423 */ /* 0x008fe2000000002b */
[----:B------:R-:W-:Y:S01]  /*ac70*/  SHF.L.U32 R60, R60, 0x17, RZ ;  /* 0x000000173c3c7819 */ /* 0x000fe200000006ff */
[----:B------:R-:W-:-:S04]  /*ac80*/  FFMA R48, R48, R51, 1 ;  /* 0x3f80000030307423 */ /* 0x000fc80000000033 */
[----:B------:R-:W3:Y:S01]  /*ac90*/  MUFU.EX2 R53, R98 ;  /* 0x0000006200357308 */ /* 0x000ee20000000800 */
[----:B-1----:R-:W-:-:S07]  /*aca0*/  FFMA R45, R42, R45, 1 ;  /* 0x3f8000002a2d7423 */ /* 0x002fce000000002d */
[----:B------:R-:W1:Y:S01]  /*acb0*/  MUFU.EX2 R57, R57 ;  /* 0x0000003900397308 */ /* 0x000e620000000800 */
[----:B--2---:R-:W-:-:S07]  /*acc0*/  FFMA R49, R46, R49, 1 ;  /* 0x3f8000002e317423 */ /* 0x004fce0000000031 */
[----:B------:R-:W2:Y:S01]  /*acd0*/  MUFU.EX2 R3, R6 ;  /* 0x0000000600037308 */ /* 0x000ea20000000800 */
[----:B---3--:R-:W-:-:S07]  /*ace0*/  FFMA R53, R50, R53, 1 ;  /* 0x3f80000032357423 */ /* 0x008fce0000000035 */
[----:B------:R-:W3:Y:S01]  /*acf0*/  MUFU.EX2 R59, R59 ;  /* 0x0000003b003b7308 */ /* 0x000ee20000000800 */
[----:B-1----:R-:W-:-:S07]  /*ad00*/  FFMA R57, R36, R57, 1 ;  /* 0x3f80000024397423 */ /* 0x002fce0000000039 */
[----:B------:R-:W1:Y:S01]  /*ad10*/  MUFU.EX2 R5, R62 ;  /* 0x0000003e00057308 */ /* 0x000e620000000800 */
[----:B--2---:R-:W-:Y:S01]  /*ad20*/  FFMA R56, R56, R3, 1 ;  /* 0x3f80000038387423 */ /* 0x004fe20000000003 */
[----:B---3--:R-:W-:Y:S01]  /*ad30*/  FFMA R59, R58, R59, 1 ;  /* 0x3f8000003a3b7423 */ /* 0x008fe2000000003b */
[----:B-1----:R-:W-:Y:S01]  /*ad40*/  FFMA R55, R60, R5, 1 ;  /* 0x3f8000003c377423 */ /* 0x002fe20000000005 */
[----:B------:R-:W-:Y:S06]  /*ad50*/  @P2 BRA `(.L_x_285) ;  /* 0x0000000000142947 */ /* 0x000fec0003800000 */
[----:B------:R-:W-:Y:S01]  /*ad60*/  IMAD.MOV.U32 R0, RZ, RZ, R61 ;  /* 0x000000ffff007224 */ /* 0x000fe200078e003d */
[----:B------:R-:W-:-:S07]  /*ad70*/  MOV R4, 0xad90 ;  /* 0x0000ad9000047802 */ /* 0x000fce0000000f00 */
[----:B------:R-:W-:Y:S05]  /*ad80*/  CALL.REL.NOINC `($__internal_0_$__cuda_sm20_rcp_rn_f32_slowpath) ;  /* 0x000000ac00507944 */ /* 0x000fea0003c00000 */
[----:B------:R-:W-:Y:S01]  /*ad90*/  MOV R34, R0 ;  /* 0x0000000000227202 */ /* 0x000fe20000000f00 */
[----:B------:R-:W-:Y:S06]  /*ada0*/  BRA `(.L_x_286) ;  /* 0x0000000000107947 */ /* 0x000fec0003800000 */
.L_x_285:
[----:B------:R-:W1:Y:S02]  /*adb0*/  MUFU.RCP R34, R61 ;  /* 0x0000003d00227308 */ /* 0x000e640000001000 */
[----:B-1----:R-:W-:-:S04]  /*adc0*/  FFMA R0, R61, R34, -1 ;  /* 0xbf8000003d007423 */ /* 0x002fc80000000022 */
[----:B------:R-:W-:-:S04]  /*add0*/  FADD.FTZ R3, -R0, -RZ ;  /* 0x800000ff00037221 */ /* 0x000fc80000010100 */
[----:B------:R-:W-:-:S07]  /*ade0*/  FFMA R34, R34, R3, R34 ;  /* 0x0000000322227223 */ /* 0x000fce0000000022 */
.L_x_286:
[----:B------:R-:W-:Y:S05]  /*adf0*/  BSYNC B1 ;  /* 0x0000000000017941 */ /* 0x000fea0003800000 */
.L_x_284:
        /* <DEDUP_REMOVED lines=10> */
.L_x_288:
[----:B------:R-:W1:Y:S02]  /*aea0*/  MUFU.RCP R39, R54 ;  /* 0x0000003600277308 */ /* 0x000e640000001000 */
[----:B-1----:R-:W-:-:S04]  /*aeb0*/  FFMA R0, R54, R39, -1 ;  /* 0xbf80000036007423 */ /* 0x002fc80000000027 */
[----:B------:R-:W-:-:S04]  /*aec0*/  FADD.FTZ R0, -R0, -RZ ;  /* 0x800000ff00007221 */ /* 0x000fc80000010100 */
[----:B------:R-:W-:-:S07]  /*aed0*/  FFMA R39, R39, R0, R39 ;  /* 0x0000000027277223 */ /* 0x000fce0000000027 */
.L_x_289:
[----:B------:R-:W-:Y:S05]  /*aee0*/  BSYNC B1 ;  /* 0x0000000000017941 */ /* 0x000fea0003800000 */
.L_x_287:
        /* <DEDUP_REMOVED lines=10> */
.L_x_291:
[----:B------:R-:W1:Y:S02]  /*af90*/  MUFU.RCP R36, R63 ;  /* 0x0000003f00247308 */ /* 0x000e640000001000 */
[----:B-1----:R-:W-:-:S04]  /*afa0*/  FFMA R0, R63, R36, -1 ;  /* 0xbf8000003f007423 */ /* 0x002fc80000000024 */
[----:B------:R-:W-:-:S04]  /*afb0*/  FADD.FTZ R3, -R0, -RZ ;  /* 0x800000ff00037221 */ /* 0x000fc80000010100 */
[----:B------:R-:W-:-:S07]  /*afc0*/  FFMA R36, R36, R3, R36 ;  /* 0x0000000324247223 */ /* 0x000fce0000000024 */
.L_x_292:
[----:B------:R-:W-:Y:S05]  /*afd0*/  BSYNC B1 ;  /* 0x0000000000017941 */ /* 0x000fea0003800000 */
.L_x_290:
        /* <DEDUP_REMOVED lines=10> */
.L_x_294:
[----:B------:R-:W1:Y:S02]  /*b080*/  MUFU.RCP R41, R64 ;  /* 0x0000004000297308 */ /* 0x000e640000001000 */
[----:B-1----:R-:W-:-:S04]  /*b090*/  FFMA R0, R64, R41, -1 ;  /* 0xbf80000040007423 */ /* 0x002fc80000000029 */
[----:B------:R-:W-:-:S04]  /*b0a0*/  FADD.FTZ R0, -R0, -RZ ;  /* 0x800000ff00007221 */ /* 0x000fc80000010100 */
[----:B------:R-:W-:-:S07]  /*b0b0*/  FFMA R41, R41, R0, R41 ;  /* 0x0000000029297223 */ /* 0x000fce0000000029 */
.L_x_295:
[----:B------:R-:W-:Y:S05]  /*b0c0*/  BSYNC B1 ;  /* 0x0000000000017941 */ /* 0x000fea0003800000 */
.L_x_293:
        /* <DEDUP_REMOVED lines=10> */
.L_x_297:
[----:B------:R-:W1:Y:S02]  /*b170*/  MUFU.RCP R38, R43 ;  /* 0x0000002b00267308 */ /* 0x000e640000001000 */
[----:B-1----:R-:W-:-:S04]  /*b180*/  FFMA R0, R43, R38, -1 ;  /* 0xbf8000002b007423 */ /* 0x002fc80000000026 */
[----:B------:R-:W-:-:S04]  /*b190*/  FADD.FTZ R3, -R0, -RZ ;  /* 0x800000ff00037221 */ /* 0x000fc80000010100 */
[----:B------:R-:W-:-:S07]  /*b1a0*/  FFMA R38, R38, R3, R38 ;  /* 0x0000000326267223 */ /* 0x000fce0000000026 */
.L_x_298:
[----:B------:R-:W-:Y:S05]  /*b1b0*/  BSYNC B1 ;  /* 0x0000000000017941 */ /* 0x000fea0003800000 */
.L_x_296:
        /* <DEDUP_REMOVED lines=10> */
.L_x_300:
[----:B------:R-:W1:Y:S02]  /*b260*/  MUFU.RCP R43, R40 ;  /* 0x00000028002b7308 */ /* 0x000e640000001000 */
[----:B-1----:R-:W-:-:S04]  /*b270*/  FFMA R0, R40, R43, -1 ;  /* 0xbf80000028007423 */ /* 0x002fc8000000002b */
[----:B------:R-:W-:-:S04]  /*b280*/  FADD.FTZ R0, -R0, -RZ ;  /* 0x800000ff00007221 */ /* 0x000fc80000010100 */
[----:B------:R-:W-:-:S07]  /*b290*/  FFMA R43, R43, R0, R43 ;  /* 0x000000002b2b7223 */ /* 0x000fce000000002b */
.L_x_301:
[----:B------:R-:W-:Y:S05]  /*b2a0*/  BSYNC B1 ;  /* 0x0000000000017941 */ /* 0x000fea0003800000 */
.L_x_299:
        /* <DEDUP_REMOVED lines=10> */
.L_x_303:
[----:B------:R-:W1:Y:S02]  /*b350*/  MUFU.RCP R40, R45 ;  /* 0x0000002d00287308 */ /* 0x000e640000001000 */
[----:B-1----:R-:W-:-:S04]  /*b360*/  FFMA R0, R45, R40, -1 ;  /* 0xbf8000002d007423 */ /* 0x002fc80000000028 */
[----:B------:R-:W-:-:S04]  /*b370*/  FADD.FTZ R3, -R0, -RZ ;  /* 0x800000ff00037221 */ /* 0x000fc80000010100 */
[----:B------:R-:W-:-:S07]  /*b380*/  FFMA R40, R40, R3, R40 ;  /* 0x0000000328287223 */ /* 0x000fce0000000028 */
.L_x_304:
[----:B------:R-:W-:Y:S05]  /*b390*/  BSYNC B1 ;  /* 0x0000000000017941 */ /* 0x000fea0003800000 */
.L_x_302:
        /* <DEDUP_REMOVED lines=10> */
.L_x_306:
[----:B------:R-:W1:Y:S02]  /*b440*/  MUFU.RCP R45, R44 ;  /* 0x0000002c002d7308 */ /* 0x000e640000001000 */
[----:B-1----:R-:W-:-:S04]  /*b450*/  FFMA R0, R44, R45, -1 ;  /* 0xbf8000002c007423 */ /* 0x002fc8000000002d */
[----:B------:R-:W-:-:S04]  /*b460*/  FADD.FTZ R0, -R0, -RZ ;  /* 0x800000ff00007221 */ /* 0x000fc80000010100 */
[----:B------:R-:W-:-:S07]  /*b470*/  FFMA R45, R45, R0, R45 ;  /* 0x000000002d2d7223 */ /* 0x000fce000000002d */
.L_x_307:
[----:B------:R-:W-:Y:S05]  /*b480*/  BSYNC B1 ;  /* 0x0000000000017941 */ /* 0x000fea0003800000 */
.L_x_305:
        /* <DEDUP_REMOVED lines=10> */
.L_x_309:
[----:B------:R-:W1:Y:S02]  /*b530*/  MUFU.RCP R42, R49 ;  /* 0x00000031002a7308 */ /* 0x000e640000001000 */
[----:B-1----:R-:W-:-:S04]  /*b540*/  FFMA R0, R49, R42, -1 ;  /* 0xbf80000031007423 */ /* 0x002fc8000000002a */
[----:B------:R-:W-:-:S04]  /*b550*/  FADD.FTZ R3, -R0, -RZ ;  /* 0x800000ff00037221 */ /* 0x000fc80000010100 */
[----:B------:R-:W-:-:S07]  /*b560*/  FFMA R42, R42, R3, R42 ;  /* 0x000000032a2a7223 */ /* 0x000fce000000002a */
.L_x_310:
[----:B------:R-:W-:Y:S05]  /*b570*/  BSYNC B1 ;  /* 0x0000000000017941 */ /* 0x000fea0003800000 */
.L_x_308:
        /* <DEDUP_REMOVED lines=10> */
.L_x_312:
[----:B------:R-:W1:Y:S02]  /*b620*/  MUFU.RCP R47, R48 ;  /* 0x00000030002f7308 */ /* 0x000e640000001000 */
[----:B-1----:R-:W-:-:S04]  /*b630*/  FFMA R0, R48, R47, -1 ;  /* 0xbf80000030007423 */ /* 0x002fc8000000002f */
[----:B------:R-:W-:-:S04]  /*b640*/  FADD.FTZ R0, -R0, -RZ ;  /* 0x800000ff00007221 */ /* 0x000fc80000010100 */
[----:B------:R-:W-:-:S07]  /*b650*/  FFMA R47, R47, R0, R47 ;  /* 0x000000002f2f7223 */ /* 0x000fce000000002f */
.L_x_313:
[----:B------:R-:W-:Y:S05]  /*b660*/  BSYNC B1 ;  /* 0x0000000000017941 */ /* 0x000fea0003800000 */
.L_x_311:
        /* <DEDUP_REMOVED lines=10> */
.L_x_315:
[----:B------:R-:W1:Y:S02]  /*b710*/  MUFU.RCP R44, R53 ;  /* 0x00000035002c7308 */ /* 0x000e640000001000 */
[----:B-1----:R-:W-:-:S04]  /*b720*/  FFMA R0, R53, R44, -1 ;  /* 0xbf80000035007423 */ /* 0x002fc8000000002c */
[----:B------:R-:W-:-:S04]  /*b730*/  FADD.FTZ R3, -R0, -RZ ;  /* 0x800000ff00037221 */ /* 0x000fc80000010100 */
[----:B------:R-:W-:-:S07]  /*b740*/  FFMA R44, R44, R3, R44 ;  /* 0x000000032c2c7223 */ /* 0x000fce000000002c */
.L_x_316:
[----:B------:R-:W-:Y:S05]  /*b750*/  BSYNC B1 ;  /* 0x0000000000017941 */ /* 0x000fea0003800000 */
.L_x_314:
        /* <DEDUP_REMOVED lines=10> */
.L_x_318:
[----:B------:R-:W1:Y:S02]  /*b800*/  MUFU.RCP R49, R52 ;  /* 0x0000003400317308 */ /* 0x000e640000001000 */
[----:B-1----:R-:W-:-:S04]  /*b810*/  FFMA R0, R52, R49, -1 ;  /* 0xbf80000034007423 */ /* 0x002fc80000000031 */
[----:B------:R-:W-:-:S04]  /*b820*/  FADD.FTZ R0, -R0, -RZ ;  /* 0x800000ff00007221 */ /* 0x000fc80000010100 */
[----:B------:R-:W-:-:S07]  /*b830*/  FFMA R49, R49, R0, R49 ;  /* 0x0000000031317223 */ /* 0x000fce0000000031 */
.L_x_319:
[----:B------:R-:W-:Y:S05]  /*b840*/  BSYNC B1 ;  /* 0x0000000000017941 */ /* 0x000fea0003800000 */
.L_x_317:
        /* <DEDUP_REMOVED lines=10> */
.L_x_321:
[----:B------:R-:W1:Y:S02]  /*b8f0*/  MUFU.RCP R46, R57 ;  /* 0x00000039002e7308 */ /* 0x000e640000001000 */
[----:B-1----:R-:W-:-:S04]  /*b900*/  FFMA R0, R57, R46, -1 ;  /* 0xbf80000039007423 */ /* 0x002fc8000000002e */
[----:B------:R-:W-:-:S04]  /*b910*/  FADD.FTZ R3, -R0, -RZ ;  /* 0x800000ff00037221 */ /* 0x000fc80000010100 */
[----:B------:R-:W-:-:S07]  /*b920*/  FFMA R46, R46, R3, R46 ;  /* 0x000000032e2e7223 */ /* 0x000fce000000002e */
.L_x_322:
[----:B------:R-:W-:Y:S05]  /*b930*/  BSYNC B1 ;  /* 0x0000000000017941 */ /* 0x000fea0003800000 */
.L_x_320:
        /* <DEDUP_REMOVED lines=10> */
.L_x_324:
[----:B------:R-:W1:Y:S02]  /*b9e0*/  MUFU.RCP R51, R56 ;  /* 0x0000003800337308 */ /* 0x000e640000001000 */
[----:B-1----:R-:W-:-:S04]  /*b9f0*/  FFMA R0, R56, R51, -1 ;  /* 0xbf80000038007423 */ /* 0x002fc80000000033 */
[----:B------:R-:W-:-:S04]  /*ba00*/  FADD.FTZ R0, -R0, -RZ ;  /* 0x800000ff00007221 */ /* 0x000fc80000010100 */
[----:B------:R-:W-:-:S07]  /*ba10*/  FFMA R51, R51, R0, R51 ;  /* 0x0000000033337223 */ /* 0x000fce0000000033 */
.L_x_325:
[----:B------:R-:W-:Y:S05]  /*ba20*/  BSYNC B1 ;  /* 0x0000000000017941 */ /* 0x000fea0003800000 */
.L_x_323:
        /* <DEDUP_REMOVED lines=10> */
.L_x_327:
[----:B------:R-:W1:Y:S02]  /*bad0*/  MUFU.RCP R48, R59 ;  /* 0x0000003b00307308 */ /* 0x000e640000001000 */
[----:B-1----:R-:W-:-:S04]  /*bae0*/  FFMA R0, R59, R48, -1 ;  /* 0xbf8000003b007423 */ /* 0x002fc80000000030 */
[----:B------:R-:W-:-:S04]  /*baf0*/  FADD.FTZ R3, -R0, -RZ ;  /* 0x800000ff00037221 */ /* 0x000fc80000010100 */
[----:B------:R-:W-:-:S07]  /*bb00*/  FFMA R48, R48, R3, R48 ;  /* 0x0000000330307223 */ /* 0x000fce0000000030 */
.L_x_328:
[----:B------:R-:W-:Y:S05]  /*bb10*/  BSYNC B1 ;  /* 0x0000000000017941 */ /* 0x000fea0003800000 */
.L_x_326:
[----:B------:R-:W-:-:S04]  /*bb20*/  IADD3 R0, R55, 0x1800000, RZ ;  /* 0x0180000037007810 */ /* 0x000fc80007ffe0ff */
[----:B------:R-:W-:-:S04]  /*bb30*/  LOP3.LUT R0, R0, 0x7f800000, RZ, 0xc0, !PT ;  /* 0x7f80000000007812 */ /* 0x000fc800078ec0ff */
[----:B------:R-:W-:-:S13]  /*bb40*/  ISETP.GT.U32.AND P2, PT, R0, 0x1ffffff, PT ;  /* 0x01ffffff0000780c */ /* 0x000fda0003f44070 */
[----:B------:R-:W-:Y:S05]  /*bb50*/  @P2 BRA `(.L_x_329) ;  /* 0x0000000000102947 */ /* 0x000fea0003800000 */
[----:B------:R-:W-:Y:S01]  /*bb60*/  IMAD.MOV.U32 R0, RZ, RZ, R55 ;  /* 0x000000ffff007224 */ /* 0x000fe200078e0037 */
[----:B------:R-:W-:-:S07]  /*bb70*/  MOV R4, 0xbb90 ;  /* 0x0000bb9000047802 */ /* 0x000fce0000000f00 */
[----:B------:R-:W-:Y:S05]  /*bb80*/  CALL.REL.NOINC `($__internal_0_$__cuda_sm20_rcp_rn_f32_slowpath) ;  /* 0x0000009c00d07944 */ /* 0x000fea0003c00000 */
[----:B------:R-:W-:Y:S05]  /*bb90*/  BRA `(.L_x_330) ;  /* 0x0000000000107947 */ /* 0x000fea0003800000 */
.L_x_329:
[----:B------:R-:W1:Y:S02]  /*bba0*/  MUFU.RCP R0, R55 ;  /* 0x0000003700007308 */ /* 0x000e640000001000 */
[----:B-1----:R-:W-:-:S04]  /*bbb0*/  FFMA R3, R55, R0, -1 ;  /* 0xbf80000037037423 */ /* 0x002fc80000000000 */
[----:B------:R-:W-:-:S04]  /*bbc0*/  FADD.FTZ R3, -R3, -RZ ;  /* 0x800000ff03037221 */ /* 0x000fc80000010100 */
[----:B------:R-:W-:-:S07]  /*bbd0*/  FFMA R0, R0, R3, R0 ;  /* 0x0000000300007223 */ /* 0x000fce0000000000 */
.L_x_330:
        /* <DEDUP_REMOVED lines=10> */
[----:B------:R-:W-:-:S05]  /*bc80*/  F2FP.BF16.F32.PACK_AB R43, R0, R48 ;  /* 0x00000030002b723e */ /* 0x000fca00000010ff */
[----:B------:R1:W-:Y:S01]  /*bc90*/  STSM.16.M88.4 [R30], R40 ;  /* 0x000000281e007844 */ /* 0x0003e20000000200 */
        /* <DEDUP_REMOVED lines=17> */
.L_x_332:
[----:B------:R-:W-:Y:S05]  /*bdb0*/  BSYNC B0 ;  /* 0x0000000000007941 */ /* 0x000fea0003800000 */
.L_x_331:
[----:B------:R-:W-:Y:S06]  /*bdc0*/  BAR.SYNC.DEFER_BLOCKING 0x1, 0x100 ;  /* 0x0044000000007b1d */ /* 0x000fec0000010000 */
[----:B------:R-:W-:Y:S04]  /*bdd0*/  BSSY B0, `(.L_x_333) ;  /* 0x0000009000007945 */ /* 0x000fe80003800000 */
[----:B------:R-:W-:Y:S05]  /*bde0*/  @P0 BRA `(.L_x_334) ;  /* 0x00000000001c0947 */ /* 0x000fea0003800000 */
[----:B------:R-:W-:-:S13]  /*bdf0*/  ISETP.NE.AND P2, PT, R158, 0x3, PT ;  /* 0x000000039e00780c */ /* 0x000fda0003f45270 */
[----:B------:R-:W-:Y:S05]  /*be00*/  @!P2 BRA `(.L_x_335) ;  /* 0x000000000004a947 */ /* 0x000fea0003800000 */
[----:B------:R-:W-:Y:S01]  /*be10*/  BPT.TRAP 0x1 ;  /* 0x000000040000795c */ /* 0x000fe20000300000 */
.L_x_335:
[----:B------:R-:W-:-:S04]  /*be20*/  ULEA UR4, UR5, UR45, 0x3 ;  /* 0x0000002d05047291 */ /* 0x000fc8000f8e183f */
[----:B------:R-:W-:-:S04]  /*be30*/  UIADD3 UR4, UR4, 0x60, URZ ;  /* 0x0000006004047890 */ /* 0x000fc8000fffe03f */
[----:B------:R-:W-:-:S09]  /*be40*/  UPRMT UR4, UR50, 0x654, UR4 ;  /* 0x0000065432047896 */ /* 0x000fd20008000004 */
[----:B------:R-:W-:Y:S03]  /*be50*/  SYNCS.ARRIVE.TRANS64.RED.A1T0 RZ, [UR4], RZ ;  /* 0x000000ffffff79a7 */ /* 0x000fe60008100404 */
.L_x_334:
[----:B------:R-:W-:Y:S05]  /*be60*/  BSYNC B0 ;  /* 0x0000000000007941 */ /* 0x000fea0003800000 */
.L_x_333:
        /* <DEDUP_REMOVED lines=8> */
.L_x_338:
[----:B------:R-:W-:Y:S01]  /*bef0*/  LEA R0, R12, UR45, 0x3 ;  /* 0x0000002d0c007c11 */ /* 0x000fe2000f8e18ff */
[----:B------:R-:W-:Y:S01]  /*bf00*/  BSSY B1, `(.L_x_339) ;  /* 0x0000007000017945 */ /* 0x000fe20003800000 */
[----:B------:R-:W-:Y:S02]  /*bf10*/  SHF.L.U32 R3, R10, 0x1f, RZ ;  /* 0x0000001f0a037819 */ /* 0x000fe400000006ff */
[----:B------:R-:W-:Y:S02]  /*bf20*/  IADD3 R39, R12, 0x1, RZ ;  /* 0x000000010c277810 */ /* 0x000fe40007ffe0ff */
[----:B------:R-:W2:Y:S02]  /*bf30*/  SYNCS.PHASECHK.TRANS64.TRYWAIT P2, [R0+URZ+0x40], R3 ;  /* 0x00004003000075a7 */ /* 0x000ea4000804017f */
[----:B------:R-:W-:-:S04]  /*bf40*/  ISETP.NE.AND P3, PT, R39, 0x4, PT ;  /* 0x000000042700780c */ /* 0x000fc80003f65270 */
[----:B------:R-:W-:Y:S01]  /*bf50*/  SEL R45, RZ, 0x1, P3 ;  /* 0x00000001ff2d7807 */ /* 0x000fe20001800000 */
[----:B--2---:R-:W-:Y:S08]  /*bf60*/  @!P2 BRA `(.L_x_340) ;  /* 0x0000009000f8a947 */ /* 0x004ff00003800000 */
.L_x_615:
[----:B------:R-:W-:Y:S05]  /*bf70*/  BSYNC B1 ;  /* 0x0000000000017941 */ /* 0x000fea0003800000 */
.L_x_339:
[----:B------:R-:W-:Y:S05]  /*bf80*/  @P1 BRA `(.L_x_341) ;  /* 0x0000000000941947 */ /* 0x000fea0003800000 */
[----:B------:R-:W-:Y:S01]  /*bf90*/  LEA R14, R12, R37, 0xd ;  /* 0x000000250c0e7211 */ /* 0x000fe200078e68ff */
[----:B------:R-:W-:Y:S05]  /*bfa0*/  WARPSYNC.ALL ;  /* 0x0000000000007948 */ /* 0x000fea0003800000 */
[----:B-1----:R-:W-:Y:S01]  /*bfb0*/  LEA R41, R155, R14, 0x1 ;  /* 0x0000000e9b297211 */ /* 0x002fe200078e08ff */
[----:B------:R-:W2:Y:S05]  /*bfc0*/  LDSM.16.M88.4 R4, [R14] ;  /* 0x000000000e04783b */ /* 0x000eaa0000000200 */
[----:B------:R-:W1:Y:S01]  /*bfd0*/  LDSM.16.M88.4 R40, [R41] ;  /* 0x000000002928783b */ /* 0x000e620000000200 */
[----:B--2---:R-:W-:Y:S01]  /*bfe0*/  SHF.L.U32 R0, R4, 0x10, RZ ;  /* 0x0000001004007819 */ /* 0x004fe200000006ff */
[----:B------:R-:W-:Y:S01]  /*bff0*/  IMAD.U32 R8, R5, 0x10000, RZ ;  /* 0x0001000005087824 */ /* 0x000fe200078e00ff */
[----:B------:R-:W-:-:S02]  /*c000*/  SHF.L.U32 R20, R6, 0x10, RZ ;  /* 0x0000001006147819 */ /* 0x000fc400000006ff */
[C---:B------:R-:W-:Y:S01]  /*c010*/  SHF.L.U32 R24, R7.reuse, 0x10, RZ ;  /* 0x0000001007187819 */ /* 0x040fe200000006ff */
[----:B-1----:R-:W-:Y:S01]  /*c020*/  IMAD.U32 R38, R42, 0x10000, RZ ;  /* 0x000100002a267824 */ /* 0x002fe200078e00ff */
[----:B------:R-:W-:Y:S01]  /*c030*/  LOP3.LUT R26, R7, 0xffff0000, RZ, 0xc0, !PT ;  /* 0xffff0000071a7812 */ /* 0x000fe200078ec0ff */
[C---:B------:R-:W-:Y:S01]  /*c040*/  FMUL R27, R153.reuse, R20 ;  /* 0x00000014991b7220 */ /* 0x040fe20000400000 */
[----:B------:R-:W-:Y:S01]  /*c050*/  SHF.L.U32 R30, R40, 0x10, RZ ;  /* 0x00000010281e7819 */ /* 0x000fe200000006ff */
[C---:B------:R-:W-:Y:S01]  /*c060*/  FMUL R23, R153.reuse, R24 ;  /* 0x0000001899177220 */ /* 0x040fe20000400000 */
[----:B------:R-:W-:Y:S01]  /*c070*/  LOP3.LUT R4, R4, 0xffff0000, RZ, 0xc0, !PT ;  /* 0xffff000004047812 */ /* 0x000fe200078ec0ff */
        /* <DEDUP_REMOVED lines=22> */
.L_x_341:
[----:B------:R-:W-:Y:S02]  /*c1e0*/  LOP3.LUT R10, R10, R45, RZ, 0x3c, !PT ;  /* 0x0000002d0a0a7212 */ /* 0x000fe400078e3cff */
[----:B------:R-:W-:-:S07]  /*c1f0*/  SEL R12, R39, RZ, P3 ;  /* 0x000000ff270c7207 */ /* 0x000fce0001800000 */
.L_x_337:
[----:B------:R-:W-:Y:S05]  /*c200*/  BSYNC B0 ;  /* 0x0000000000007941 */ /* 0x000fea0003800000 */
.L_x_336:
[----:B------:R-:W-:Y:S01]  /*c210*/  MOV R58, 0x3bbb989d ;  /* 0x3bbb989d003a7802 */ /* 0x000fe20000000f00 */
[C---:B------:R-:W-:Y:S01]  /*c220*/  FFMA R105, R154.reuse, R105, R14 ;  /* 0x000000699a697223 */ /* 0x040fe2000000000e */
[C---:B------:R-:W-:Y:S01]  /*c230*/  FFMA R106, R154.reuse, R106, R21 ;  /* 0x0000006a9a6a7223 */ /* 0x040fe20000000015 */
[----:B------:R-:W-:Y:S01]  /*c240*/  MOV R59, 0x437c0000 ;  /* 0x437c0000003b7802 */ /* 0x000fe20000000f00 */
[----:B------:R-:W-:Y:S01]  /*c250*/  FFMA R107, R154, R107, R15 ;  /* 0x0000006b9a6b7223 */ /* 0x000fe2000000000f */
[-C--:B-1----:R-:W-:Y:S01]  /*c260*/  FFMA.SAT R4, -R105, R58.reuse, 0.5 ;  /* 0x3f00000069047423 */ /* 0x082fe2000000213a */
        /* <DEDUP_REMOVED lines=13> */
[-C--:B--2---:R-:W-:Y:S01]  /*c340*/  FFMA.SAT R0, -R104, R58.reuse, 0.5 ;  /* 0x3f00000068007423 */ /* 0x084fe2000000213a */
        /* <DEDUP_REMOVED lines=55> */
[----:B------:R-:W-:Y:S01]  /*c6c0*/  FFMA.RM R54, R54, R59, 12582913 ;  /* 0x4b40000136367423 */ /* 0x000fe2000000403b */
[----:B------:R-:W-:Y:S01]  /*c6d0*/  FADD R52, R50, -12583039 ;  /* 0xcb40007f32347421 */ /* 0x000fe20000000000 */
[----:B-1----:R-:W-:Y:S01]  /*c6e0*/  FFMA R61, R0, R3, 1 ;  /* 0x3f800000003d7423 */ /* 0x002fe20000000003 */
[-C--:B------:R-:W-:Y:S01]  /*c6f0*/  FFMA.RM R48, R6, R59.reuse, 12582913 ;  /* 0x4b40000106307423 */ /* 0x080fe2000000403b */
[----:B------:R-:W-:Y:S01]  /*c700*/  FADD R6, R46, -12583039 ;  /* 0xcb40007f2e067421 */ /* 0x000fe20000000000 */
[----:B------:R-:W-:Y:S01]  /*c710*/  FFMA R52, -R115, 1.4426950216293334961, -R52 ;  /* 0x3fb8aa3b73347823 */ /* 0x000fe20000000934 */
[----:B------:R-:W-:Y:S01]  /*c720*/  FFMA R43, -R108, 1.925963033500011079e-08, R43 ;  /* 0x32a570606c2b7823 */ /* 0x000fe2000000012b */
        /* <DEDUP_REMOVED lines=15> */
[----:B------:R-:W-:Y:S01]  /*c820*/  FFMA R45, -R110, 1.925963033500011079e-08, R45 ;  /* 0x32a570606e2d7823 */ /* 0x000fe2000000012d */
[----:B------:R-:W-:Y:S01]  /*c830*/  FFMA R60, -R119, 1.4426950216293334961, -R60 ;  /* 0x3fb8aa3b773c7823 */ /* 0x000fe2000000093c */
[----:B------:R-:W-:Y:S01]  /*c840*/  FFMA R49, -R112, 1.925963033500011079e-08, R49 ;  /* 0x32a5706070317823 */ /* 0x000fe20000000131 */
[----:B------:R-:W-:Y:S01]  /*c850*/  FFMA R52, -R115, 1.925963033500011079e-08, R52 ;  /* 0x32a5706073347823 */ /* 0x000fe20000000134 */
[----:B------:R-:W-:Y:S01]  /*c860*/  FFMA R57, -R116, 1.925963033500011079e-08, R57 ;  /* 0x32a5706074397823 */ /* 0x000fe20000000139 */
[----:B-1----:R-:W-:Y:S01]  /*c870*/  FADD R6, R54, -12583039 ;  /* 0xcb40007f36067421 */ /* 0x002fe20000000000 */
[----:B------:R-:W-:Y:S01]  /*c880*/  FFMA R59, -R118, 1.925963033500011079e-08, R59 ;  /* 0x32a57060763b7823 */ /* 0x000fe2000000013b */
[----:B------:R-:W-:Y:S01]  /*c890*/  IADD3 R0, R61, 0x1800000, RZ ;  /* 0x018000003d007810 */ /* 0x000fe20007ffe0ff */
[----:B------:R-:W-:-:S02]  /*c8a0*/  IMAD.SHL.U32 R4, R4, 0x800000, RZ ;  /* 0x0080000004047824 */ /* 0x000fc400078e00ff */
[----:B------:R-:W-:Y:S01]  /*c8b0*/  FFMA R6, -R117, 1.4426950216293334961, -R6 ;  /* 0x3fb8aa3b75067823 */ /* 0x000fe20000000906 */
[----:B------:R-:W-:Y:S01]  /*c8c0*/  FFMA R60, -R119, 1.925963033500011079e-08, R60 ;  /* 0x32a57060773c7823 */ /* 0x000fe2000000013c */
[----:B------:R1:W2:Y:S01]  /*c8d0*/  MUFU.EX2 R55, R52 ;  /* 0x0000003400377308 */ /* 0x0002a20000000800 */
[----:B------:R-:W-:Y:S01]  /*c8e0*/  LOP3.LUT R0, R0, 0x7f800000, RZ, 0xc0, !PT ;  /* 0x7f80000000007812 */ /* 0x000fe200078ec0ff */
[----:B------:R-:W-:Y:S01]  /*c8f0*/  FFMA R6, -R117, 1.925963033500011079e-08, R6 ;  /* 0x32a5706075067823 */ /* 0x000fe20000000106 */
[----:B------:R-:W-:Y:S01]  /*c900*/  SHF.L.U32 R50, R50, 0x17, RZ ;  /* 0x0000001732327819 */ /* 0x000fe200000006ff */
[----:B------:R-:W-:Y:S01]  /*c910*/  IMAD.SHL.U32 R40, R40, 0x800000, RZ ;  /* 0x0080000028287824 */ /* 0x000fe200078e00ff */
[----:B------:R-:W-:Y:S01]  /*c920*/  ISETP.GT.U32.AND P2, PT, R0, 0x1ffffff, PT ;  /* 0x01ffffff0000780c */ /* 0x000fe20003f44070 */
[----:B------:R-:W-:Y:S01]  /*c930*/  IMAD.SHL.U32 R48, R48, 0x800000, RZ ;  /* 0x0080000030307824 */ /* 0x000fe200078e00ff */
[----:B------:R-:W-:Y:S01]  /*c940*/  SHF.L.U32 R7, R7, 0x17, RZ ;  /* 0x0000001707077819 */ /* 0x000fe200000006ff */
[----:B------:R-:W3:Y:S01]  /*c950*/  MUFU.EX2 R43, R43 ;  /* 0x0000002b002b7308 */ /* 0x000ee20000000800 */
[----:B-1----:R-:W-:Y:S01]  /*c960*/  FFMA R52, R4, R5, 1 ;  /* 0x3f80000004347423 */ /* 0x002fe20000000005 */
[----:B------:R-:W-:Y:S01]  /*c970*/  SHF.L.U32 R30, R30, 0x17, RZ ;  /* 0x000000171e1e7819 */ /* 0x000fe200000006ff */
[----:B------:R-:W-:Y:S01]  /*c980*/  IMAD.SHL.U32 R58, R58, 0x800000, RZ ;  /* 0x008000003a3a7824 */ /* 0x000fe200078e00ff */
[----:B------:R-:W-:Y:S01]  /*c990*/  SHF.L.U32 R36, R36, 0x17, RZ ;  /* 0x0000001724247819 */ /* 0x000fe200000006ff */
[----:B------:R-:W-:Y:S01]  /*c9a0*/  BSSY B1, `(.L_x_342) ;  /* 0x0000027000017945 */ /* 0x000fe20003800000 */
        /* <DEDUP_REMOVED lines=14> */
[----:B------:R-:W-:Y:S01]  /*ca90*/  FFMA R42, R42, R47, 1 ;  /* 0x3f8000002a2a7423 */ /* 0x000fe2000000002f */
[----:B------:R-:W-:-:S03]  /*caa0*/  FFMA R46, R46, R51, 1 ;  /* 0x3f8000002e2e7423 */ /* 0x000fc60000000033 */
        /* <DEDUP_REMOVED lines=18> */
.L_x_343:
[----:B------:R-:W1:Y:S02]  /*cbd0*/  MUFU.RCP R30, R61 ;  /* 0x0000003d001e7308 */ /* 0x000e640000001000 */
[----:B-1----:R-:W-:-:S04]  /*cbe0*/  FFMA R0, R61, R30, -1 ;  /* 0xbf8000003d007423 */ /* 0x002fc8000000001e */
[----:B------:R-:W-:-:S04]  /*cbf0*/  FADD.FTZ R3, -R0, -RZ ;  /* 0x800000ff00037221 */ /* 0x000fc80000010100 */
[----:B------:R-:W-:-:S07]  /*cc00*/  FFMA R30, R30, R3, R30 ;  /* 0x000000031e1e7223 */ /* 0x000fce000000001e */
.L_x_344:
[----:B------:R-:W-:Y:S05]  /*cc10*/  BSYNC B1 ;  /* 0x0000000000017941 */ /* 0x000fea0003800000 */
.L_x_342:
        /* <DEDUP_REMOVED lines=10> */
.L_x_346:
[----:B------:R-:W1:Y:S02]  /*ccc0*/  MUFU.RCP R39, R52 ;  /* 0x0000003400277308 */ /* 0x000e640000001000 */
[----:B-1----:R-:W-:-:S04]  /*ccd0*/  FFMA R0, R52, R39, -1 ;  /* 0xbf80000034007423 */ /* 0x002fc80000000027 */
[----:B------:R-:W-:-:S04]  /*cce0*/  FADD.FTZ R0, -R0, -RZ ;  /* 0x800000ff00007221 */ /* 0x000fc80000010100 */
[----:B------:R-:W-:-:S07]  /*ccf0*/  FFMA R39, R39, R0, R39 ;  /* 0x0000000027277223 */ /* 0x000fce0000000027 */
.L_x_347:
[----:B------:R-:W-:Y:S05]  /*cd00*/  BSYNC B1 ;  /* 0x0000000000017941 */ /* 0x000fea0003800000 */
.L_x_345:
        /* <DEDUP_REMOVED lines=10> */
.L_x_349:
[----:B------:R-:W1:Y:S02]  /*cdb0*/  MUFU.RCP R34, R63 ;  /* 0x0000003f00227308 */ /* 0x000e640000001000 */
[----:B-1----:R-:W-:-:S04]  /*cdc0*/  FFMA R0, R63, R34, -1 ;  /* 0xbf8000003f007423 */ /* 0x002fc80000000022 */
[----:B------:R-:W-:-:S04]  /*cdd0*/  FADD.FTZ R3, -R0, -RZ ;  /* 0x800000ff00037221 */ /* 0x000fc80000010100 */
[----:B------:R-:W-:-:S07]  /*cde0*/  FFMA R34, R34, R3, R34 ;  /* 0x0000000322227223 */ /* 0x000fce0000000022 */
.L_x_350:
[----:B------:R-:W-:Y:S05]  /*cdf0*/  BSYNC B1 ;  /* 0x0000000000017941 */ /* 0x000fea0003800000 */
.L_x_348:
        /* <DEDUP_REMOVED lines=10> */
.L_x_352:
[----:B------:R-:W1:Y:S02]  /*cea0*/  MUFU.RCP R41, R62 ;  /* 0x0000003e00297308 */ /* 0x000e640000001000 */
[----:B-1----:R-:W-:-:S04]  /*ceb0*/  FFMA R0, R62, R41, -1 ;  /* 0xbf8000003e007423 */ /* 0x002fc80000000029 */
[----:B------:R-:W-:-:S04]  /*cec0*/  FADD.FTZ R0, -R0, -RZ ;  /* 0x800000ff00007221 */ /* 0x000fc80000010100 */
[----:B------:R-:W-:-:S07]  /*ced0*/  FFMA R41, R41, R0, R41 ;  /* 0x0000000029297223 */ /* 0x000fce0000000029 */
.L_x_353:
[----:B------:R-:W-:Y:S05]  /*cee0*/  BSYNC B1 ;  /* 0x0000000000017941 */ /* 0x000fea0003800000 */
.L_x_351:
        /* <DEDUP_REMOVED lines=10> */
.L_x_355:
[----:B------:R-:W1:Y:S02]  /*cf90*/  MUFU.RCP R36, R43 ;  /* 0x0000002b00247308 */ /* 0x000e640000001000 */
[----:B-1----:R-:W-:-:S04]  /*cfa0*/  FFMA R0, R43, R36, -1 ;  /* 0xbf8000002b007423 */ /* 0x002fc80000000024 */
[----:B------:R-:W-:-:S04]  /*cfb0*/  FADD.FTZ R3, -R0, -RZ ;  /* 0x800000ff00037221 */ /* 0x000fc80000010100 */
[----:B------:R-:W-:-:S07]  /*cfc0*/  FFMA R36, R36, R3, R36 ;  /* 0x0000000324247223 */ /* 0x000fce0000000024 */
.L_x_356:
[----:B------:R-:W-:Y:S05]  /*cfd0*/  BSYNC B1 ;  /* 0x0000000000017941 */ /* 0x000fea0003800000 */
.L_x_354:
        /* <DEDUP_REMOVED lines=10> */
.L_x_358:
[----:B------:R-:W1:Y:S02]  /*d080*/  MUFU.RCP R43, R38 ;  /* 0x00000026002b7308 */ /* 0x000e640000001000 */
[----:B-1----:R-:W-:-:S04]  /*d090*/  FFMA R0, R38, R43, -1 ;  /* 0xbf80000026007423 */ /* 0x002fc8000000002b */
[----:B------:R-:W-:-:S04]  /*d0a0*/  FADD.FTZ R0, -R0, -RZ ;  /* 0x800000ff00007221 */ /* 0x000fc80000010100 */
[----:B------:R-:W-:-:S07]  /*d0b0*/  FFMA R43, R43, R0, R43 ;  /* 0x000000002b2b7223 */ /* 0x000fce000000002b */
.L_x_359:
[----:B------:R-:W-:Y:S05]  /*d0c0*/  BSYNC B1 ;  /* 0x0000000000017941 */ /* 0x000fea0003800000 */
.L_x_357:
        /* <DEDUP_REMOVED lines=10> */
.L_x_361:
[----:B------:R-:W1:Y:S02]  /*d170*/  MUFU.RCP R38, R45 ;  /* 0x0000002d00267308 */ /* 0x000e640000001000 */
[----:B-1----:R-:W-:-:S04]  /*d180*/  FFMA R0, R45, R38, -1 ;  /* 0xbf8000002d007423 */ /* 0x002fc80000000026 */
[----:B------:R-:W-:-:S04]  /*d190*/  FADD.FTZ R3, -R0, -RZ ;  /* 0x800000ff00037221 */ /* 0x000fc80000010100 */
[----:B------:R-:W-:-:S07]  /*d1a0*/  FFMA R38, R38, R3, R38 ;  /* 0x0000000326267223 */ /* 0x000fce0000000026 */
.L_x_362:
[----:B------:R-:W-:Y:S05]  /*d1b0*/  BSYNC B1 ;  /* 0x0000000000017941 */ /* 0x000fea0003800000 */
.L_x_360:
        /* <DEDUP_REMOVED lines=10> */
.L_x_364:
[----:B------:R-:W1:Y:S02]  /*d260*/  MUFU.RCP R45, R42 ;  /* 0x0000002a002d7308 */ /* 0x000e640000001000 */
[----:B-1----:R-:W-:-:S04]  /*d270*/  FFMA R0, R42, R45, -1 ;  /* 0xbf8000002a007423 */ /* 0x002fc8000000002d */
[----:B------:R-:W-:-:S04]  /*d280*/  FADD.FTZ R0, -R0, -RZ ;  /* 0x800000ff00007221 */ /* 0x000fc80000010100 */
[----:B------:R-:W-:-:S07]  /*d290*/  FFMA R45, R45, R0, R45 ;  /* 0x000000002d2d7223 */ /* 0x000fce000000002d */
.L_x_365:
[----:B------:R-:W-:Y:S05]  /*d2a0*/  BSYNC B1 ;  /* 0x0000000000017941 */ /* 0x000fea0003800000 */
.L_x_363:
        /* <DEDUP_REMOVED lines=10> */
.L_x_367:
[----:B------:R-:W1:Y:S02]  /*d350*/  MUFU.RCP R40, R49 ;  /* 0x0000003100287308 */ /* 0x000e640000001000 */
[----:B-1----:R-:W-:-:S04]  /*d360*/  FFMA R0, R49, R40, -1 ;  /* 0xbf80000031007423 */ /* 0x002fc80000000028 */
[----:B------:R-:W-:-:S04]  /*d370*/  FADD.FTZ R3, -R0, -RZ ;  /* 0x800000ff00037221 */ /* 0x000fc80000010100 */
[----:B------:R-:W-:-:S07]  /*d380*/  FFMA R40, R40, R3, R40 ;  /* 0x0000000328287223 */ /* 0x000fce0000000028 */
.L_x_368:
[----:B------:R-:W-:Y:S05]  /*d390*/  BSYNC B1 ;  /* 0x0000000000017941 */ /* 0x000fea0003800000 */
.L_x_366:
        /* <DEDUP_REMOVED lines=10> */
.L_x_370:
[----:B------:R-:W1:Y:S02]  /*d440*/  MUFU.RCP R47, R46 ;  /* 0x0000002e002f7308 */ /* 0x000e640000001000 */
[----:B-1----:R-:W-:-:S04]  /*d450*/  FFMA R0, R46, R47, -1 ;  /* 0xbf8000002e007423 */ /* 0x002fc8000000002f */
[----:B------:R-:W-:-:S04]  /*d460*/  FADD.FTZ R0, -R0, -RZ ;  /* 0x800000ff00007221 */ /* 0x000fc80000010100 */
[----:B------:R-:W-:-:S07]  /*d470*/  FFMA R47, R47, R0, R47 ;  /* 0x000000002f2f7223 */ /* 0x000fce000000002f */
.L_x_371:
[----:B------:R-:W-:Y:S05]  /*d480*/  BSYNC B1 ;  /* 0x0000000000017941 */ /* 0x000fea0003800000 */
.L_x_369:
        /* <DEDUP_REMOVED lines=10> */
.L_x_373:
[----:B------:R-:W1:Y:S02]  /*d530*/  MUFU.RCP R42, R53 ;  /* 0x00000035002a7308 */ /* 0x000e640000001000 */
[----:B-1----:R-:W-:-:S04]  /*d540*/  FFMA R0, R53, R42, -1 ;  /* 0xbf80000035007423 */ /* 0x002fc8000000002a */
[----:B------:R-:W-:-:S04]  /*d550*/  FADD.FTZ R3, -R0, -RZ ;  /* 0x800000ff00037221 */ /* 0x000fc80000010100 */
[----:B------:R-:W-:-:S07]  /*d560*/  FFMA R42, R42, R3, R42 ;  /* 0x000000032a2a7223 */ /* 0x000fce000000002a */
.L_x_374:
[----:B------:R-:W-:Y:S05]  /*d570*/  BSYNC B1 ;  /* 0x0000000000017941 */ /* 0x000fea0003800000 */
.L_x_372:
        /* <DEDUP_REMOVED lines=10> */
.L_x_376:
[----:B------:R-:W1:Y:S02]  /*d620*/  MUFU.RCP R49, R50 ;  /* 0x0000003200317308 */ /* 0x000e640000001000 */
[----:B-1----:R-:W-:-:S04]  /*d630*/  FFMA R0, R50, R49, -1 ;  /* 0xbf80000032007423 */ /* 0x002fc80000000031 */
[----:B------:R-:W-:-:S04]  /*d640*/  FADD.FTZ R0, -R0, -RZ ;  /* 0x800000ff00007221 */ /* 0x000fc80000010100 */
[----:B------:R-:W-:-:S07]  /*d650*/  FFMA R49, R49, R0, R49 ;  /* 0x0000000031317223 */ /* 0x000fce0000000031 */
.L_x_377:
[----:B------:R-:W-:Y:S05]  /*d660*/  BSYNC B1 ;  /* 0x0000000000017941 */ /* 0x000fea0003800000 */
.L_x_375:
        /* <DEDUP_REMOVED lines=10> */
.L_x_379:
[----:B------:R-:W1:Y:S02]  /*d710*/  MUFU.RCP R44, R57 ;  /* 0x00000039002c7308 */ /* 0x000e640000001000 */
[----:B-1----:R-:W-:-:S04]  /*d720*/  FFMA R0, R57, R44, -1 ;  /* 0xbf80000039007423 */ /* 0x002fc8000000002c */
[----:B------:R-:W-:-:S04]  /*d730*/  FADD.FTZ R3, -R0, -RZ ;  /* 0x800000ff00037221 */ /* 0x000fc80000010100 */
[----:B------:R-:W-:-:S07]  /*d740*/  FFMA R44, R44, R3, R44 ;  /* 0x000000032c2c7223 */ /* 0x000fce000000002c */
.L_x_380:
[----:B------:R-:W-:Y:S05]  /*d750*/  BSYNC B1 ;  /* 0x0000000000017941 */ /* 0x000fea0003800000 */
.L_x_378:
        /* <DEDUP_REMOVED lines=10> */
.L_x_382:
[----:B------:R-:W1:Y:S02]  /*d800*/  MUFU.RCP R51, R54 ;  /* 0x0000003600337308 */ /* 0x000e640000001000 */
[----:B-1----:R-:W-:-:S04]  /*d810*/  FFMA R0, R54, R51, -1 ;  /* 0xbf80000036007423 */ /* 0x002fc80000000033 */
[----:B------:R-:W-:-:S04]  /*d820*/  FADD.FTZ R0, -R0, -RZ ;  /* 0x800000ff00007221 */ /* 0x000fc80000010100 */
[----:B------:R-:W-:-:S07]  /*d830*/  FFMA R51, R51, R0, R51 ;  /* 0x0000000033337223 */ /* 0x000fce0000000033 */
.L_x_383:
[----:B------:R-:W-:Y:S05]  /*d840*/  BSYNC B1 ;  /* 0x0000000000017941 */ /* 0x000fea0003800000 */
.L_x_381:
        /* <DEDUP_REMOVED lines=10> */
.L_x_385:
[----:B------:R-:W1:Y:S02]  /*d8f0*/  MUFU.RCP R46, R59 ;  /* 0x0000003b002e7308 */ /* 0x000e640000001000 */
[----:B-1----:R-:W-:-:S04]  /*d900*/  FFMA R0, R59, R46, -1 ;  /* 0xbf8000003b007423 */ /* 0x002fc8000000002e */
[----:B------:R-:W-:-:S04]  /*d910*/  FADD.FTZ R3, -R0, -RZ ;  /* 0x800000ff00037221 */ /* 0x000fc80000010100 */
[----:B------:R-:W-:-:S07]  /*d920*/  FFMA R46, R46, R3, R46 ;  /* 0x000000032e2e7223 */ /* 0x000fce000000002e */
.L_x_386:
[----:B------:R-:W-:Y:S05]  /*d930*/  BSYNC B1 ;  /* 0x0000000000017941 */ /* 0x000fea0003800000 */
.L_x_384:
        /* <DEDUP_REMOVED lines=8> */
.L_x_387:
[----:B------:R-:W1:Y:S02]  /*d9c0*/  MUFU.RCP R0, R55 ;  /* 0x0000003700007308 */ /* 0x000e640000001000 */
[----:B-1----:R-:W-:-:S04]  /*d9d0*/  FFMA R3, R55, R0, -1 ;  /* 0xbf80000037037423 */ /* 0x002fc80000000000 */
[----:B------:R-:W-:-:S04]  /*d9e0*/  FADD.FTZ R3, -R3, -RZ ;  /* 0x800000ff03037221 */ /* 0x000fc80000010100 */
[----:B------:R-:W-:-:S07]  /*d9f0*/  FFMA R0, R0, R3, R0 ;  /* 0x0000000300007223 */ /* 0x000fce0000000000 */
.L_x_388:
        /* <DEDUP_REMOVED lines=29> */
.L_x_390:
[----:B------:R-:W-:Y:S05]  /*dbd0*/  BSYNC B0 ;  /* 0x0000000000007941 */ /* 0x000fea0003800000 */
.L_x_389:
[----:B------:R-:W-:Y:S06]  /*dbe0*/  BAR.SYNC.DEFER_BLOCKING 0x1, 0x100 ;  /* 0x0044000000007b1d */ /* 0x000fec0000010000 */
[----:B------:R-:W-:Y:S04]  /*dbf0*/  BSSY B0, `(.L_x_391) ;  /* 0x0000009000007945 */ /* 0x000fe80003800000 */
[----:B------:R-:W-:Y:S05]  /*dc00*/  @P0 BRA `(.L_x_392) ;  /* 0x00000000001c0947 */ /* 0x000fea0003800000 */
[----:B------:R-:W-:-:S13]  /*dc10*/  ISETP.NE.AND P2, PT, R158, 0x3, PT ;  /* 0x000000039e00780c */ /* 0x000fda0003f45270 */
[----:B------:R-:W-:Y:S05]  /*dc20*/  @!P2 BRA `(.L_x_393) ;  /* 0x000000000004a947 */ /* 0x000fea0003800000 */
[----:B------:R-:W-:Y:S01]  /*dc30*/  BPT.TRAP 0x1 ;  /* 0x000000040000795c */ /* 0x000fe20000300000 */
.L_x_393:
[----:B------:R-:W-:-:S04]  /*dc40*/  ULEA UR4, UR5, UR45, 0x3 ;  /* 0x0000002d05047291 */ /* 0x000fc8000f8e183f */
[----:B------:R-:W-:-:S04]  /*dc50*/  UIADD3 UR4, UR4, 0x60, URZ ;  /* 0x0000006004047890 */ /* 0x000fc8000fffe03f */
[----:B------:R-:W-:-:S09]  /*dc60*/  UPRMT UR4, UR50, 0x654, UR4 ;  /* 0x0000065432047896 */ /* 0x000fd20008000004 */
[----:B------:R-:W-:Y:S03]  /*dc70*/  SYNCS.ARRIVE.TRANS64.RED.A1T0 RZ, [UR4], RZ ;  /* 0x000000ffffff79a7 */ /* 0x000fe60008100404 */
.L_x_392:
[----:B------:R-:W-:Y:S05]  /*dc80*/  BSYNC B0 ;  /* 0x0000000000007941 */ /* 0x000fea0003800000 */
.L_x_391:
        /* <DEDUP_REMOVED lines=8> */
.L_x_396:
[----:B------:R-:W-:Y:S01]  /*dd10*/  LEA R0, R12, UR45, 0x3 ;  /* 0x0000002d0c007c11 */ /* 0x000fe2000f8e18ff */
[----:B------:R-:W-:Y:S01]  /*dd20*/  BSSY B1, `(.L_x_397) ;  /* 0x0000007000017945 */ /* 0x000fe20003800000 */
[----:B------:R-:W-:Y:S02]  /*dd30*/  SHF.L.U32 R3, R10, 0x1f, RZ ;  /* 0x0000001f0a037819 */ /* 0x000fe400000006ff */
[----:B-1----:R-:W-:Y:S02]  /*dd40*/  IADD3 R9, R12, 0x1, RZ ;  /* 0x000000010c097810 */ /* 0x002fe40007ffe0ff */
[----:B------:R-:W1:Y:S02]  /*dd50*/  SYNCS.PHASECHK.TRANS64.TRYWAIT P2, [R0+URZ+0x40], R3 ;  /* 0x00004003000075a7 */ /* 0x000e64000804017f */
[----:B------:R-:W-:-:S04]  /*dd60*/  ISETP.NE.AND P3, PT, R9, 0x4, PT ;  /* 0x000000040900780c */ /* 0x000fc80003f65270 */
[----:B------:R-:W-:Y:S01]  /*dd70*/  SEL R39, RZ, 0x1, P3 ;  /* 0x00000001ff277807 */ /* 0x000fe20001800000 */
[----:B-1----:R-:W-:Y:S08]  /*dd80*/  @!P2 BRA `(.L_x_398) ;  /* 0x000000740084a947 */ /* 0x002ff00003800000 */
.L_x_616:
[----:B------:R-:W-:Y:S05]  /*dd90*/  BSYNC B1 ;  /* 0x0000000000017941 */ /* 0x000fea0003800000 */
.L_x_397:
        /* <DEDUP_REMOVED lines=8> */
[----:B------:R-:W-:Y:S01]  /*de20*/  SHF.L.U32 R24, R7, 0x10, RZ ;  /* 0x0000001007187819 */ /* 0x000fe200000006ff */
[----:B------:R-:W-:Y:S01]  /*de30*/  FMUL R13, R153, R0 ;  /* 0x00000000990d7220 */ /* 0x000fe20000400000 */
        /* <DEDUP_REMOVED lines=27> */
[----:B------:R-:W-:-:S07]  /*dff0*/  FMUL R26, R153, R46 ;  /* 0x0000002e991a7220 */ /* 0x000fce0000400000 */
.L_x_399:
[----:B------:R-:W-:Y:S02]  /*e000*/  LOP3.LUT R10, R10, R39, RZ, 0x3c, !PT ;  /* 0x000000270a0a7212 */ /* 0x000fe400078e3cff */
[----:B------:R-:W-:-:S07]  /*e010*/  SEL R12, R9, RZ, P3 ;  /* 0x000000ff090c7207 */ /* 0x000fce0001800000 */
.L_x_395:
[----:B------:R-:W-:Y:S05]  /*e020*/  BSYNC B0 ;  /* 0x0000000000007941 */ /* 0x000fea0003800000 */
.L_x_394:
[----:B------:R-:W-:Y:S01]  /*e030*/  MOV R57, 0x3bbb989d ;  /* 0x3bbb989d00397802 */ /* 0x000fe20000000f00 */
[C---:B------:R-:W-:Y:S01]  /*e040*/  FFMA R122, R154.reuse, R122, R21 ;  /* 0x0000007a9a7a7223 */ /* 0x040fe20000000015 */
[----:B------:R-:W-:Y:S01]  /*e050*/  MOV R59, 0x437c0000 ;  /* 0x437c0000003b7802 */ /* 0x000fe20000000f00 */
[C---:B------:R-:W-:Y:S01]  /*e060*/  FFMA R121, R154.reuse, R121, R14 ;  /* 0x000000799a797223 */ /* 0x040fe2000000000e */
[----:B------:R-:W-:Y:S01]  /*e070*/  FFMA R123, R154, R123, R15 ;  /* 0x0000007b9a7b7223 */ /* 0x000fe2000000000f */
[-C--:B-1----:R-:W-:Y:S01]  /*e080*/  FFMA.SAT R5, -R122, R57.reuse, 0.5 ;  /* 0x3f0000007a057423 */ /* 0x082fe20000002139 */
[C---:B------:R-:W-:Y:S01]  /*e090*/  FFMA R124, R154.reuse, R124, R27 ;  /* 0x0000007c9a7c7223 */ /* 0x040fe2000000001b */
[-C--:B------:R-:W-:Y:S01]  /*e0a0*/  FFMA.SAT R4, -R121, R57.reuse, 0.5 ;  /* 0x3f00000079047423 */ /* 0x080fe20000002139 */
[----:B------:R-:W-:Y:S01]  /*e0b0*/  FFMA.SAT R8, -R123, R57, 0.5 ;  /* 0x3f0000007b087423 */ /* 0x000fe20000002139 */
[----:B------:R-:W-:Y:S01]  /*e0c0*/  FFMA.RM R7, R5, R59, 12582913 ;  /* 0x4b40000105077423 */ /* 0x000fe2000000403b */
[----:B------:R-:W-:Y:S01]  /*e0d0*/  FFMA R125, R154, R125, R25 ;  /* 0x0000007d9a7d7223 */ /* 0x000fe20000000019 */
[-C--:B------:R-:W-:Y:S01]  /*e0e0*/  FFMA.RM R4, R4, R59.reuse, 12582913 ;  /* 0x4b40000104047423 */ /* 0x080fe2000000403b */
[----:B------:R-:W-:Y:S01]  /*e0f0*/  FFMA.RM R30, R8, R59, 12582913 ;  /* 0x4b400001081e7423 */ /* 0x000fe2000000403b */
[----:B------:R-:W-:Y:S01]  /*e100*/  FADD R5, R7, -12583039 ;  /* 0xcb40007f07057421 */ /* 0x000fe20000000000 */
[----:B------:R-:W-:Y:S01]  /*e110*/  FFMA R120, R154, R120, R13 ;  /* 0x000000789a787223 */ /* 0x000fe2000000000d */
[----:B------:R-:W-:Y:S01]  /*e120*/  FADD R6, R4, -12583039 ;  /* 0xcb40007f04067421 */ /* 0x000fe20000000000 */
[-C--:B------:R-:W-:Y:S01]  /*e130*/  FFMA.SAT R34, -R124, R57.reuse, 0.5 ;  /* 0x3f0000007c227423 */ /* 0x080fe20000002139 */
[----:B------:R-:W-:Y:S01]  /*e140*/  FFMA R9, -R122, 1.4426950216293334961, -R5 ;  /* 0x3fb8aa3b7a097823 */ /* 0x000fe20000000905 */
[----:B------:R-:W-:Y:S01]  /*e150*/  FADD R8, R30, -12583039 ;  /* 0xcb40007f1e087421 */ /* 0x000fe20000000000 */
[----:B------:R-:W-:Y:S01]  /*e160*/  FFMA R6, -R121, 1.4426950216293334961, -R6 ;  /* 0x3fb8aa3b79067823 */ /* 0x000fe20000000906 */
[----:B------:R-:W-:Y:S01]  /*e170*/  FFMA.SAT R38, -R125, R57, 0.5 ;  /* 0x3f0000007d267423 */ /* 0x000fe20000002139 */
[----:B------:R-:W-:Y:S01]  /*e180*/  FFMA R9, -R122, 1.925963033500011079e-08, R9 ;  /* 0x32a570607a097823 */ /* 0x000fe20000000109 */
[----:B------:R-:W-:Y:S01]  /*e190*/  FFMA R127, R154, R127, R157 ;  /* 0x0000007f9a7f7223 */ /* 0x000fe2000000009d */
[----:B------:R-:W-:Y:S01]  /*e1a0*/  FFMA.SAT R0, -R120, R57, 0.5 ;  /* 0x3f00000078007423 */ /* 0x000fe20000002139 */
[-C--:B------:R-:W-:Y:S01]  /*e1b0*/  FFMA.RM R36, R34, R59.reuse, 12582913 ;  /* 0x4b40000122247423 */ /* 0x080fe2000000403b */
[----:B------:R-:W-:Y:S01]  /*e1c0*/  FFMA R126, R154, R126, R23 ;  /* 0x0000007e9a7e7223 */ /* 0x000fe20000000017 */
[----:B------:R-:W-:Y:S01]  /*e1d0*/  FFMA R6, -R121, 1.925963033500011079e-08, R6 ;  /* 0x32a5706079067823 */ /* 0x000fe20000000106 */
[C---:B------:R-:W-:Y:S01]  /*e1e0*/  FFMA R34, -R123.reuse, 1.4426950216293334961, -R8 ;  /* 0x3fb8aa3b7b227823 */ /* 0x040fe20000000908 */
[-C--:B------:R-:W-:Y:S01]  /*e1f0*/  FFMA.RM R38, R38, R59.reuse, 12582913 ;  /* 0x4b40000126267423 */ /* 0x080fe2000000403b */
[----:B------:R1:W-:Y:S01]  /*e200*/  MUFU.EX2 R8, R9 ;  /* 0x0000000900087308 */ /* 0x0003e20000000800 */
[----:B------:R-:W-:Y:S01]  /*e210*/  FFMA.RM R0, R0, R59, 12582913 ;  /* 0x4b40000100007423 */ /* 0x000fe2000000403b */
[----:B------:R-:W-:Y:S01]  /*e220*/  FADD R39, R36, -12583039 ;  /* 0xcb40007f24277421 */ /* 0x000fe20000000000 */
[----:B------:R-:W-:Y:S01]  /*e230*/  FFMA.SAT R40, -R126, R57, 0.5 ;  /* 0x3f0000007e287423 */ /* 0x000fe20000002139 */
[----:B------:R-:W-:Y:S01]  /*e240*/  FFMA R128, R154, R128, R159 ;  /* 0x000000809a807223 */ /* 0x000fe2000000009f */
[----:B------:R-:W-:Y:S01]  /*e250*/  FFMA R34, -R123, 1.925963033500011079e-08, R34 ;  /* 0x32a570607b227823 */ /* 0x000fe20000000122 */
[----:B------:R-:W-:Y:S01]  /*e260*/  FADD R3, R0, -12583039 ;  /* 0xcb40007f00037421 */ /* 0x000fe20000000000 */
[----:B------:R-:W-:Y:S01]  /*e270*/  FFMA.RM R40, R40, R59, 12582913 ;  /* 0x4b40000128287423 */ /* 0x000fe2000000403b */
[----:B------:R2:W-:Y:S01]  /*e280*/  MUFU.EX2 R5, R6 ;  /* 0x0000000600057308 */ /* 0x0005e20000000800 */
[-C--:B-1----:R-:W-:Y:S01]  /*e290*/  FFMA.SAT R9, -R127, R57.reuse, 0.5 ;  /* 0x3f0000007f097423 */ /* 0x082fe20000002139 */
[----:B------:R-:W-:Y:S01]  /*e2a0*/  FFMA R41, -R124, 1.4426950216293334961, -R39 ;  /* 0x3fb8aa3b7c297823 */ /* 0x000fe20000000927 */
[----:B------:R-:W-:Y:S01]  /*e2b0*/  FFMA.SAT R44, -R128, R57, 0.5 ;  /* 0x3f000000802c7423 */ /* 0x000fe20000002139 */
[----:B------:R-:W-:Y:S01]  /*e2c0*/  FFMA R3, -R120, 1.4426950216293334961, -R3 ;  /* 0x3fb8aa3b78037823 */ /* 0x000fe20000000903 */
[----:B------:R-:W-:Y:S01]  /*e2d0*/  FFMA.RM R42, R9, R59, 12582913 ;  /* 0x4b400001092a7423 */ /* 0x000fe2000000403b */
[----:B------:R-:W-:Y:S01]  /*e2e0*/  FADD R9, R40, -12583039 ;  /* 0xcb40007f28097421 */ /* 0x000fe20000000000 */
[----:B------:R-:W-:Y:S01]  /*e2f0*/  FFMA R129, R154, R129, R31 ;  /* 0x000000819a817223 */ /* 0x000fe2000000001f */
[----:B------:R1:W-:Y:S01]  /*e300*/  MUFU.EX2 R39, R34 ;  /* 0x0000002200277308 */ /* 0x0003e20000000800 */
[----:B--2---:R-:W-:Y:S01]  /*e310*/  FADD R6, R38, -12583039 ;  /* 0xcb40007f26067421 */ /* 0x004fe20000000000 */
[----:B------:R-:W-:Y:S01]  /*e320*/  FFMA.RM R44, R44, R59, 12582913 ;  /* 0x4b4000012c2c7423 */ /* 0x000fe2000000403b */
[C---:B------:R-:W-:Y:S01]  /*e330*/  FFMA R131, R154.reuse, R131, R20 ;  /* 0x000000839a837223 */ /* 0x040fe20000000014 */
[----:B------:R-:W-:Y:S01]  /*e340*/  FFMA R130, R154, R130, R29 ;  /* 0x000000829a827223 */ /* 0x000fe2000000001d */
[----:B------:R-:W-:Y:S01]  /*e350*/  FFMA R6, -R125, 1.4426950216293334961, -R6 ;  /* 0x3fb8aa3b7d067823 */ /* 0x000fe20000000906 */
[----:B------:R-:W-:Y:S01]  /*e360*/  FFMA R3, -R120, 1.925963033500011079e-08, R3 ;  /* 0x32a5706078037823 */ /* 0x000fe20000000103 */
[----:B------:R-:W-:Y:S01]  /*e370*/  FFMA R43, -R126, 1.4426950216293334961, -R9 ;  /* 0x3fb8aa3b7e2b7823 */ /* 0x000fe20000000909 */
[-C--:B------:R-:W-:Y:S01]  /*e380*/  FFMA.SAT R46, -R129, R57.reuse, 0.5 ;  /* 0x3f000000812e7423 */ /* 0x080fe20000002139 */
[----:B-1----:R-:W-:Y:S01]  /*e390*/  FADD R34, R42, -12583039 ;  /* 0xcb40007f2a227421 */ /* 0x002fe20000000000 */
[----:B------:R-:W-:Y:S01]  /*e3a0*/  FFMA R6, -R125, 1.925963033500011079e-08, R6 ;  /* 0x32a570607d067823 */ /* 0x000fe20000000106 */
[----:B------:R-:W-:Y:S01]  /*e3b0*/  FADD R45, R44, -12583039 ;  /* 0xcb40007f2c2d7421 */ /* 0x000fe20000000000 */
[----:B------:R-:W-:Y:S01]  /*e3c0*/  FFMA.SAT R49, -R131, R57, 0.5 ;  /* 0x3f00000083317423 */ /* 0x000fe20000002139 */
[C---:B------:R-:W-:Y:S01]  /*e3d0*/  FFMA R34, -R127.reuse, 1.4426950216293334961, -R34 ;  /* 0x3fb8aa3b7f227823 */ /* 0x040fe20000000922 */
[----:B------:R1:W-:Y:S01]  /*e3e0*/  MUFU.EX2 R9, R6 ;  /* 0x0000000600097308 */ /* 0x0003e20000000800 */
[----:B------:R-:W-:Y:S01]  /*e3f0*/  FFMA R132, R154, R132, R33 ;  /* 0x000000849a847223 */ /* 0x000fe20000000021 */
[-C--:B------:R-:W-:Y:S01]  /*e400*/  FFMA.RM R46, R46, R59.reuse, 12582913 ;  /* 0x4b4000012e2e7423 */ /* 0x080fe2000000403b */
[----:B------:R-:W-:Y:S01]  /*e410*/  FFMA R34, -R127, 1.925963033500011079e-08, R34 ;  /* 0x32a570607f227823 */ /* 0x000fe20000000122 */
[----:B------:R-:W-:Y:S01]  /*e420*/  FFMA R47, -R128, 1.4426950216293334961, -R45 ;  /* 0x3fb8aa3b802f7823 */ /* 0x000fe2000000092d */
[----:B------:R-:W-:Y:S01]  /*e430*/  FFMA.RM R50, R49, R59, 12582913 ;  /* 0x4b40000131327423 */ /* 0x000fe2000000403b */
[C---:B------:R-:W-:Y:S01]  /*e440*/  FFMA R133, R154.reuse, R133, R24 ;  /* 0x000000859a857223 */ /* 0x040fe20000000018 */
[----:B------:R-:W-:Y:S01]  /*e450*/  FFMA R134, R154, R134, R35 ;  /* 0x000000869a867223 */ /* 0x000fe20000000023 */
[----:B------:R-:W2:Y:S01]  /*e460*/  MUFU.EX2 R3, R3 ;  /* 0x0000000300037308 */ /* 0x000ea20000000800 */
[----:B-1----:R-:W-:Y:S01]  /*e470*/  FFMA.SAT R6, -R130, R57, 0.5 ;  /* 0x3f00000082067423 */ /* 0x002fe20000002139 */
[----:B------:R-:W-:Y:S01]  /*e480*/  FADD R52, R50, -12583039 ;  /* 0xcb40007f32347421 */ /* 0x000fe20000000000 */
        /* <DEDUP_REMOVED lines=8> */
[----:B------:R-:W-:Y:S01]  /*e510*/  FFMA R52, -R131, 1.4426950216293334961, -R52 ;  /* 0x3fb8aa3b83347823 */ /* 0x000fe20000000934 */
[-C--:B------:R-:W-:Y:S01]  /*e520*/  FFMA.RM R54, R53, R59.reuse, 12582913 ;  /* 0x4b40000135367423 */ /* 0x080fe2000000403b */
[----:B------:R-:W-:Y:S01]  /*e530*/  FFMA R49, -R130, 1.4426950216293334961, -R49 ;  /* 0x3fb8aa3b82317823 */ /* 0x000fe20000000931 */
[----:B------:R-:W-:Y:S01]  /*e540*/  FFMA.RM R56, R55, R59, 12582913 ;  /* 0x4b40000137387423 */ /* 0x000fe2000000403b */
[----:B------:R-:W-:Y:S01]  /*e550*/  FFMA R6, -R129, 1.925963033500011079e-08, R6 ;  /* 0x32a5706081067823 */ /* 0x000fe20000000106 */
[----:B------:R-:W-:Y:S01]  /*e560*/  FFMA R52, -R131, 1.925963033500011079e-08, R52 ;  /* 0x32a5706083347823 */ /* 0x000fe20000000134 */
[-C--:B-1----:R-:W-:Y:S01]  /*e570*/  FFMA.SAT R34, -R132, R57.reuse, 0.5 ;  /* 0x3f00000084227423 */ /* 0x082fe20000002139 */
[----:B------:R-:W-:Y:S01]  /*e580*/  FFMA.SAT R57, -R135, R57, 0.5 ;  /* 0x3f00000087397423 */ /* 0x000fe20000002139 */
[----:B------:R-:W-:-:S02]  /*e590*/  IMAD.SHL.U32 R0, R0, 0x800000, RZ ;  /* 0x0080000000007824 */ /* 0x000fc400078e00ff */
[----:B------:R-:W-:Y:S01]  /*e5a0*/  FFMA R130, -R130, 1.925963033500011079e-08, R49 ;  /* 0x32a5706082827823 */ /* 0x000fe20000000131 */
[-C--:B------:R-:W-:Y:S01]  /*e5b0*/  FFMA.RM R34, R34, R59.reuse, 12582913 ;  /* 0x4b40000122227423 */ /* 0x080fe2000000403b */
[----:B------:R-:W-:Y:S01]  /*e5c0*/  FFMA.RM R58, R57, R59, 12582913 ;  /* 0x4b400001393a7423 */ /* 0x000fe2000000403b */
[----:B------:R-:W-:Y:S01]  /*e5d0*/  FADD R57, R56, -12583039 ;  /* 0xcb40007f38397421 */ /* 0x000fe20000000000 */
[----:B------:R1:W-:Y:S01]  /*e5e0*/  MUFU.EX2 R49, R6 ;  /* 0x0000000600317308 */ /* 0x0003e20000000800 */
[----:B------:R-:W-:Y:S01]  /*e5f0*/  FADD R53, R34, -12583039 ;  /* 0xcb40007f22357421 */ /* 0x000fe20000000000 */
[----:B------:R-:W-:Y:S01]  /*e600*/  FADD R60, R58, -12583039 ;  /* 0xcb40007f3a3c7421 */ /* 0x000fe20000000000 */
[----:B------:R-:W-:Y:S01]  /*e610*/  FFMA R57, -R134, 1.4426950216293334961, -R57 ;  /* 0x3fb8aa3b86397823 */ /* 0x000fe20000000939 */
[----:B------:R-:W-:Y:S01]  /*e620*/  FFMA R41, -R124, 1.925963033500011079e-08, R41 ;  /* 0x32a570607c297823 */ /* 0x000fe20000000129 */
[----:B------:R-:W-:Y:S01]  /*e630*/  FFMA R55, -R132, 1.4426950216293334961, -R53 ;  /* 0x3fb8aa3b84377823 */ /* 0x000fe20000000935 */
[----:B------:R-:W-:Y:S01]  /*e640*/  FFMA R60, -R135, 1.4426950216293334961, -R60 ;  /* 0x3fb8aa3b873c7823 */ /* 0x000fe2000000093c */
[----:B------:R-:W-:Y:S01]  /*e650*/  FFMA R43, -R126, 1.925963033500011079e-08, R43 ;  /* 0x32a570607e2b7823 */ /* 0x000fe2000000012b */
[----:B------:R2:W3:Y:S01]  /*e660*/  MUFU.EX2 R53, R52 ;  /* 0x0000003400357308 */ /* 0x0004e20000000800 */
[----:B-1----:R-:W-:Y:S01]  /*e670*/  FADD R6, R54, -12583039 ;  /* 0xcb40007f36067421 */ /* 0x002fe20000000000 */
[----:B------:R-:W-:Y:S01]  /*e680*/  FFMA R47, -R128, 1.925963033500011079e-08, R47 ;  /* 0x32a57060802f7823 */ /* 0x000fe2000000012f */
[----:B------:R-:W-:Y:S01]  /*e690*/  FFMA R55, -R132, 1.925963033500011079e-08, R55 ;  /* 0x32a5706084377823 */ /* 0x000fe20000000137 */
[----:B------:R-:W-:Y:S01]  /*e6a0*/  FFMA R57, -R134, 1.925963033500011079e-08, R57 ;  /* 0x32a5706086397823 */ /* 0x000fe20000000139 */
[----:B------:R-:W-:Y:S01]  /*e6b0*/  FFMA R6, -R133, 1.4426950216293334961, -R6 ;  /* 0x3fb8aa3b85067823 */ /* 0x000fe20000000906 */
[----:B------:R-:W-:Y:S01]  /*e6c0*/  SHF.L.U32 R4, R4, 0x17, RZ ;  /* 0x0000001704047819 */ /* 0x000fe200000006ff */
[----:B------:R-:W-:Y:S01]  /*e6d0*/  FFMA R60, -R135, 1.925963033500011079e-08, R60 ;  /* 0x32a57060873c7823 */ /* 0x000fe2000000013c */
[----:B------:R-:W1:Y:S01]  /*e6e0*/  MUFU.EX2 R41, R41 ;  /* 0x0000002900297308 */ /* 0x000e620000000800 */
[----:B--2---:R-:W-:Y:S01]  /*e6f0*/  FFMA R52, R0, R3, 1 ;  /* 0x3f80000000347423 */ /* 0x004fe20000000003 */
[----:B------:R-:W-:Y:S01]  /*e700*/  FFMA R6, -R133, 1.925963033500011079e-08, R6 ;  /* 0x32a5706085067823 */ /* 0x000fe20000000106 */
[----:B------:R-:W-:Y:S01]  /*e710*/  FFMA R59, R4, R5, 1 ;  /* 0x3f800000043b7423 */ /* 0x000fe20000000005 */
[----:B------:R-:W-:Y:S01]  /*e720*/  SHF.L.U32 R50, R50, 0x17, RZ ;  /* 0x0000001732327819 */ /* 0x000fe200000006ff */
[----:B------:R-:W-:Y:S01]  /*e730*/  VIADD R0, R52, 0x1800000 ;  /* 0x0180000034007836 */ /* 0x000fe20000000000 */
[----:B------:R-:W-:Y:S01]  /*e740*/  SHF.L.U32 R7, R7, 0x17, RZ ;  /* 0x0000001707077819 */ /* 0x000fe200000006ff */
[----:B------:R-:W-:Y:S01]  /*e750*/  IMAD.SHL.U32 R38, R38, 0x800000, RZ ;  /* 0x0080000026267824 */ /* 0x000fe200078e00ff */
[----:B------:R-:W2:Y:S01]  /*e760*/  MUFU.EX2 R43, R43 ;  /* 0x0000002b002b7308 */ /* 0x000ea20000000800 */
[----:B------:R-:W-:Y:S01]  /*e770*/  SHF.L.U32 R30, R30, 0x17, RZ ;  /* 0x000000171e1e7819 */ /* 0x000fe200000006ff */
[----:B------:R-:W-:Y:S01]  /*e780*/  IMAD.SHL.U32 R56, R56, 0x800000, RZ ;  /* 0x0080000038387824 */ /* 0x000fe200078e00ff */
[----:B------:R-:W-:Y:S01]  /*e790*/  LOP3.LUT R0, R0, 0x7f800000, RZ, 0xc0, !PT ;  /* 0x7f80000000007812 */ /* 0x000fe200078ec0ff */
[----:B------:R-:W-:Y:S01]  /*e7a0*/  BSSY B1, `(.L_x_400) ;  /* 0x0000029000017945 */ /* 0x000fe20003800000 */
[----:B------:R-:W-:Y:S01]  /*e7b0*/  SHF.L.U32 R36, R36, 0x17, RZ ;  /* 0x0000001724247819 */ /* 0x000fe200000006ff */
[----:B---3--:R-:W-:Y:S01]  /*e7c0*/  FFMA R50, R50, R53, 1 ;  /* 0x3f80000032327423 */ /* 0x008fe20000000035 */
[----:B------:R-:W-:Y:S01]  /*e7d0*/  ISETP.GT.U32.AND P2, PT, R0, 0x1ffffff, PT ;  /* 0x01ffffff0000780c */ /* 0x000fe20003f44070 */
[----:B------:R-:W3:Y:S01]  /*e7e0*/  MUFU.EX2 R47, R47 ;  /* 0x0000002f002f7308 */ /* 0x000ee20000000800 */
[----:B------:R-:W-:Y:S01]  /*e7f0*/  SHF.L.U32 R40, R40, 0x17, RZ ;  /* 0x0000001728287819 */ /* 0x000fe200000006ff */
[----:B------:R-:W-:Y:S01]  /*e800*/  FFMA R61, R7, R8, 1 ;  /* 0x3f800000073d7423 */ /* 0x000fe20000000008 */
[----:B------:R-:W-:Y:S01]  /*e810*/  SHF.L.U32 R42, R42, 0x17, RZ ;  /* 0x000000172a2a7819 */ /* 0x000fe200000006ff */
[----:B------:R-:W-:Y:S01]  /*e820*/  FFMA R62, R30, R39, 1 ;  /* 0x3f8000001e3e7423 */ /* 0x000fe20000000027 */
[----:B------:R-:W-:Y:S01]  /*e830*/  SHF.L.U32 R44, R44, 0x17, RZ ;  /* 0x000000172c2c7819 */ /* 0x000fe200000006ff */
[----:B-1----:R-:W-:Y:S01]  /*e840*/  FFMA R41, R36, R41, 1 ;  /* 0x3f80000024297423 */ /* 0x002fe20000000029 */
[----:B------:R-:W-:Y:S01]  /*e850*/  SHF.L.U32 R46, R46, 0x17, RZ ;  /* 0x000000172e2e7819 */ /* 0x000fe200000006ff */
[----:B------:R-:W1:Y:S01]  /*e860*/  MUFU.EX2 R51, R130 ;  /* 0x0000008200337308 */ /* 0x000e620000000800 */
[----:B------:R-:W-:Y:S01]  /*e870*/  SHF.L.U32 R48, R48, 0x17, RZ ;  /* 0x0000001730307819 */ /* 0x000fe200000006ff */
[----:B------:R-:W-:Y:S01]  /*e880*/  FFMA R38, R38, R9, 1 ;  /* 0x3f80000026267423 */ /* 0x000fe20000000009 */
[----:B------:R-:W-:Y:S01]  /*e890*/  SHF.L.U32 R34, R34, 0x17, RZ ;  /* 0x0000001722227819 */ /* 0x000fe200000006ff */
[----:B--2---:R-:W-:Y:S01]  /*e8a0*/  FFMA R43, R40, R43, 1 ;  /* 0x3f800000282b7423 */ /* 0x004fe2000000002b */
[----:B------:R-:W-:Y:S01]  /*e8b0*/  SHF.L.U32 R54, R54, 0x17, RZ ;  /* 0x0000001736367819 */ /* 0x000fe200000006ff */
[----:B------:R-:W-:Y:S01]  /*e8c0*/  FFMA R42, R42, R45, 1 ;  /* 0x3f8000002a2a7423 */ /* 0x000fe2000000002d */
[----:B------:R-:W-:Y:S01]  /*e8d0*/  SHF.L.U32 R58, R58, 0x17, RZ ;  /* 0x000000173a3a7819 */ /* 0x000fe200000006ff */
[----:B------:R-:W2:Y:S01]  /*e8e0*/  MUFU.EX2 R55, R55 ;  /* 0x0000003700377308 */ /* 0x000ea20000000800 */
[----:B---3--:R-:W-:Y:S01]  /*e8f0*/  FFMA R47, R44, R47, 1 ;  /* 0x3f8000002c2f7423 */ /* 0x008fe2000000002f */
[----:B------:R-:W-:-:S06]  /*e900*/  FFMA R46, R46, R49, 1 ;  /* 0x3f8000002e2e7423 */ /* 0x000fcc0000000031 */
[----:B------:R-:W3:Y:S01]  /*e910*/  MUFU.EX2 R3, R6 ;  /* 0x0000000600037308 */ /* 0x000ee20000000800 */
[----:B-1----:R-:W-:-:S07]  /*e920*/  FFMA R51, R48, R51, 1 ;  /* 0x3f80000030337423 */ /* 0x002fce0000000033 */
[----:B------:R-:W1:Y:S01]  /*e930*/  MUFU.EX2 R57, R57 ;  /* 0x0000003900397308 */ /* 0x000e620000000800 */
[----:B--2---:R-:W-:-:S07]  /*e940*/  FFMA R55, R34, R55, 1 ;  /* 0x3f80000022377423 */ /* 0x004fce0000000037 */
[----:B------:R-:W2:Y:S01]  /*e950*/  MUFU.EX2 R5, R60 ;  /* 0x0000003c00057308 */ /* 0x000ea20000000800 */
[----:B---3--:R-:W-:Y:S01]  /*e960*/  FFMA R54, R54, R3, 1 ;  /* 0x3f80000036367423 */ /* 0x008fe20000000003 */
[----:B-1----:R-:W-:Y:S01]  /*e970*/  FFMA R57, R56, R57, 1 ;  /* 0x3f80000038397423 */ /* 0x002fe20000000039 */
[----:B--2---:R-:W-:Y:S01]  /*e980*/  FFMA R53, R58, R5, 1 ;  /* 0x3f8000003a357423 */ /* 0x004fe20000000005 */
[----:B------:R-:W-:Y:S06]  /*e990*/  @P2 BRA `(.L_x_401) ;  /* 0x0000000000142947 */ /* 0x000fec0003800000 */
[----:B------:R-:W-:Y:S02]  /*e9a0*/  MOV R0, R52 ;  /* 0x0000003400007202 */ /* 0x000fe40000000f00 */
[----:B------:R-:W-:-:S07]  /*e9b0*/  MOV R4, 0xe9d0 ;  /* 0x0000e9d000047802 */ /* 0x000fce0000000f00 */
[----:B------:R-:W-:Y:S05]  /*e9c0*/  CALL.REL.NOINC `($__internal_0_$__cuda_sm20_rcp_rn_f32_slowpath) ;  /* 0x0000007000407944 */ /* 0x000fea0003c00000 */
[----:B------:R-:W-:Y:S01]  /*e9d0*/  MOV R9, R0 ;  /* 0x0000000000097202 */ /* 0x000fe20000000f00 */
[----:B------:R-:W-:Y:S06]  /*e9e0*/  BRA `(.L_x_402) ;  /* 0x0000000000107947 */ /* 0x000fec0003800000 */
.L_x_401:
[----:B------:R-:W1:Y:S02]  /*e9f0*/  MUFU.RCP R9, R52 ;  /* 0x0000003400097308 */ /* 0x000e640000001000 */
[----:B-1----:R-:W-:-:S04]  /*ea00*/  FFMA R0, R52, R9, -1 ;  /* 0xbf80000034007423 */ /* 0x002fc80000000009 */
[----:B------:R-:W-:-:S04]  /*ea10*/  FADD.FTZ R0, -R0, -RZ ;  /* 0x800000ff00007221 */ /* 0x000fc80000010100 */
[----:B------:R-:W-:-:S07]  /*ea20*/  FFMA R9, R9, R0, R9 ;  /* 0x0000000009097223 */ /* 0x000fce0000000009 */
.L_x_402:
[----:B------:R-:W-:Y:S05]  /*ea30*/  BSYNC B1 ;  /* 0x0000000000017941 */ /* 0x000fea0003800000 */
.L_x_400:
        /* <DEDUP_REMOVED lines=10> */
.L_x_404:
[----:B------:R-:W1:Y:S02]  /*eae0*/  MUFU.RCP R30, R59 ;  /* 0x0000003b001e7308 */ /* 0x000e640000001000 */
[----:B-1----:R-:W-:-:S04]  /*eaf0*/  FFMA R0, R59, R30, -1 ;  /* 0xbf8000003b007423 */ /* 0x002fc8000000001e */
[----:B------:R-:W-:-:S04]  /*eb00*/  FADD.FTZ R3, -R0, -RZ ;  /* 0x800000ff00037221 */ /* 0x000fc80000010100 */
[----:B------:R-:W-:-:S07]  /*eb10*/  FFMA R30, R30, R3, R30 ;  /* 0x000000031e1e7223 */ /* 0x000fce000000001e */
.L_x_405:
[----:B------:R-:W-:Y:S05]  /*eb20*/  BSYNC B1 ;  /* 0x0000000000017941 */ /* 0x000fea0003800000 */
.L_x_403:
        /* <DEDUP_REMOVED lines=10> */
.L_x_407:
[----:B------:R-:W1:Y:S02]  /*ebd0*/  MUFU.RCP R34, R61 ;  /* 0x0000003d00227308 */ /* 0x000e640000001000 */
[----:B-1----:R-:W-:-:S04]  /*ebe0*/  FFMA R0, R61, R34, -1 ;  /* 0xbf8000003d007423 */ /* 0x002fc80000000022 */
[----:B------:R-:W-:-:S04]  /*ebf0*/  FADD.FTZ R3, -R0, -RZ ;  /* 0x800000ff00037221 */ /* 0x000fc80000010100 */
[----:B------:R-:W-:-:S07]  /*ec00*/  FFMA R34, R34, R3, R34 ;  /* 0x0000000322227223 */ /* 0x000fce0000000022 */
.L_x_408:
[----:B------:R-:W-:Y:S05]  /*ec10*/  BSYNC B1 ;  /* 0x0000000000017941 */ /* 0x000fea0003800000 */
.L_x_406:
        /* <DEDUP_REMOVED lines=10> */
.L_x_410:
[----:B------:R-:W1:Y:S02]  /*ecc0*/  MUFU.RCP R39, R62 ;  /* 0x0000003e00277308 */ /* 0x000e640000001000 */
[----:B-1----:R-:W-:-:S04]  /*ecd0*/  FFMA R0, R62, R39, -1 ;  /* 0xbf8000003e007423 */ /* 0x002fc80000000027 */
[----:B------:R-:W-:-:S04]  /*ece0*/  FADD.FTZ R0, -R0, -RZ ;  /* 0x800000ff00007221 */ /* 0x000fc80000010100 */
[----:B------:R-:W-:-:S07]  /*ecf0*/  FFMA R39, R39, R0, R39 ;  /* 0x0000000027277223 */ /* 0x000fce0000000027 */
.L_x_411:
[----:B------:R-:W-:Y:S05]  /*ed00*/  BSYNC B1 ;  /* 0x0000000000017941 */ /* 0x000fea0003800000 */
.L_x_409:
        /* <DEDUP_REMOVED lines=10> */
.L_x_413:
[----:B------:R-:W1:Y:S02]  /*edb0*/  MUFU.RCP R36, R41 ;  /* 0x0000002900247308 */ /* 0x000e640000001000 */
[----:B-1----:R-:W-:-:S04]  /*edc0*/  FFMA R0, R41, R36, -1 ;  /* 0xbf80000029007423 */ /* 0x002fc80000000024 */
[----:B------:R-:W-:-:S04]  /*edd0*/  FADD.FTZ R3, -R0, -RZ ;  /* 0x800000ff00037221 */ /* 0x000fc80000010100 */
[----:B------:R-:W-:-:S07]  /*ede0*/  FFMA R36, R36, R3, R36 ;  /* 0x0000000324247223 */ /* 0x000fce0000000024 */
.L_x_414:
[----:B------:R-:W-:Y:S05]  /*edf0*/  BSYNC B1 ;  /* 0x0000000000017941 */ /* 0x000fea0003800000 */
.L_x_412:
        /* <DEDUP_REMOVED lines=10> */
.L_x_416:
[----:B------:R-:W1:Y:S02]  /*eea0*/  MUFU.RCP R41, R38 ;  /* 0x0000002600297308 */ /* 0x000e640000001000 */
[----:B-1----:R-:W-:-:S04]  /*eeb0*/  FFMA R0, R38, R41, -1 ;  /* 0xbf80000026007423 */ /* 0x002fc80000000029 */
[----:B------:R-:W-:-:S04]  /*eec0*/  FADD.FTZ R0, -R0, -RZ ;  /* 0x800000ff00007221 */ /* 0x000fc80000010100 */
[----:B------:R-:W-:-:S07]  /*eed0*/  FFMA R41, R41, R0, R41 ;  /* 0x0000000029297223 */ /* 0x000fce0000000029 */
.L_x_417:
[----:B------:R-:W-:Y:S05]  /*eee0*/  BSYNC B1 ;  /* 0x0000000000017941 */ /* 0x000fea0003800000 */
.L_x_415:
        /* <DEDUP_REMOVED lines=10> */
.L_x_419:
[----:B------:R-:W1:Y:S02]  /*ef90*/  MUFU.RCP R38, R43 ;  /* 0x0000002b00267308 */ /* 0x000e640000001000 */
[----:B-1----:R-:W-:-:S04]  /*efa0*/  FFMA R0, R43, R38, -1 ;  /* 0xbf8000002b007423 */ /* 0x002fc80000000026 */
[----:B------:R-:W-:-:S04]  /*efb0*/  FADD.FTZ R3, -R0, -RZ ;  /* 0x800000ff00037221 */ /* 0x000fc80000010100 */
[----:B------:R-:W-:-:S07]  /*efc0*/  FFMA R38, R38, R3, R38 ;  /* 0x0000000326267223 */ /* 0x000fce0000000026 */
.L_x_420:
[----:B------:R-:W-:Y:S05]  /*efd0*/  BSYNC B1 ;  /* 0x0000000000017941 */ /* 0x000fea0003800000 */
.L_x_418:
        /* <DEDUP_REMOVED lines=10> */
.L_x_422:
[----:B------:R-:W1:Y:S02]  /*f080*/  MUFU.RCP R43, R42 ;  /* 0x0000002a002b7308 */ /* 0x000e640000001000 */
[----:B-1----:R-:W-:-:S04]  /*f090*/  FFMA R0, R42, R43, -1 ;  /* 0xbf8000002a007423 */ /* 0x002fc8000000002b */
[----:B------:R-:W-:-:S04]  /*f0a0*/  FADD.FTZ R0, -R0, -RZ ;  /* 0x800000ff00007221 */ /* 0x000fc80000010100 */
[----:B------:R-:W-:-:S07]  /*f0b0*/  FFMA R43, R43, R0, R43 ;  /* 0x000000002b2b7223 */ /* 0x000fce000000002b */
.L_x_423:
[----:B------:R-:W-:Y:S05]  /*f0c0*/  BSYNC B1 ;  /* 0x0000000000017941 */ /* 0x000fea0003800000 */
.L_x_421:
        /* <DEDUP_REMOVED lines=10> */
.L_x_425:
[----:B------:R-:W1:Y:S02]  /*f170*/  MUFU.RCP R40, R47 ;  /* 0x0000002f00287308 */ /* 0x000e640000001000 */
[----:B-1----:R-:W-:-:S04]  /*f180*/  FFMA R0, R47, R40, -1 ;  /* 0xbf8000002f007423 */ /* 0x002fc80000000028 */
[----:B------:R-:W-:-:S04]  /*f190*/  FADD.FTZ R3, -R0, -RZ ;  /* 0x800000ff00037221 */ /* 0x000fc80000010100 */
[----:B------:R-:W-:-:S07]  /*f1a0*/  FFMA R40, R40, R3, R40 ;  /* 0x0000000328287223 */ /* 0x000fce0000000028 */
.L_x_426:
[----:B------:R-:W-:Y:S05]  /*f1b0*/  BSYNC B1 ;  /* 0x0000000000017941 */ /* 0x000fea0003800000 */
.L_x_424:
        /* <DEDUP_REMOVED lines=10> */
.L_x_428:
[----:B------:R-:W1:Y:S02]  /*f260*/  MUFU.RCP R45, R46 ;  /* 0x0000002e002d7308 */ /* 0x000e640000001000 */
[----:B-1----:R-:W-:-:S04]  /*f270*/  FFMA R0, R46, R45, -1 ;  /* 0xbf8000002e007423 */ /* 0x002fc8000000002d */
[----:B------:R-:W-:-:S04]  /*f280*/  FADD.FTZ R0, -R0, -RZ ;  /* 0x800000ff00007221 */ /* 0x000fc80000010100 */
[----:B------:R-:W-:-:S07]  /*f290*/  FFMA R45, R45, R0, R45 ;  /* 0x000000002d2d7223 */ /* 0x000fce000000002d */
.L_x_429:
[----:B------:R-:W-:Y:S05]  /*f2a0*/  BSYNC B1 ;  /* 0x0000000000017941 */ /* 0x000fea0003800000 */
.L_x_427:
        /* <DEDUP_REMOVED lines=10> */
.L_x_431:
[----:B------:R-:W1:Y:S02]  /*f350*/  MUFU.RCP R42, R51 ;  /* 0x00000033002a7308 */ /* 0x000e640000001000 */
[----:B-1----:R-:W-:-:S04]  /*f360*/  FFMA R0, R51, R42, -1 ;  /* 0xbf80000033007423 */ /* 0x002fc8000000002a */
[----:B------:R-:W-:-:S04]  /*f370*/  FADD.FTZ R3, -R0, -RZ ;  /* 0x800000ff00037221 */ /* 0x000fc80000010100 */
[----:B------:R-:W-:-:S07]  /*f380*/  FFMA R42, R42, R3, R42 ;  /* 0x000000032a2a7223 */ /* 0x000fce000000002a */
.L_x_432:
[----:B------:R-:W-:Y:S05]  /*f390*/  BSYNC B1 ;  /* 0x0000000000017941 */ /* 0x000fea0003800000 */
.L_x_430:
        /* <DEDUP_REMOVED lines=10> */
.L_x_434:
[----:B------:R-:W1:Y:S02]  /*f440*/  MUFU.RCP R47, R50 ;  /* 0x00000032002f7308 */ /* 0x000e640000001000 */
[----:B-1----:R-:W-:-:S04]  /*f450*/  FFMA R0, R50, R47, -1 ;  /* 0xbf80000032007423 */ /* 0x002fc8000000002f */
[----:B------:R-:W-:-:S04]  /*f460*/  FADD.FTZ R0, -R0, -RZ ;  /* 0x800000ff00007221 */ /* 0x000fc80000010100 */
[----:B------:R-:W-:-:S07]  /*f470*/  FFMA R47, R47, R0, R47 ;  /* 0x000000002f2f7223 */ /* 0x000fce000000002f */
.L_x_435:
[----:B------:R-:W-:Y:S05]  /*f480*/  BSYNC B1 ;  /* 0x0000000000017941 */ /* 0x000fea0003800000 */
.L_x_433:
        /* <DEDUP_REMOVED lines=10> */
.L_x_437:
[----:B------:R-:W1:Y:S02]  /*f530*/  MUFU.RCP R44, R55 ;  /* 0x00000037002c7308 */ /* 0x000e640000001000 */
[----:B-1----:R-:W-:-:S04]  /*f540*/  FFMA R0, R55, R44, -1 ;  /* 0xbf80000037007423 */ /* 0x002fc8000000002c */
[----:B------:R-:W-:-:S04]  /*f550*/  FADD.FTZ R3, -R0, -RZ ;  /* 0x800000ff00037221 */ /* 0x000fc80000010100 */
[----:B------:R-:W-:-:S07]  /*f560*/  FFMA R44, R44, R3, R44 ;  /* 0x000000032c2c7223 */ /* 0x000fce000000002c */
.L_x_438:
[----:B------:R-:W-:Y:S05]  /*f570*/  BSYNC B1 ;  /* 0x0000000000017941 */ /* 0x000fea0003800000 */
.L_x_436:
        /* <DEDUP_REMOVED lines=10> */
.L_x_440:
[----:B------:R-:W1:Y:S02]  /*f620*/  MUFU.RCP R49, R54 ;  /* 0x0000003600317308 */ /* 0x000e640000001000 */
[----:B-1----:R-:W-:-:S04]  /*f630*/  FFMA R0, R54, R49, -1 ;  /* 0xbf80000036007423 */ /* 0x002fc80000000031 */
[----:B------:R-:W-:-:S04]  /*f640*/  FADD.FTZ R0, -R0, -RZ ;  /* 0x800000ff00007221 */ /* 0x000fc80000010100 */
[----:B------:R-:W-:-:S07]  /*f650*/  FFMA R49, R49, R0, R49 ;  /* 0x0000000031317223 */ /* 0x000fce0000000031 */
.L_x_441:
[----:B------:R-:W-:Y:S05]  /*f660*/  BSYNC B1 ;  /* 0x0000000000017941 */ /* 0x000fea0003800000 */
.L_x_439:
        /* <DEDUP_REMOVED lines=10> */
.L_x_443:
[----:B------:R-:W1:Y:S02]  /*f710*/  MUFU.RCP R46, R57 ;  /* 0x00000039002e7308 */ /* 0x000e640000001000 */
[----:B-1----:R-:W-:-:S04]  /*f720*/  FFMA R0, R57, R46, -1 ;  /* 0xbf80000039007423 */ /* 0x002fc8000000002e */
[----:B------:R-:W-:-:S04]  /*f730*/  FADD.FTZ R3, -R0, -RZ ;  /* 0x800000ff00037221 */ /* 0x000fc80000010100 */
[----:B------:R-:W-:-:S07]  /*f740*/  FFMA R46, R46, R3, R46 ;  /* 0x000000032e2e7223 */ /* 0x000fce000000002e */
.L_x_444:
[----:B------:R-:W-:Y:S05]  /*f750*/  BSYNC B1 ;  /* 0x0000000000017941 */ /* 0x000fea0003800000 */
.L_x_442:
        /* <DEDUP_REMOVED lines=8> */
.L_x_445:
[----:B------:R-:W1:Y:S02]  /*f7e0*/  MUFU.RCP R0, R53 ;  /* 0x0000003500007308 */ /* 0x000e640000001000 */
[----:B-1----:R-:W-:-:S04]  /*f7f0*/  FFMA R3, R53, R0, -1 ;  /* 0xbf80000035037423 */ /* 0x002fc80000000000 */
[----:B------:R-:W-:-:S04]  /*f800*/  FADD.FTZ R3, -R3, -RZ ;  /* 0x800000ff03037221 */ /* 0x000fc80000010100 */
[----:B------:R-:W-:-:S07]  /*f810*/  FFMA R0, R0, R3, R0 ;  /* 0x0000000300007223 */ /* 0x000fce0000000000 */
.L_x_446:
        /* <DEDUP_REMOVED lines=29> */
.L_x_448:
[----:B------:R-:W-:Y:S05]  /*f9f0*/  BSYNC B0 ;  /* 0x0000000000007941 */ /* 0x000fea0003800000 */
.L_x_447:
[----:B------:R-:W-:Y:S06]  /*fa00*/  BAR.SYNC.DEFER_BLOCKING 0x1, 0x100 ;  /* 0x0044000000007b1d */ /* 0x000fec0000010000 */
[----:B------:R-:W-:Y:S04]  /*fa10*/  BSSY B0, `(.L_x_449) ;  /* 0x0000009000007945 */ /* 0x000fe80003800000 */
[----:B------:R-:W-:Y:S05]  /*fa20*/  @P0 BRA `(.L_x_450) ;  /* 0x00000000001c0947 */ /* 0x000fea0003800000 */
[----:B------:R-:W-:-:S13]  /*fa30*/  ISETP.NE.AND P2, PT, R158, 0x3, PT ;  /* 0x000000039e00780c */ /* 0x000fda0003f45270 */
[----:B------:R-:W-:Y:S05]  /*fa40*/  @!P2 BRA `(.L_x_451) ;  /* 0x000000000004a947 */ /* 0x000fea0003800000 */
[----:B------:R-:W-:Y:S01]  /*fa50*/  BPT.TRAP 0x1 ;  /* 0x000000040000795c */ /* 0x000fe20000300000 */
.L_x_451:
[----:B------:R-:W-:-:S04]  /*fa60*/  ULEA UR4, UR5, UR45, 0x3 ;  /* 0x0000002d05047291 */ /* 0x000fc8000f8e183f */
[----:B------:R-:W-:-:S04]  /*fa70*/  UIADD3 UR4, UR4, 0x60, URZ ;  /* 0x0000006004047890 */ /* 0x000fc8000fffe03f */
[----:B------:R-:W-:-:S09]  /*fa80*/  UPRMT UR4, UR50, 0x654, UR4 ;  /* 0x0000065432047896 */ /* 0x000fd20008000004 */
[----:B------:R-:W-:Y:S03]  /*fa90*/  SYNCS.ARRIVE.TRANS64.RED.A1T0 RZ, [UR4], RZ ;  /* 0x000000ffffff79a7 */ /* 0x000fe60008100404 */
.L_x_450:
[----:B------:R-:W-:Y:S05]  /*faa0*/  BSYNC B0 ;  /* 0x0000000000007941 */ /* 0x000fea0003800000 */
.L_x_449:
        /* <DEDUP_REMOVED lines=8> */
.L_x_454:
[----:B------:R-:W-:Y:S01]  /*fb30*/  SHF.L.U32 R10, R10, 0x1f, RZ ;  /* 0x0000001f0a0a7819 */ /* 0x000fe200000006ff */
[----:B------:R-:W-:Y:S01]  /*fb40*/  BSSY B1, `(.L_x_455) ;  /* 0x0000004000017945 */ /* 0x000fe20003800000 */
[----:B------:R-:W-:-:S04]  /*fb50*/  LEA R3, R12, UR45, 0x3 ;  /* 0x0000002d0c037c11 */ /* 0x000fc8000f8e18ff */
[----:B------:R-:W2:Y:S02]  /*fb60*/  SYNCS.PHASECHK.TRANS64.TRYWAIT P2, [R3+URZ+0x40], R10 ;  /* 0x0000400a030075a7 */ /* 0x000ea4000804017f */
[----:B--2---:R-:W-:Y:S05]  /*fb70*/  @!P2 BRA `(.L_x_456) ;  /* 0x00000058001ca947 */ /* 0x004fea0003800000 */
.L_x_617:
[----:B------:R-:W-:Y:S05]  /*fb80*/  BSYNC B1 ;  /* 0x0000000000017941 */ /* 0x000fea0003800000 */
.L_x_455:
[----:B------:R-:W-:Y:S05]  /*fb90*/  @P1 BRA `(.L_x_453) ;  /* 0x0000000000941947 */ /* 0x000fea0003800000 */
[----:B------:R-:W-:Y:S01]  /*fba0*/  LEA R12, R12, R37, 0xd ;  /* 0x000000250c0c7211 */ /* 0x000fe200078e68ff */
[----:B------:R-:W-:Y:S05]  /*fbb0*/  WARPSYNC.ALL ;  /* 0x0000000000007948 */ /* 0x000fea0003800000 */
[----:B------:R-:W-:Y:S01]  /*fbc0*/  LEA R0, R155, R12, 0x1 ;  /* 0x0000000c9b007211 */ /* 0x000fe200078e08ff */
[----:B-1----:R-:W1:Y:S04]  /*fbd0*/  LDSM.16.M88.4 R4, [R12] ;  /* 0x000000000c04783b */ /* 0x002e680000000200 */
[----:B------:R-:W3:Y:S01]  /*fbe0*/  LDSM.16.M88.4 R36, [R0] ;  /* 0x000000000024783b */ /* 0x000ee20000000200 */
[----:B-1----:R-:W-:Y:S01]  /*fbf0*/  IMAD.U32 R8, R4, 0x10000, RZ ;  /* 0x0001000004087824 */ /* 0x002fe200078e00ff */
[----:B------:R-:W-:-:S02]  /*fc00*/  LOP3.LUT R20, R5, 0xffff0000, RZ, 0xc0, !PT ;  /* 0xffff000005147812 */ /* 0x000fc400078ec0ff */
[----:B------:R-:W-:Y:S01]  /*fc10*/  SHF.L.U32 R24, R6, 0x10, RZ ;  /* 0x0000001006187819 */ /* 0x000fe200000006ff */
[----:B---3--:R-:W-:Y:S01]  /*fc20*/  IMAD.U32 R0, R37, 0x10000, RZ ;  /* 0x0001000025007824 */ /* 0x008fe200078e00ff */
[----:B------:R-:W-:Y:S01]  /*fc30*/  SHF.L.U32 R26, R7, 0x10, RZ ;  /* 0x00000010071a7819 */ /* 0x000fe200000006ff */
[C---:B------:R-:W-:Y:S01]  /*fc40*/  FMUL R15, R153.reuse, R20 ;  /* 0x00000014990f7220 */ /* 0x040fe20000400000 */
[----:B------:R-:W-:Y:S01]  /*fc50*/  SHF.L.U32 R12, R36, 0x10, RZ ;  /* 0x00000010240c7819 */ /* 0x000fe200000006ff */
[C---:B------:R-:W-:Y:S01]  /*fc60*/  FMUL R27, R153.reuse, R24 ;  /* 0x00000018991b7220 */ /* 0x040fe20000400000 */
[----:B------:R-:W-:Y:S01]  /*fc70*/  SHF.L.U32 R40, R38, 0x10, RZ ;  /* 0x0000001026287819 */ /* 0x000fe200000006ff */
[C---:B------:R-:W-:Y:S01]  /*fc80*/  FMUL R23, R153.reuse, R26 ;  /* 0x0000001a99177220 */ /* 0x040fe20000400000 */
[----:B------:R-:W-:Y:S01]  /*fc90*/  LOP3.LUT R4, R4, 0xffff0000, RZ, 0xc0, !PT ;  /* 0xffff000004047812 */ /* 0x000fe200078ec0ff */
[----:B------:R-:W-:Y:S01]  /*fca0*/  FMUL R13, R153, R8 ;  /* 0x00000008990d7220 */ /* 0x000fe20000400000 */
[----:B--2---:R-:W-:Y:S01]  /*fcb0*/  SHF.L.U32 R10, R5, 0x10, RZ ;  /* 0x00000010050a7819 */ /* 0x004fe200000006ff */
[C---:B------:R-:W-:Y:S01]  /*fcc0*/  FMUL R159, R153.reuse, R12 ;  /* 0x0000000c999f7220 */ /* 0x040fe20000400000 */
        /* <DEDUP_REMOVED lines=18> */
.L_x_453:
[----:B------:R-:W-:Y:S05]  /*fdf0*/  BSYNC B0 ;  /* 0x0000000000007941 */ /* 0x000fea0003800000 */
.L_x_452:
[----:B-1----:R-:W-:Y:S01]  /*fe00*/  MOV R42, 0x3bbb989d ;  /* 0x3bbb989d002a7802 */ /* 0x002fe20000000f00 */
[C---:B------:R-:W-:Y:S01]  /*fe10*/  FFMA R13, R154.reuse, R136, R13 ;  /* 0x000000889a0d7223 */ /* 0x040fe2000000000d */
[C---:B------:R-:W-:Y:S01]  /*fe20*/  FFMA R14, R154.reuse, R137, R14 ;  /* 0x000000899a0e7223 */ /* 0x040fe2000000000e */
[----:B------:R-:W-:Y:S01]  /*fe30*/  MOV R44, 0x437c0000 ;  /* 0x437c0000002c7802 */ /* 0x000fe20000000f00 */
[----:B------:R-:W-:Y:S01]  /*fe40*/  FFMA R21, R154, R138, R21 ;  /* 0x0000008a9a157223 */ /* 0x000fe20000000015 */
[-C--:B------:R-:W-:Y:S01]  /*fe50*/  FFMA.SAT R0, -R13, R42.reuse, 0.5 ;  /* 0x3f0000000d007423 */ /* 0x080fe2000000212a */
[-C--:B--2---:R-:W-:Y:S01]  /*fe60*/  FFMA.SAT R3, -R14, R42.reuse, 0.5 ;  /* 0x3f0000000e037423 */ /* 0x084fe2000000212a */
[----:B------:R-:W-:Y:S01]  /*fe70*/  FFMA R15, R154, R139, R15 ;  /* 0x0000008b9a0f7223 */ /* 0x000fe2000000000f */
[----:B------:R-:W-:Y:S01]  /*fe80*/  FFMA.SAT R6, -R21, R42, 0.5 ;  /* 0x3f00000015067423 */ /* 0x000fe2000000212a */
[-C--:B------:R-:W-:Y:S01]  /*fe90*/  FFMA.RM R0, R0, R44.reuse, 12582913 ;  /* 0x4b40000100007423 */ /* 0x080fe2000000402c */
[----:B------:R-:W-:Y:S01]  /*fea0*/  FFMA.RM R5, R3, R44, 12582913 ;  /* 0x4b40000103057423 */ /* 0x000fe2000000402c */
[----:B------:R-:W-:Y:S01]  /*feb0*/  FFMA.SAT R9, -R15, R42, 0.5 ;  /* 0x3f0000000f097423 */ /* 0x000fe2000000212a */
[----:B------:R-:W-:Y:S01]  /*fec0*/  FFMA.RM R8, R6, R44, 12582913 ;  /* 0x4b40000106087423 */ /* 0x000fe2000000402c */
[----:B------:R-:W-:Y:S01]  /*fed0*/  FADD R4, R0, -12583039 ;  /* 0xcb40007f00047421 */ /* 0x000fe20000000000 */
[----:B------:R-:W-:Y:S01]  /*fee0*/  FADD R3, R5, -12583039 ;  /* 0xcb40007f05037421 */ /* 0x000fe20000000000 */
[----:B------:R-:W-:Y:S01]  /*fef0*/  FFMA R25, R154, R141, R25 ;  /* 0x0000008d9a197223 */ /* 0x000fe20000000019 */
[----:B------:R-:W-:Y:S01]  /*ff00*/  FADD R6, R8, -12583039 ;  /* 0xcb40007f08067421 */ /* 0x000fe20000000000 */
[----:B------:R-:W-:Y:S01]  /*ff10*/  FFMA R4, -R13, 1.4426950216293334961, -R4 ;  /* 0x3fb8aa3b0d047823 */ /* 0x000fe20000000904 */
[----:B------:R-:W-:Y:S01]  /*ff20*/  FFMA R7, -R14, 1.4426950216293334961, -R3 ;  /* 0x3fb8aa3b0e077823 */ /* 0x000fe20000000903 */
[----:B------:R-:W-:Y:S01]  /*ff30*/  FFMA R27, R154, R140, R27 ;  /* 0x0000008c9a1b7223 */ /* 0x000fe2000000001b */
[----:B------:R-:W-:Y:S01]  /*ff40*/  FFMA R10, -R21, 1.4426950216293334961, -R6 ;  /* 0x3fb8aa3b150a7823 */ /* 0x000fe20000000906 */
[----:B------:R-:W-:Y:S01]  /*ff50*/  FFMA R4, -R13, 1.925963033500011079e-08, R4 ;  /* 0x32a570600d047823 */ /* 0x000fe20000000104 */
[----:B------:R-:W-:Y:S01]  /*ff60*/  FFMA R7, -R14, 1.925963033500011079e-08, R7 ;  /* 0x32a570600e077823 */ /* 0x000fe20000000107 */
[----:B------:R-:W-:Y:S01]  /*ff70*/  FFMA.RM R11, R9, R44, 12582913 ;  /* 0x4b400001090b7423 */ /* 0x000fe2000000402c */
[----:B------:R-:W-:Y:S01]  /*ff80*/  FFMA.SAT R13, -R25, R42, 0.5 ;  /* 0x3f000000190d7423 */ /* 0x000fe2000000212a */
[C---:B------:R-:W-:Y:S01]  /*ff90*/  FFMA R23, R154.reuse, R142, R23 ;  /* 0x0000008e9a177223 */ /* 0x040fe20000000017 */
[----:B------:R-:W-:Y:S01]  /*ffa0*/  FFMA.SAT R9, -R27, R42, 0.5 ;  /* 0x3f0000001b097423 */ /* 0x000fe2000000212a */
[----:B------:R1:W-:Y:S01]  /*ffb0*/  MUFU.EX2 R6, R7 ;  /* 0x0000000700067308 */ /* 0x0003e20000000800 */
[----:B------:R-:W-:Y:S01]  /*ffc0*/  FFMA R10, -R21, 1.925963033500011079e-08, R10 ;  /* 0x32a57060150a7823 */ /* 0x000fe2000000010a */
[----:B------:R-:W-:Y:S01]  /*ffd0*/  FADD R12, R11, -12583039 ;  /* 0xcb40007f0b0c7421 */ /* 0x000fe20000000000 */
[----:B------:R-:W-:Y:S01]  /*ffe0*/  FFMA.RM R13, R13, R44, 12582913 ;  /* 0x4b4000010d0d7423 */ /* 0x000fe2000000402c */
[C---:B------:R-:W-:Y:S01]  /*fff0*/  FFMA R143, R154.reuse, R143, R157 ;  /* 0x0000008f9a8f7223 */ /* 0x040fe2000000009d */
[C---:B------:R-:W-:Y:S01]  /*10000*/  FFMA R31, R154.reuse, R145, R31 ;  /* 0x000000919a1f7223 */ /* 0x040fe2000000001f */
[----:B------:R-:W-:Y:S01]  /*10010*/  FFMA R12, -R15, 1.4426950216293334961, -R12 ;  /* 0x3fb8aa3b0f0c7823 */ /* 0x000fe2000000090c */
[----:B------:R-:W-:Y:S01]  /*10020*/  FADD R30, R13, -12583039 ;  /* 0xcb40007f0d1e7421 */ /* 0x000fe20000000000 */
[----:B------:R2:W-:Y:S01]  /*10030*/  MUFU.EX2 R3, R4 ;  /* 0x0000000400037308 */ /* 0x0005e20000000800 */
[-C--:B-1----:R-:W-:Y:S01]  /*10040*/  FFMA.SAT R7, -R23, R42.reuse, 0.5 ;  /* 0x3f00000017077423 */ /* 0x082fe2000000212a */
[----:B------:R-:W-:Y:S01]  /*10050*/  FFMA R12, -R15, 1.925963033500011079e-08, R12 ;  /* 0x32a570600f0c7823 */ /* 0x000fe2000000010c */
[----:B------:R-:W-:Y:S01]  /*10060*/  FFMA R30, -R25, 1.4426950216293334961, -R30 ;  /* 0x3fb8aa3b191e7823 */ /* 0x000fe2000000091e */
[----:B------:R-:W-:Y:S01]  /*10070*/  FFMA.SAT R15, -R143, R42, 0.5 ;  /* 0x3f0000008f0f7423 */ /* 0x000fe2000000212a */
[C---:B------:R-:W-:Y:S01]  /*10080*/  FFMA R144, R154.reuse, R144, R159 ;  /* 0x000000909a907223 */ /* 0x040fe2000000009f */
[----:B------:R-:W-:Y:S01]  /*10090*/  FFMA R20, R154, R147, R20 ;  /* 0x000000939a147223 */ /* 0x000fe20000000014 */
[----:B------:R-:W-:Y:S01]  /*100a0*/  FFMA R30, -R25, 1.925963033500011079e-08, R30 ;  /* 0x32a57060191e7823 */ /* 0x000fe2000000011e */
[-C--:B------:R-:W-:Y:S01]  /*100b0*/  FFMA.RM R21, R15, R44.reuse, 12582913 ;  /* 0x4b4000010f157423 */ /* 0x080fe2000000402c */
[----:B--2---:R-:W-:Y:S01]  /*100c0*/  FFMA.RM R4, R9, R44, 12582913 ;  /* 0x4b40000109047423 */ /* 0x004fe2000000402c */
[-C--:B------:R-:W-:Y:S01]  /*100d0*/  FFMA.SAT R25, -R31, R42.reuse, 0.5 ;  /* 0x3f0000001f197423 */ /* 0x080fe2000000212a */
[----:B------:R1:W-:Y:S01]  /*100e0*/  MUFU.EX2 R9, R10 ;  /* 0x0000000a00097308 */ /* 0x0003e20000000800 */
[----:B------:R-:W-:Y:S01]  /*100f0*/  FFMA.SAT R15, -R144, R42, 0.5 ;  /* 0x3f000000900f7423 */ /* 0x000fe2000000212a */
[----:B------:R-:W-:Y:S01]  /*10100*/  FADD R14, R4, -12583039 ;  /* 0xcb40007f040e7421 */ /* 0x000fe20000000000 */
[----:B------:R-:W-:Y:S01]  /*10110*/  FFMA.RM R25, R25, R44, 12582913 ;  /* 0x4b40000119197423 */ /* 0x000fe2000000402c */
[----:B------:R-:W-:Y:S01]  /*10120*/  FFMA R29, R154, R146, R29 ;  /* 0x000000929a1d7223 */ /* 0x000fe2000000001d */
[----:B------:R-:W-:Y:S01]  /*10130*/  FFMA.SAT R37, -R20, R42, 0.5 ;  /* 0x3f00000014257423 */ /* 0x000fe2000000212a */
[----:B------:R-:W-:Y:S01]  /*10140*/  FFMA R14, -R27, 1.4426950216293334961, -R14 ;  /* 0x3fb8aa3b1b0e7823 */ /* 0x000fe2000000090e */
[C---:B------:R-:W-:Y:S01]  /*10150*/  FFMA R24, R154.reuse, R149, R24 ;  /* 0x000000959a187223 */ /* 0x040fe20000000018 */
[----:B------:R-:W-:Y:S01]  /*10160*/  FFMA R33, R154, R148, R33 ;  /* 0x000000949a217223 */ /* 0x000fe20000000021 */
[----:B-1----:R-:W-:Y:S01]  /*10170*/  FFMA.RM R10, R7, R44, 12582913 ;  /* 0x4b400001070a7423 */ /* 0x002fe2000000402c */
[----:B------:R-:W-:Y:S01]  /*10180*/  FFMA R14, -R27, 1.925963033500011079e-08, R14 ;  /* 0x32a570601b0e7823 */ /* 0x000fe2000000010e */
[----:B------:R-:W-:Y:S01]  /*10190*/  FFMA.SAT R27, -R29, R42, 0.5 ;  /* 0x3f0000001d1b7423 */ /* 0x000fe2000000212a */
[-C--:B------:R-:W-:Y:S01]  /*101a0*/  FFMA.RM R37, R37, R44.reuse, 12582913 ;  /* 0x4b40000125257423 */ /* 0x080fe2000000402c */
[----:B------:R-:W-:Y:S01]  /*101b0*/  FADD R34, R10, -12583039 ;  /* 0xcb40007f0a227421 */ /* 0x000fe20000000000 */
[----:B------:R1:W2:Y:S01]  /*101c0*/  MUFU.EX2 R7, R14 ;  /* 0x0000000e00077308 */ /* 0x0002a20000000800 */
[----:B------:R-:W-:Y:S01]  /*101d0*/  FFMA.RM R27, R27, R44, 12582913 ;  /* 0x4b4000011b1b7423 */ /* 0x000fe2000000402c */
[C---:B------:R-:W-:Y:S01]  /*101e0*/  FFMA R26, R154.reuse, R151, R26 ;  /* 0x000000979a1a7223 */ /* 0x040fe2000000001a */
[----:B------:R-:W-:Y:S01]  /*101f0*/  FFMA R34, -R23, 1.4426950216293334961, -R34 ;  /* 0x3fb8aa3b17227823 */ /* 0x000fe20000000922 */
[----:B------:R-:W-:Y:S01]  /*10200*/  FFMA R35, R154, R150, R35 ;  /* 0x000000969a237223 */ /* 0x000fe20000000023 */
[----:B------:R-:W-:Y:S01]  /*10210*/  FADD R38, R27, -12583039 ;  /* 0xcb40007f1b267421 */ /* 0x000fe20000000000 */
[-C--:B------:R-:W-:Y:S01]  /*10220*/  FFMA.SAT R39, -R33, R42.reuse, 0.5 ;  /* 0x3f00000021277423 */ /* 0x080fe2000000212a */
[----:B------:R-:W-:Y:S01]  /*10230*/  FFMA R34, -R23, 1.925963033500011079e-08, R34 ;  /* 0x32a5706017227823 */ /* 0x000fe20000000122 */
[----:B------:R-:W-:Y:S01]  /*10240*/  FFMA.SAT R40, -R26, R42, 0.5 ;  /* 0x3f0000001a287423 */ /* 0x000fe2000000212a */
[-C--:B-1----:R-:W-:Y:S01]  /*10250*/  FFMA.RM R14, R15, R44.reuse, 12582913 ;  /* 0x4b4000010f0e7423 */ /* 0x082fe2000000402c */
[----:B------:R-:W-:Y:S01]  /*10260*/  FFMA R38, -R29, 1.4426950216293334961, -R38 ;  /* 0x3fb8aa3b1d267823 */ /* 0x000fe20000000926 */
[----:B------:R1:W-:Y:S01]  /*10270*/  MUFU.EX2 R15, R34 ;  /* 0x00000022000f7308 */ /* 0x0003e20000000800 */
[-C--:B------:R-:W-:Y:S01]  /*10280*/  FFMA.RM R39, R39, R44.reuse, 12582913 ;  /* 0x4b40000127277423 */ /* 0x080fe2000000402c */
[----:B------:R-:W-:Y:S01]  /*10290*/  FFMA.RM R43, R40, R44, 12582913 ;  /* 0x4b400001282b7423 */ /* 0x000fe2000000402c */
[----:B------:R-:W-:Y:S01]  /*102a0*/  FFMA R38, -R29, 1.925963033500011079e-08, R38 ;  /* 0x32a570601d267823 */ /* 0x000fe20000000126 */
[----:B------:R-:W-:Y:S01]  /*102b0*/  FADD R36, R21, -12583039 ;  /* 0xcb40007f15247421 */ /* 0x000fe20000000000 */
[----:B------:R-:W-:-:S02]  /*102c0*/  IMAD.SHL.U32 R0, R0, 0x800000, RZ ;  /* 0x0080000000007824 */ /* 0x000fc400078e00ff */
[----:B------:R-:W-:Y:S01]  /*102d0*/  FADD R23, R14, -12583039 ;  /* 0xcb40007f0e177421 */ /* 0x000fe20000000000 */
[----:B------:R-:W-:Y:S01]  /*102e0*/  SHF.L.U32 R4, R4, 0x17, RZ ;  /* 0x0000001704047819 */ /* 0x000fe200000006ff */
[----:B------:R-:W-:Y:S01]  /*102f0*/  FADD R45, R43, -12583039 ;  /* 0xcb40007f2b2d7421 */ /* 0x000fe20000000000 */
[----:B-1----:R-:W-:Y:S01]  /*10300*/  FADD R34, R25, -12583039 ;  /* 0xcb40007f19227421 */ /* 0x002fe20000000000 */
[----:B------:R-:W-:Y:S01]  /*10310*/  FFMA R36, -R143, 1.4426950216293334961, -R36 ;  /* 0x3fb8aa3b8f247823 */ /* 0x000fe20000000924 */
[----:B------:R-:W-:Y:S01]  /*10320*/  FFMA R23, -R144, 1.4426950216293334961, -R23 ;  /* 0x3fb8aa3b90177823 */ /* 0x000fe20000000917 */
[----:B------:R-:W-:Y:S01]  /*10330*/  FFMA R45, -R26, 1.4426950216293334961, -R45 ;  /* 0x3fb8aa3b1a2d7823 */ /* 0x000fe2000000092d */
[----:B------:R-:W-:Y:S01]  /*10340*/  FFMA R34, -R31, 1.4426950216293334961, -R34 ;  /* 0x3fb8aa3b1f227823 */ /* 0x000fe20000000922 */
[----:B--2---:R-:W-:Y:S01]  /*10350*/  FFMA R46, R4, R7, 1 ;  /* 0x3f800000042e7423 */ /* 0x004fe20000000007 */
[----:B------:R-:W-:Y:S01]  /*10360*/  FFMA R36, -R143, 1.925963033500011079e-08, R36 ;  /* 0x32a570608f247823 */ /* 0x000fe20000000124 */
[----:B------:R-:W-:Y:S01]  /*10370*/  FFMA R23, -R144, 1.925963033500011079e-08, R23 ;  /* 0x32a5706090177823 */ /* 0x000fe20000000117 */
[----:B------:R-:W-:Y:S01]  /*10380*/  FFMA R34, -R31, 1.925963033500011079e-08, R34 ;  /* 0x32a570601f227823 */ /* 0x000fe20000000122 */
[----:B------:R-:W-:Y:S01]  /*10390*/  FADD R31, R37, -12583039 ;  /* 0xcb40007f251f7421 */ /* 0x000fe20000000000 */
[----:B------:R-:W-:Y:S01]  /*103a0*/  SHF.L.U32 R5, R5, 0x17, RZ ;  /* 0x0000001705057819 */ /* 0x000fe200000006ff */
[----:B------:R-:W-:Y:S01]  /*103b0*/  FFMA R45, -R26, 1.925963033500011079e-08, R45 ;  /* 0x32a570601a2d7823 */ /* 0x000fe2000000012d */
[----:B------:R-:W1:Y:S01]  /*103c0*/  MUFU.EX2 R30, R30 ;  /* 0x0000001e001e7308 */ /* 0x000e620000000800 */
[----:B------:R-:W-:Y:S01]  /*103d0*/  FFMA R31, -R20, 1.4426950216293334961, -R31 ;  /* 0x3fb8aa3b141f7823 */ /* 0x000fe2000000091f */
[----:B------:R-:W-:Y:S01]  /*103e0*/  SHF.L.U32 R21, R21, 0x17, RZ ;  /* 0x0000001715157819 */ /* 0x000fe200000006ff */
[----:B------:R-:W-:Y:S01]  /*103f0*/  IMAD.SHL.U32 R13, R13, 0x800000, RZ ;  /* 0x008000000d0d7824 */ /* 0x000fe200078e00ff */
[----:B------:R-:W-:Y:S01]  /*10400*/  SHF.L.U32 R8, R8, 0x17, RZ ;  /* 0x0000001708087819 */ /* 0x000fe200000006ff */
[----:B------:R-:W-:Y:S01]  /*10410*/  FFMA R31, -R20, 1.925963033500011079e-08, R31 ;  /* 0x32a57060141f7823 */ /* 0x000fe2000000011f */
[-C--:B------:R-:W-:Y:S01]  /*10420*/  FFMA.SAT R20, -R24, R42.reuse, 0.5 ;  /* 0x3f00000018147423 */ /* 0x080fe2000000212a */
[----:B------:R-:W-:Y:S01]  /*10430*/  FFMA.SAT R42, -R35, R42, 0.5 ;  /* 0x3f000000232a7423 */ /* 0x000fe2000000212a */
[----:B------:R-:W2:Y:S01]  /*10440*/  MUFU.EX2 R36, R36 ;  /* 0x0000002400247308 */ /* 0x000ea20000000800 */
[----:B------:R-:W-:Y:S01]  /*10450*/  SHF.L.U32 R11, R11, 0x17, RZ ;  /* 0x000000170b0b7819 */ /* 0x000fe200000006ff */
[-C--:B------:R-:W-:Y:S01]  /*10460*/  FFMA.RM R29, R20, R44.reuse, 12582913 ;  /* 0x4b400001141d7423 */ /* 0x080fe2000000402c */
[----:B------:R-:W-:Y:S01]  /*10470*/  FFMA.RM R42, R42, R44, 12582913 ;  /* 0x4b4000012a2a7423 */ /* 0x000fe2000000402c */
[----:B------:R-:W-:Y:S01]  /*10480*/  FADD R20, R39, -12583039 ;  /* 0xcb40007f27147421 */ /* 0x000fe20000000000 */
[----:B------:R-:W-:Y:S01]  /*10490*/  SHF.L.U32 R10, R10, 0x17, RZ ;  /* 0x000000170a0a7819 */ /* 0x000fe200000006ff */
[----:B------:R-:W-:Y:S01]  /*104a0*/  FADD R41, R29, -12583039 ;  /* 0xcb40007f1d297421 */ /* 0x000fe20000000000 */
[----:B------:R-:W-:Y:S01]  /*104b0*/  FADD R44, R42, -12583039 ;  /* 0xcb40007f2a2c7421 */ /* 0x000fe20000000000 */
[----:B------:R-:W-:Y:S01]  /*104c0*/  FFMA R40, -R33, 1.4426950216293334961, -R20 ;  /* 0x3fb8aa3b21287823 */ /* 0x000fe20000000914 */
[----:B------:R-:W3:Y:S01]  /*104d0*/  MUFU.EX2 R12, R12 ;  /* 0x0000000c000c7308 */ /* 0x000ee20000000800 */
[----:B------:R-:W-:Y:S01]  /*104e0*/  FFMA R41, -R24, 1.4426950216293334961, -R41 ;  /* 0x3fb8aa3b18297823 */ /* 0x000fe20000000929 */
[----:B------:R-:W-:Y:S01]  /*104f0*/  FFMA R44, -R35, 1.4426950216293334961, -R44 ;  /* 0x3fb8aa3b232c7823 */ /* 0x000fe2000000092c */
[----:B------:R-:W-:Y:S01]  /*10500*/  FFMA R40, -R33, 1.925963033500011079e-08, R40 ;  /* 0x32a5706021287823 */ /* 0x000fe20000000128 */
[----:B------:R-:W-:Y:S01]  /*10510*/  SHF.L.U32 R14, R14, 0x17, RZ ;  /* 0x000000170e0e7819 */ /* 0x000fe200000006ff */
[----:B------:R-:W-:Y:S01]  /*10520*/  FFMA R41, -R24, 1.925963033500011079e-08, R41 ;  /* 0x32a5706018297823 */ /* 0x000fe20000000129 */
[----:B------:R-:W-:Y:S01]  /*10530*/  FFMA R24, R0, R3, 1 ;  /* 0x3f80000000187423 */ /* 0x000fe20000000003 */
[----:B------:R-:W-:Y:S01]  /*10540*/  FFMA R44, -R35, 1.925963033500011079e-08, R44 ;  /* 0x32a57060232c7823 */ /* 0x000fe2000000012c */
[----:B------:R4:W5:Y:S01]  /*10550*/  MUFU.EX2 R20, R31 ;  /* 0x0000001f00147308 */ /* 0x0009620000000800 */
[----:B------:R-:W-:Y:S01]  /*10560*/  SHF.L.U32 R25, R25, 0x17, RZ ;  /* 0x0000001719197819 */ /* 0x000fe200000006ff */
[----:B------:R-:W-:Y:S01]  /*10570*/  VIADD R4, R24, 0x1800000 ;  /* 0x0180000018047836 */ /* 0x000fe20000000000 */
[----:B------:R-:W-:Y:S01]  /*10580*/  SHF.L.U32 R27, R27, 0x17, RZ ;  /* 0x000000171b1b7819 */ /* 0x000fe200000006ff */
[----:B------:R-:W-:Y:S01]  /*10590*/  IMAD.SHL.U32 R43, R43, 0x800000, RZ ;  /* 0x008000002b2b7824 */ /* 0x000fe200078e00ff */
[----:B------:R-:W-:Y:S01]  /*105a0*/  SHF.L.U32 R37, R37, 0x17, RZ ;  /* 0x0000001725257819 */ /* 0x000fe200000006ff */
[----:B------:R-:W-:Y:S01]  /*105b0*/  BSSY B1, `(.L_x_457) ;  /* 0x0000025000017945 */ /* 0x000fe20003800000 */
[----:B------:R-:W-:Y:S01]  /*105c0*/  LOP3.LUT R4, R4, 0x7f800000, RZ, 0xc0, !PT ;  /* 0x7f80000004047812 */ /* 0x000fe200078ec0ff */
[----:B------:R-:W5:Y:S01]  /*105d0*/  MUFU.EX2 R23, R23 ;  /* 0x0000001700177308 */ /* 0x000f620000000800 */
[----:B----4-:R-:W-:Y:S01]  /*105e0*/  FFMA R31, R5, R6, 1 ;  /* 0x3f800000051f7423 */ /* 0x010fe20000000006 */
[----:B------:R-:W-:Y:S01]  /*105f0*/  SHF.L.U32 R39, R39, 0x17, RZ ;  /* 0x0000001727277819 */ /* 0x000fe200000006ff */
[----:B-1----:R-:W-:Y:S01]  /*10600*/  FFMA R35, R13, R30, 1 ;  /* 0x3f8000000d237423 */ /* 0x002fe2000000001e */
[----:B------:R-:W-:Y:S01]  /*10610*/  ISETP.GT.U32.AND P1, PT, R4, 0x1ffffff, PT ;  /* 0x01ffffff0400780c */ /* 0x000fe20003f24070 */
[----:B--2---:R-:W-:Y:S01]  /*10620*/  FFMA R21, R21, R36, 1 ;  /* 0x3f80000015157423 */ /* 0x004fe20000000024 */
[----:B------:R-:W-:Y:S01]  /*10630*/  SHF.L.U32 R29, R29, 0x17, RZ ;  /* 0x000000171d1d7819 */ /* 0x000fe200000006ff */
[----:B------:R-:W-:Y:S01]  /*10640*/  FFMA R26, R8, R9, 1 ;  /* 0x3f800000081a7423 */ /* 0x000fe20000000009 */
[----:B------:R-:W1:Y:S01]  /*10650*/  MUFU.EX2 R34, R34 ;  /* 0x0000002200227308 */ /* 0x000e620000000800 */
[----:B------:R-:W-:Y:S01]  /*10660*/  SHF.L.U32 R42, R42, 0x17, RZ ;  /* 0x000000172a2a7819 */ /* 0x000fe200000006ff */
[----:B---3--:R-:W-:Y:S01]  /*10670*/  FFMA R33, R11, R12, 1 ;  /* 0x3f8000000b217423 */ /* 0x008fe2000000000c */
[----:B------:R-:W-:Y:S01]  /*10680*/  FFMA R30, R10, R15, 1 ;  /* 0x3f8000000a1e7423 */ /* 0x000fe2000000000f */
[----:B-----5:R-:W-:-:S04]  /*10690*/  FFMA R37, R37, R20, 1 ;  /* 0x3f80000025257423 */ /* 0x020fc80000000014 */
[----:B------:R-:W2:Y:S01]  /*106a0*/  MUFU.EX2 R38, R38 ;  /* 0x0000002600267308 */ /* 0x000ea20000000800 */
[----:B------:R-:W-:-:S07]  /*106b0*/  FFMA R36, R14, R23, 1 ;  /* 0x3f8000000e247423 */ /* 0x000fce0000000017 */
[----:B------:R-:W3:Y:S01]  /*106c0*/  MUFU.EX2 R40, R40 ;  /* 0x0000002800287308 */ /* 0x000ee20000000800 */
[----:B-1----:R-:W-:-:S07]  /*106d0*/  FFMA R25, R25, R34, 1 ;  /* 0x3f80000019197423 */ /* 0x002fce0000000022 */
[----:B------:R-:W1:Y:S01]  /*106e0*/  MUFU.EX2 R0, R41 ;  /* 0x0000002900007308 */ /* 0x000e620000000800 */
[----:B--2---:R-:W-:-:S07]  /*106f0*/  FFMA R38, R27, R38, 1 ;  /* 0x3f8000001b267423 */ /* 0x004fce0000000026 */
[----:B------:R-:W2:Y:S01]  /*10700*/  MUFU.EX2 R6, R45 ;  /* 0x0000002d00067308 */ /* 0x000ea20000000800 */
[----:B---3--:R-:W-:-:S07]  /*10710*/  FFMA R40, R39, R40, 1 ;  /* 0x3f80000027287423 */ /* 0x008fce0000000028 */
[----:B------:R-:W3:Y:S01]  /*10720*/  MUFU.EX2 R3, R44 ;  /* 0x0000002c00037308 */ /* 0x000ee20000000800 */
[----:B-1----:R-:W-:Y:S01]  /*10730*/  FFMA R29, R29, R0, 1 ;  /* 0x3f8000001d1d7423 */ /* 0x002fe20000000000 */
[----:B--2---:R-:W-:Y:S01]  /*10740*/  FFMA R43, R43, R6, 1 ;  /* 0x3f8000002b2b7423 */ /* 0x004fe20000000006 */
[----:B---3--:R-:W-:Y:S01]  /*10750*/  FFMA R42, R42, R3, 1 ;  /* 0x3f8000002a2a7423 */ /* 0x008fe20000000003 */
[----:B------:R-:W-:Y:S06]  /*10760*/  @P1 BRA `(.L_x_458) ;  /* 0x0000000000141947 */ /* 0x000fec0003800000 */
[----:B------:R-:W-:Y:S02]  /*10770*/  MOV R0, R24 ;  /* 0x0000001800007202 */ /* 0x000fe40000000f00 */
[----:B------:R-:W-:-:S07]  /*10780*/  MOV R4, 0x107a0 ;  /* 0x000107a000047802 */ /* 0x000fce0000000f00 */
[----:B------:R-:W-:Y:S05]  /*10790*/  CALL.REL.NOINC `($__internal_0_$__cuda_sm20_rcp_rn_f32_slowpath) ;  /* 0x0000005000cc7944 */ /* 0x000fea0003c00000 */
[----:B------:R-:W-:Y:S01]  /*107a0*/  MOV R9, R0 ;  /* 0x0000000000097202 */ /* 0x000fe20000000f00 */
[----:B------:R-:W-:Y:S06]  /*107b0*/  BRA `(.L_x_459) ;  /* 0x0000000000107947 */ /* 0x000fec0003800000 */
.L_x_458:
[----:B------:R-:W1:Y:S02]  /*107c0*/  MUFU.RCP R9, R24 ;  /* 0x0000001800097308 */ /* 0x000e640000001000 */
[----:B-1----:R-:W-:-:S04]  /*107d0*/  FFMA R0, R24, R9, -1 ;  /* 0xbf80000018007423 */ /* 0x002fc80000000009 */
[----:B------:R-:W-:-:S04]  /*107e0*/  FADD.FTZ R0, -R0, -RZ ;  /* 0x800000ff00007221 */ /* 0x000fc80000010100 */
[----:B------:R-:W-:-:S07]  /*107f0*/  FFMA R9, R9, R0, R9 ;  /* 0x0000000009097223 */ /* 0x000fce0000000009 */
.L_x_459:
[----:B------:R-:W-:Y:S05]  /*10800*/  BSYNC B1 ;  /* 0x0000000000017941 */ /* 0x000fea0003800000 */
.L_x_457:
        /* <DEDUP_REMOVED lines=10> */
.L_x_461:
[----:B------:R-:W1:Y:S02]  /*108b0*/  MUFU.RCP R10, R31 ;  /* 0x0000001f000a7308 */ /* 0x000e640000001000 */
[----:B-1----:R-:W-:-:S04]  /*108c0*/  FFMA R0, R31, R10, -1 ;  /* 0xbf8000001f007423 */ /* 0x002fc8000000000a */
[----:B------:R-:W-:-:S04]  /*108d0*/  FADD.FTZ R3, -R0, -RZ ;  /* 0x800000ff00037221 */ /* 0x000fc80000010100 */
[----:B------:R-:W-:-:S07]  /*108e0*/  FFMA R10, R10, R3, R10 ;  /* 0x000000030a0a7223 */ /* 0x000fce000000000a */
.L_x_462:
[----:B------:R-:W-:Y:S05]  /*108f0*/  BSYNC B1 ;  /* 0x0000000000017941 */ /* 0x000fea0003800000 */
.L_x_460:
        /* <DEDUP_REMOVED lines=10> */
.L_x_464:
[----:B------:R-:W1:Y:S02]  /*109a0*/  MUFU.RCP R11, R26 ;  /* 0x0000001a000b7308 */ /* 0x000e640000001000 */
[----:B-1----:R-:W-:-:S04]  /*109b0*/  FFMA R0, R26, R11, -1 ;  /* 0xbf8000001a007423 */ /* 0x002fc8000000000b */
[----:B------:R-:W-:-:S04]  /*109c0*/  FADD.FTZ R0, -R0, -RZ ;  /* 0x800000ff00007221 */ /* 0x000fc80000010100 */
[----:B------:R-:W-:-:S07]  /*109d0*/  FFMA R11, R11, R0, R11 ;  /* 0x000000000b0b7223 */ /* 0x000fce000000000b */
.L_x_465:
[----:B------:R-:W-:Y:S05]  /*109e0*/  BSYNC B1 ;  /* 0x0000000000017941 */ /* 0x000fea0003800000 */
.L_x_463:
        /* <DEDUP_REMOVED lines=10> */
.L_x_467:
[----:B------:R-:W1:Y:S02]  /*10a90*/  MUFU.RCP R12, R33 ;  /* 0x00000021000c7308 */ /* 0x000e640000001000 */
[----:B-1----:R-:W-:-:S04]  /*10aa0*/  FFMA R0, R33, R12, -1 ;  /* 0xbf80000021007423 */ /* 0x002fc8000000000c */
[----:B------:R-:W-:-:S04]  /*10ab0*/  FADD.FTZ R3, -R0, -RZ ;  /* 0x800000ff00037221 */ /* 0x000fc80000010100 */
[----:B------:R-:W-:-:S07]  /*10ac0*/  FFMA R12, R12, R3, R12 ;  /* 0x000000030c0c7223 */ /* 0x000fce000000000c */
.L_x_468:
[----:B------:R-:W-:Y:S05]  /*10ad0*/  BSYNC B1 ;  /* 0x0000000000017941 */ /* 0x000fea0003800000 */
.L_x_466:
        /* <DEDUP_REMOVED lines=10> */
.L_x_470:
[----:B------:R-:W1:Y:S02]  /*10b80*/  MUFU.RCP R13, R46 ;  /* 0x0000002e000d7308 */ /* 0x000e640000001000 */
[----:B-1----:R-:W-:-:S04]  /*10b90*/  FFMA R0, R46, R13, -1 ;  /* 0xbf8000002e007423 */ /* 0x002fc8000000000d */
[----:B------:R-:W-:-:S04]  /*10ba0*/  FADD.FTZ R0, -R0, -RZ ;  /* 0x800000ff00007221 */ /* 0x000fc80000010100 */
[----:B------:R-:W-:-:S07]  /*10bb0*/  FFMA R13, R13, R0, R13 ;  /* 0x000000000d0d7223 */ /* 0x000fce000000000d */
.L_x_471:
[----:B------:R-:W-:Y:S05]  /*10bc0*/  BSYNC B1 ;  /* 0x0000000000017941 */ /* 0x000fea0003800000 */
.L_x_469:
        /* <DEDUP_REMOVED lines=10> */
.L_x_473:
[----:B------:R-:W1:Y:S02]  /*10c70*/  MUFU.RCP R14, R35 ;  /* 0x00000023000e7308 */ /* 0x000e640000001000 */
[----:B-1----:R-:W-:-:S04]  /*10c80*/  FFMA R0, R35, R14, -1 ;  /* 0xbf80000023007423 */ /* 0x002fc8000000000e */
[----:B------:R-:W-:-:S04]  /*10c90*/  FADD.FTZ R3, -R0, -RZ ;  /* 0x800000ff00037221 */ /* 0x000fc80000010100 */
[----:B------:R-:W-:-:S07]  /*10ca0*/  FFMA R14, R14, R3, R14 ;  /* 0x000000030e0e7223 */ /* 0x000fce000000000e */
.L_x_474:
[----:B------:R-:W-:Y:S05]  /*10cb0*/  BSYNC B1 ;  /* 0x0000000000017941 */ /* 0x000fea0003800000 */
.L_x_472:
        /* <DEDUP_REMOVED lines=10> */
.L_x_476:
[----:B------:R-:W1:Y:S02]  /*10d60*/  MUFU.RCP R15, R30 ;  /* 0x0000001e000f7308 */ /* 0x000e640000001000 */
[----:B-1----:R-:W-:-:S04]  /*10d70*/  FFMA R0, R30, R15, -1 ;  /* 0xbf8000001e007423 */ /* 0x002fc8000000000f */
[----:B------:R-:W-:-:S04]  /*10d80*/  FADD.FTZ R0, -R0, -RZ ;  /* 0x800000ff00007221 */ /* 0x000fc80000010100 */
[----:B------:R-:W-:-:S07]  /*10d90*/  FFMA R15, R15, R0, R15 ;  /* 0x000000000f0f7223 */ /* 0x000fce000000000f */
.L_x_477:
[----:B------:R-:W-:Y:S05]  /*10da0*/  BSYNC B1 ;  /* 0x0000000000017941 */ /* 0x000fea0003800000 */
.L_x_475:
        /* <DEDUP_REMOVED lines=10> */
.L_x_479:
[----:B------:R-:W1:Y:S02]  /*10e50*/  MUFU.RCP R20, R21 ;  /* 0x0000001500147308 */ /* 0x000e640000001000 */
[----:B-1----:R-:W-:-:S04]  /*10e60*/  FFMA R0, R21, R20, -1 ;  /* 0xbf80000015007423 */ /* 0x002fc80000000014 */
[----:B------:R-:W-:-:S04]  /*10e70*/  FADD.FTZ R3, -R0, -RZ ;  /* 0x800000ff00037221 */ /* 0x000fc80000010100 */
[----:B------:R-:W-:-:S07]  /*10e80*/  FFMA R20, R20, R3, R20 ;  /* 0x0000000314147223 */ /* 0x000fce0000000014 */
.L_x_480:
[----:B------:R-:W-:Y:S05]  /*10e90*/  BSYNC B1 ;  /* 0x0000000000017941 */ /* 0x000fea0003800000 */
.L_x_478:
        /* <DEDUP_REMOVED lines=10> */
.L_x_482:
[----:B------:R-:W1:Y:S02]  /*10f40*/  MUFU.RCP R21, R36 ;  /* 0x0000002400157308 */ /* 0x000e640000001000 */
[----:B-1----:R-:W-:-:S04]  /*10f50*/  FFMA R0, R36, R21, -1 ;  /* 0xbf80000024007423 */ /* 0x002fc80000000015 */
[----:B------:R-:W-:-:S04]  /*10f60*/  FADD.FTZ R0, -R0, -RZ ;  /* 0x800000ff00007221 */ /* 0x000fc80000010100 */
[----:B------:R-:W-:-:S07]  /*10f70*/  FFMA R21, R21, R0, R21 ;  /* 0x0000000015157223 */ /* 0x000fce0000000015 */
.L_x_483:
[----:B------:R-:W-:Y:S05]  /*10f80*/  BSYNC B1 ;  /* 0x0000000000017941 */ /* 0x000fea0003800000 */
.L_x_481:
        /* <DEDUP_REMOVED lines=10> */
.L_x_485:
[----:B------:R-:W1:Y:S02]  /*11030*/  MUFU.RCP R24, R25 ;  /* 0x0000001900187308 */ /* 0x000e640000001000 */
[----:B-1----:R-:W-:-:S04]  /*11040*/  FFMA R0, R25, R24, -1 ;  /* 0xbf80000019007423 */ /* 0x002fc80000000018 */
[----:B------:R-:W-:-:S04]  /*11050*/  FADD.FTZ R3, -R0, -RZ ;  /* 0x800000ff00037221 */ /* 0x000fc80000010100 */
[----:B------:R-:W-:-:S07]  /*11060*/  FFMA R24, R24, R3, R24 ;  /* 0x0000000318187223 */ /* 0x000fce0000000018 */
.L_x_486:
[----:B------:R-:W-:Y:S05]  /*11070*/  BSYNC B1 ;  /* 0x0000000000017941 */ /* 0x000fea0003800000 */
.L_x_484:
        /* <DEDUP_REMOVED lines=10> */
.L_x_488:
[----:B------:R-:W1:Y:S02]  /*11120*/  MUFU.RCP R23, R38 ;  /* 0x0000002600177308 */ /* 0x000e640000001000 */
[----:B-1----:R-:W-:-:S04]  /*11130*/  FFMA R0, R38, R23, -1 ;  /* 0xbf80000026007423 */ /* 0x002fc80000000017 */
[----:B------:R-:W-:-:S04]  /*11140*/  FADD.FTZ R0, -R0, -RZ ;  /* 0x800000ff00007221 */ /* 0x000fc80000010100 */
[----:B------:R-:W-:-:S07]  /*11150*/  FFMA R23, R23, R0, R23 ;  /* 0x0000000017177223 */ /* 0x000fce0000000017 */
.L_x_489:
[----:B------:R-:W-:Y:S05]  /*11160*/  BSYNC B1 ;  /* 0x0000000000017941 */ /* 0x000fea0003800000 */
.L_x_487:
        /* <DEDUP_REMOVED lines=10> */
.L_x_491:
[----:B------:R-:W1:Y:S02]  /*11210*/  MUFU.RCP R26, R37 ;  /* 0x00000025001a7308 */ /* 0x000e640000001000 */
[----:B-1----:R-:W-:-:S04]  /*11220*/  FFMA R0, R37, R26, -1 ;  /* 0xbf80000025007423 */ /* 0x002fc8000000001a */
[----:B------:R-:W-:-:S04]  /*11230*/  FADD.FTZ R3, -R0, -RZ ;  /* 0x800000ff00037221 */ /* 0x000fc80000010100 */
[----:B------:R-:W-:-:S07]  /*11240*/  FFMA R26, R26, R3, R26 ;  /* 0x000000031a1a7223 */ /* 0x000fce000000001a */
.L_x_492:
[----:B------:R-:W-:Y:S05]  /*11250*/  BSYNC B1 ;  /* 0x0000000000017941 */ /* 0x000fea0003800000 */
.L_x_490:
        /* <DEDUP_REMOVED lines=10> */
.L_x_494:
[----:B------:R-:W1:Y:S02]  /*11300*/  MUFU.RCP R25, R40 ;  /* 0x0000002800197308 */ /* 0x000e640000001000 */
[----:B-1----:R-:W-:-:S04]  /*11310*/  FFMA R0, R40, R25, -1 ;  /* 0xbf80000028007423 */ /* 0x002fc80000000019 */
[----:B------:R-:W-:-:S04]  /*11320*/  FADD.FTZ R0, -R0, -RZ ;  /* 0x800000ff00007221 */ /* 0x000fc80000010100 */
[----:B------:R-:W-:-:S07]  /*11330*/  FFMA R25, R25, R0, R25 ;  /* 0x0000000019197223 */ /* 0x000fce0000000019 */
.L_x_495:
[----:B------:R-:W-:Y:S05]  /*11340*/  BSYNC B1 ;  /* 0x0000000000017941 */ /* 0x000fea0003800000 */
.L_x_493:
        /* <DEDUP_REMOVED lines=10> */
.L_x_497:
[----:B------:R-:W1:Y:S02]  /*113f0*/  MUFU.RCP R30, R29 ;  /* 0x0000001d001e7308 */ /* 0x000e640000001000 */
[----:B-1----:R-:W-:-:S04]  /*11400*/  FFMA R0, R29, R30, -1 ;  /* 0xbf8000001d007423 */ /* 0x002fc8000000001e */
[----:B------:R-:W-:-:S04]  /*11410*/  FADD.FTZ R3, -R0, -RZ ;  /* 0x800000ff00037221 */ /* 0x000fc80000010100 */
[----:B------:R-:W-:-:S07]  /*11420*/  FFMA R30, R30, R3, R30 ;  /* 0x000000031e1e7223 */ /* 0x000fce000000001e */
.L_x_498:
[----:B------:R-:W-:Y:S05]  /*11430*/  BSYNC B1 ;  /* 0x0000000000017941 */ /* 0x000fea0003800000 */
.L_x_496:
        /* <DEDUP_REMOVED lines=10> */
.L_x_500:
[----:B------:R-:W1:Y:S02]  /*114e0*/  MUFU.RCP R27, R42 ;  /* 0x0000002a001b7308 */ /* 0x000e640000001000 */
[----:B-1----:R-:W-:-:S04]  /*114f0*/  FFMA R0, R42, R27, -1 ;  /* 0xbf8000002a007423 */ /* 0x002fc8000000001b */
[----:B------:R-:W-:-:S04]  /*11500*/  FADD.FTZ R0, -R0, -RZ ;  /* 0x800000ff00007221 */ /* 0x000fc80000010100 */
[----:B------:R-:W-:-:S07]  /*11510*/  FFMA R27, R27, R0, R27 ;  /* 0x000000001b1b7223 */ /* 0x000fce000000001b */
.L_x_501:
[----:B------:R-:W-:Y:S05]  /*11520*/  BSYNC B1 ;  /* 0x0000000000017941 */ /* 0x000fea0003800000 */
.L_x_499:
        /* <DEDUP_REMOVED lines=8> */
.L_x_502:
[----:B------:R-:W1:Y:S02]  /*115b0*/  MUFU.RCP R0, R43 ;  /* 0x0000002b00007308 */ /* 0x000e640000001000 */
[----:B-1----:R-:W-:-:S04]  /*115c0*/  FFMA R3, R43, R0, -1 ;  /* 0xbf8000002b037423 */ /* 0x002fc80000000000 */
[----:B------:R-:W-:-:S04]  /*115d0*/  FADD.FTZ R3, -R3, -RZ ;  /* 0x800000ff03037221 */ /* 0x000fc80000010100 */
[----:B------:R-:W-:-:S07]  /*115e0*/  FFMA R0, R0, R3, R0 ;  /* 0x0000000300007223 */ /* 0x000fce0000000000 */
.L_x_503:
        /* <DEDUP_REMOVED lines=29> */
.L_x_505:
[----:B------:R-:W-:Y:S05]  /*117c0*/  BSYNC B0 ;  /* 0x0000000000007941 */ /* 0x000fea0003800000 */
.L_x_504:
[----:B------:R-:W-:Y:S06]  /*117d0*/  BAR.SYNC.DEFER_BLOCKING 0x1, 0x100 ;  /* 0x0044000000007b1d */ /* 0x000fec0000010000 */
[----:B------:R-:W-:Y:S04]  /*117e0*/  BSSY B0, `(.L_x_506) ;  /* 0x0000009000007945 */ /* 0x000fe80003800000 */
[----:B------:R-:W-:Y:S05]  /*117f0*/  @P0 BRA `(.L_x_507) ;  /* 0x00000000001c0947 */ /* 0x000fea0003800000 */
[----:B------:R-:W-:-:S13]  /*11800*/  ISETP.NE.AND P0, PT, R158, 0x3, PT ;  /* 0x000000039e00780c */ /* 0x000fda0003f05270 */
[----:B------:R-:W-:Y:S05]  /*11810*/  @!P0 BRA `(.L_x_508) ;  /* 0x0000000000048947 */ /* 0x000fea0003800000 */
[----:B------:R-:W-:Y:S01]  /*11820*/  BPT.TRAP 0x1 ;  /* 0x000000040000795c */ /* 0x000fe20000300000 */
.L_x_508:
[----:B------:R-:W-:-:S04]  /*11830*/  ULEA UR4, UR36, UR45, 0x3 ;  /* 0x0000002d24047291 */ /* 0x000fc8000f8e183f */
[----:B------:R-:W-:-:S04]  /*11840*/  UIADD3 UR4, UR4, 0x60, URZ ;  /* 0x0000006004047890 */ /* 0x000fc8000fffe03f */
[----:B------:R-:W-:-:S09]  /*11850*/  UPRMT UR4, UR50, 0x654, UR4 ;  /* 0x0000065432047896 */ /* 0x000fd20008000004 */
[----:B------:R-:W-:Y:S03]  /*11860*/  SYNCS.ARRIVE.TRANS64.RED.A1T0 RZ, [UR4], RZ ;  /* 0x000000ffffff79a7 */ /* 0x000fe60008100404 */
.L_x_507:
[----:B------:R-:W-:Y:S05]  /*11870*/  BSYNC B0 ;  /* 0x0000000000007941 */ /* 0x000fea0003800000 */
.L_x_506:
[----:B------:R-:W-:Y:S01]  /*11880*/  IADD3 R2, P0, R2, UR46, RZ ;  /* 0x0000002e02027c10 */ /* 0x000fe2000ff1e0ff */
[----:B------:R-:W-:Y:S01]  /*11890*/  ULDC.64 UR4, c[0x0][0x8f8] ;  /* 0x00023e0000047ab9 */ /* 0x000fe20000000a00 */
[----:B------:R-:W-:Y:S01]  /*118a0*/  UIADD3 UR36, UR36, 0x1, URZ ;  /* 0x0000000124247890 */ /* 0x000fe2000fffe03f */
[----:B------:R-:W-:Y:S01]  /*118b0*/  PRMT R0, RZ, 0x7610, R0 ;  /* 0x00007610ff007816 */ /* 0x000fe20000000000 */
[----:B------:R-:W-:Y:S01]  /*118c0*/  UMOV UR55, 0xffffffff ;  /* 0xffffffff00377882 */ /* 0x000fe20000000000 */
[----:B------:R-:W-:Y:S01]  /*118d0*/  IADD3.X R16, R16, UR38, RZ, P0, !PT ;  /* 0x0000002610107c10 */ /* 0x000fe200087fe4ff */
[----:B------:R-:W-:Y:S01]  /*118e0*/  UISETP.NE.AND UP0, UPT, UR36, 0x4, UPT ;  /* 0x000000042400788c */ /* 0x000fe2000bf05270 */
[----:B------:R-:W-:Y:S02]  /*118f0*/  ISETP.GE.U32.AND P0, PT, R2, UR4, PT ;  /* 0x0000000402007c0c */ /* 0x000fe4000bf06070 */
[----:B------:R-:W-:Y:S01]  /*11900*/  MOV R23, 0xffffffff ;  /* 0xffffffff00177802 */ /* 0x000fe20000000f00 */
[----:B------:R-:W-:Y:S01]  /*11910*/  USEL UR36, UR36, URZ, UP0 ;  /* 0x0000003f24247287 */ /* 0x000fe20008000000 */
[----:B------:R-:W-:-:S02]  /*11920*/  ISETP.GE.U32.AND.EX P0, PT, R16, UR5, PT, P0 ;  /* 0x0000000510007c0c */ /* 0x000fc4000bf06100 */
[----:B------:R-:W-:-:S11]  /*11930*/  MOV R157, 0xffffffff ;  /* 0xffffffff009d7802 */ /* 0x000fd60000000f00 */
[----:B------:R-:W-:Y:S05]  /*11940*/  @P0 BRA `(.L_x_509) ;  /* 0x00000004006c0947 */ /* 0x000fea0003800000 */
[----:B------:R-:W2:Y:S01]  /*11950*/  S2R R12, SR_CTAID.X ;  /* 0x00000000000c7919 */ /* 0x000ea20000002500 */
[----:B-1----:R-:W1:Y:S01]  /*11960*/  LDC.64 R10, c[0x0][0x8d0] ;  /* 0x00023400ff0a7b82 */ /* 0x002e620000000a00 */
[----:B------:R-:W-:Y:S01]  /*11970*/  ULDC UR4, c[0x0][0x150] ;  /* 0x0000540000047ab9 */ /* 0x000fe20000000800 */
[----:B------:R-:W-:Y:S01]  /*11980*/  IMAD.MOV.U32 R8, RZ, RZ, R2 ;  /* 0x000000ffff087224 */ /* 0x000fe200078e0002 */
[----:B------:R-:W3:Y:S01]  /*11990*/  S2R R24, SR_CTAID.Y ;  /* 0x0000000000187919 */ /* 0x000ee20000002600 */
[----:B------:R-:W-:-:S04]  /*119a0*/  MOV R9, R16 ;  /* 0x0000001000097202 */ /* 0x000fc80000000f00 */
[----:B------:R-:W4:Y:S08]  /*119b0*/  LDC R25, c[0x0][0x144] ;  /* 0x00005100ff197b82 */ /* 0x000f300000000800 */
[----:B------:R-:W3:Y:S08]  /*119c0*/  LDC R0, c[0x0][0x8d8] ;  /* 0x00023600ff007b82 */ /* 0x000ef00000000800 */
[----:B------:R-:W3:Y:S01]  /*119d0*/  LDC.64 R14, c[0x0][0x8c8] ;  /* 0x00023200ff0e7b82 */ /* 0x000ee20000000a00 */
[----:B-1----:R-:W-:-:S04]  /*119e0*/  ISETP.NE.U32.AND P0, PT, R10, RZ, PT ;  /* 0x000000ff0a00720c */ /* 0x002fc80003f05070 */
[----:B------:R-:W-:Y:S02]  /*119f0*/  ISETP.NE.AND.EX P0, PT, R11, RZ, PT, P0 ;  /* 0x000000ff0b00720c */ /* 0x000fe40003f05300 */
[----:B--2---:R-:W-:-:S05]  /*11a00*/  I2FP.F32.U32 R3, R12 ;  /* 0x0000000c00037245 */ /* 0x004fca0000201000 */
[----:B------:R-:W-:-:S04]  /*11a10*/  FMUL R3, R3, UR4 ;  /* 0x0000000403037c20 */ /* 0x000fc80008400000 */
[----:B------:R1:W2:Y:S02]  /*11a20*/  F2I.U32.TRUNC.NTZ R23, R3 ;  /* 0x0000000300177305 */ /* 0x0002a4000020f000 */
[----:B----4-:R-:W-:Y:S05]  /*11a30*/  @!P0 BRA `(.L_x_510) ;  /* 0x0000000000288947 */ /* 0x010fea0003800000 */
[----:B-1----:R-:W1:Y:S02]  /*11a40*/  LDC R3, c[0x0][0x8dc] ;  /* 0x00023700ff037b82 */ /* 0x002e640000000800 */
[----:B-1----:R-:W-:-:S04]  /*11a50*/  IADD3 R3, P0, R2, R3, RZ ;  /* 0x0000000302037210 */ /* 0x002fc80007f1e0ff */
        /* <DEDUP_REMOVED lines=8> */
.L_x_510:
[-CC-:B---3--:R-:W-:Y:S01]  /*11ae0*/  SHF.R.U64 R31, R8, R0.reuse, R9.reuse ;  /* 0x00000000081f7219 */ /* 0x188fe20000001209 */
[----:B------:R-:W3:Y:S01]  /*11af0*/  LDC.64 R20, c[0x0][0x8e8] ;  /* 0x00023a00ff147b82 */ /* 0x000ee20000000a00 */
[----:B------:R-:W-:Y:S01]  /*11b00*/  SHF.R.U32.HI R0, RZ, R0, R9 ;  /* 0x00000000ff007219 */ /* 0x000fe20000011609 */
[----:B------:R-:W-:Y:S01]  /*11b10*/  ULDC UR4, c[0x0][0x154] ;  /* 0x0000550000047ab9 */ /* 0x000fe20000000800 */
[----:B------:R-:W-:Y:S02]  /*11b20*/  IADD3 R7, P0, RZ, -R31, RZ ;  /* 0x8000001fff077210 */ /* 0x000fe40007f1e0ff */
[----:B--2---:R-:W-:-:S03]  /*11b30*/  IADD3 R23, -R23, RZ, RZ ;  /* 0x000000ff17177210 */ /* 0x004fc60007ffe1ff */
[----:B------:R-:W2:Y:S01]  /*11b40*/  LDC R6, c[0x0][0x8c0] ;  /* 0x00023000ff067b82 */ /* 0x000ea20000000800 */
[----:B-1----:R-:W-:Y:S02]  /*11b50*/  IMAD.X R3, RZ, RZ, ~R0, P0 ;  /* 0x000000ffff037224 */ /* 0x002fe400000e0e00 */
[----:B------:R-:W-:Y:S02]  /*11b60*/  IMAD R26, R25, R23, R12 ;  /* 0x00000017191a7224 */ /* 0x000fe400078e020c */
[----:B------:R-:W-:Y:S01]  /*11b70*/  IMAD R0, R3, R14, RZ ;  /* 0x0000000e03007224 */ /* 0x000fe200078e02ff */
[----:B------:R-:W-:Y:S02]  /*11b80*/  MOV R3, R16 ;  /* 0x0000001000037202 */ /* 0x000fe40000000f00 */
[----:B------:R-:W1:Y:S01]  /*11b90*/  LDC R8, c[0x0][0x8b0] ;  /* 0x00022c00ff087b82 */ /* 0x000e620000000800 */
[----:B------:R-:W-:-:S04]  /*11ba0*/  IMAD.WIDE.U32 R4, R7, R14, R2 ;  /* 0x0000000e07047225 */ /* 0x000fc800078e0002 */
[----:B------:R-:W-:-:S03]  /*11bb0*/  IMAD R3, R7, R15, R0 ;  /* 0x0000000f07037224 */ /* 0x000fc600078e0200 */
[----:B------:R-:W4:Y:S01]  /*11bc0*/  LDC R28, c[0x0][0x900] ;  /* 0x00024000ff1c7b82 */ /* 0x000f220000000800 */
[----:B------:R-:W-:Y:S01]  /*11bd0*/  I2FP.F32.U32 R0, R24 ;  /* 0x0000001800007245 */ /* 0x000fe20000201000 */
[----:B------:R-:W-:Y:S01]  /*11be0*/  IMAD.MOV.U32 R7, RZ, RZ, 0x1 ;  /* 0x00000001ff077424 */ /* 0x000fe200078e00ff */
[----:B---3--:R-:W-:Y:S02]  /*11bf0*/  ISETP.NE.U32.AND P0, PT, R20, RZ, PT ;  /* 0x000000ff1400720c */ /* 0x008fe40003f05070 */
[----:B------:R-:W-:Y:S01]  /*11c00*/  IADD3 R3, R5, R3, RZ ;  /* 0x0000000305037210 */ /* 0x000fe20007ffe0ff */
[----:B------:R-:W-:Y:S01]  /*11c10*/  FMUL R0, R0, UR4 ;  /* 0x0000000400007c20 */ /* 0x000fe20008400000 */
[----:B------:R-:W-:Y:S01]  /*11c20*/  ISETP.NE.AND.EX P0, PT, R21, RZ, PT, P0 ;  /* 0x000000ff1500720c */ /* 0x000fe20003f05300 */
[----:B------:R-:W3:Y:S01]  /*11c30*/  LDC R15, c[0x0][0x148] ;  /* 0x00005200ff0f7b82 */ /* 0x000ee20000000800 */
[-CC-:B--2---:R-:W-:Y:S01]  /*11c40*/  SHF.R.U64 R12, R4, R6.reuse, R3.reuse ;  /* 0x00000006040c7219 */ /* 0x184fe20000001203 */
[----:B------:R2:W2:Y:S01]  /*11c50*/  F2I.U32.TRUNC.NTZ R13, R0 ;  /* 0x00000000000d7305 */ /* 0x0004a2000020f000 */
[----:B------:R-:W-:-:S02]  /*11c60*/  SHF.R.U32.HI R3, RZ, R6, R3 ;  /* 0x00000006ff037219 */ /* 0x000fc40000011603 */
[----:B------:R-:W-:-:S03]  /*11c70*/  MOV R5, 0xffffffff ;  /* 0xffffffff00057802 */ /* 0x000fc60000000f00 */
[----:B------:R-:W2:Y:S01]  /*11c80*/  LDC R25, c[0x0][0x8a8] ;  /* 0x00022a00ff197b82 */ /* 0x000ea20000000800 */
[-CC-:B-1----:R-:W-:Y:S02]  /*11c90*/  SHF.R.U64 R10, R12, R8.reuse, R3.reuse ;  /* 0x000000080c0a7219 */ /* 0x182fe40000001203 */
[----:B------:R-:W-:-:S05]  /*11ca0*/  SHF.R.U32.HI R3, RZ, R8, R3 ;  /* 0x00000008ff037219 */ /* 0x000fca0000011603 */
[----:B------:R-:W1:Y:S01]  /*11cb0*/  LDC R27, c[0x0][0x8f0] ;  /* 0x00023c00ff1b7b82 */ /* 0x000e620000000800 */
[-C--:B----4-:R-:W-:Y:S02]  /*11cc0*/  SHF.L.U32 R4, R5, R28.reuse, RZ ;  /* 0x0000001c05047219 */ /* 0x090fe400000006ff */
[-CC-:B------:R-:W-:Y:S02]  /*11cd0*/  SHF.R.U64 R14, R10, R28.reuse, R3.reuse ;  /* 0x0000001c0a0e7219 */ /* 0x180fe40000001203 */
[----:B------:R-:W-:Y:S02]  /*11ce0*/  SHF.R.U32.HI R5, RZ, R28, R3 ;  /* 0x0000001cff057219 */ /* 0x000fe40000011603 */
[----:B------:R-:W-:Y:S01]  /*11cf0*/  LOP3.LUT R23, RZ, R4, RZ, 0x33, !PT ;  /* 0x00000004ff177212 */ /* 0x000fe200078e33ff */
[----:B------:R-:W4:Y:S01]  /*11d00*/  LDC R29, c[0x0][0x8e0] ;  /* 0x00023800ff1d7b82 */ /* 0x000f220000000800 */
[----:B------:R-:W-:Y:S02]  /*11d10*/  SHF.L.U32 R28, R7, R28, RZ ;  /* 0x0000001c071c7219 */ /* 0x000fe400000006ff */
[----:B------:R-:W-:-:S05]  /*11d20*/  MOV R4, R14 ;  /* 0x0000000e00047202 */ /* 0x000fca0000000f00 */
[----:B------:R-:W1:Y:S01]  /*11d30*/  LDC R30, c[0x0][0x8b8] ;  /* 0x00022e00ff1e7b82 */ /* 0x000e620000000800 */
[----:B------:R-:W-:Y:S05]  /*11d40*/  @!P0 BRA `(.L_x_511) ;  /* 0x0000000000288947 */ /* 0x000fea0003800000 */
[----:B------:R-:W5:Y:S02]  /*11d50*/  LDC R3, c[0x0][0x8f4] ;  /* 0x00023d00ff037b82 */ /* 0x000f640000000800 */
[----:B-----5:R-:W-:-:S04]  /*11d60*/  IADD3 R3, P0, R14, R3, RZ ;  /* 0x000000030e037210 */ /* 0x020fc80007f1e0ff */
        /* <DEDUP_REMOVED lines=8> */
.L_x_511:
[----:B------:R-:W-:Y:S01]  /*11df0*/  ISETP.NE.AND P0, PT, R22, 0x1, PT ;  /* 0x000000011600780c */ /* 0x000fe20003f05270 */
[----:B--2---:R-:W-:Y:S01]  /*11e00*/  IMAD.MOV R13, RZ, RZ, -R13 ;  /* 0x000000ffff0d7224 */ /* 0x004fe200078e0a0d */
[----:B-1----:R-:W-:Y:S02]  /*11e10*/  SHF.R.U64 R0, R4, R27, R5 ;  /* 0x0000001b04007219 */ /* 0x002fe40000001205 */
[----:B------:R-:W-:Y:S02]  /*11e20*/  LOP3.LUT R23, R10, R23, RZ, 0xc0, !PT ;  /* 0x000000170a177212 */ /* 0x000fe400078ec0ff */
[----:B------:R-:W-:Y:S02]  /*11e30*/  IADD3 R5, R25, -0x1, RZ ;  /* 0xffffffff19057810 */ /* 0x000fe40007ffe0ff */
[----:B------:R-:W-:Y:S01]  /*11e40*/  IADD3 R3, -R0, RZ, RZ ;  /* 0x000000ff00037210 */ /* 0x000fe20007ffe1ff */
[----:B------:R-:W-:Y:S01]  /*11e50*/  IMAD R23, R28, R0, R23 ;  /* 0x000000001c177224 */ /* 0x000fe200078e0217 */
[----:B------:R-:W-:-:S02]  /*11e60*/  LOP3.LUT R5, R12, R5, RZ, 0xc0, !PT ;  /* 0x000000050c057212 */ /* 0x000fc400078ec0ff */
[----:B------:R-:W-:Y:S01]  /*11e70*/  R2UR UR55, R31 ;  /* 0x000000001f3772ca */ /* 0x000fe200000e0000 */
[----:B---3--:R-:W-:Y:S02]  /*11e80*/  @P0 IMAD R26, R15, R13, R24 ;  /* 0x0000000d0f1a0224 */ /* 0x008fe400078e0218 */
[----:B----4-:R-:W-:Y:S01]  /*11e90*/  IMAD R0, R3, R29, R14 ;  /* 0x0000001d03007224 */ /* 0x010fe200078e020e */
[----:B------:R-:W-:Y:S01]  /*11ea0*/  MOV R3, 0x1 ;  /* 0x0000000100037802 */ /* 0x000fe20000000f00 */
[----:B------:R-:W-:Y:S02]  /*11eb0*/  IMAD R23, R23, R30, R26 ;  /* 0x0000001e17177224 */ /* 0x000fe400078e021a */
[----:B------:R-:W-:-:S05]  /*11ec0*/  IMAD R0, R0, R25, R5 ;  /* 0x0000001900007224 */ /* 0x000fca00078e0205 */
[----:B------:R-:W-:Y:S02]  /*11ed0*/  SEL R157, R0, R23, !P0 ;  /* 0x00000017009d7207 */ /* 0x000fe40004000000 */
[----:B------:R-:W-:Y:S02]  /*11ee0*/  SEL R23, R23, R0, !P0 ;  /* 0x0000000017177207 */ /* 0x000fe40004000000 */
[----:B------:R-:W-:-:S07]  /*11ef0*/  PRMT R0, R3, 0x7610, R0 ;  /* 0x0000761003007816 */ /* 0x000fce0000000000 */
.L_x_509:
[----:B------:R-:W-:Y:S01]  /*11f00*/  UIADD3 UR43, UR44, UR43, URZ ;  /* 0x0000002b2c2b7290 */ /* 0x000fe2000fffe03f */
[----:B------:R-:W-:Y:S01]  /*11f10*/  LOP3.LUT P0, RZ, R0, 0xff, RZ, 0xc0, !PT ;  /* 0x000000ff00ff7812 */ /* 0x000fe2000780c0ff */
[----:B------:R-:W-:Y:S02]  /*11f20*/  UIADD3 UR39, UR39, 0x8, URZ ;  /* 0x0000000827277890 */ /* 0x000fe4000fffe03f */
[----:B------:R-:W-:Y:S02]  /*11f30*/  USHF.R.U32.HI UR4, URZ, 0x2, UR43 ;  /* 0x000000023f047899 */ /* 0x000fe4000801162b */
[----:B------:R-:W-:Y:S02]  /*11f40*/  UISETP.GT.U32.AND UP0, UPT, UR43, 0x3, UPT ;  /* 0x000000032b00788c */ /* 0x000fe4000bf04070 */
[----:B------:R-:W-:Y:S02]  /*11f50*/  ULOP3.LUT UR4, UR4, 0x1, URZ, 0xc0, !UPT ;  /* 0x0000000104047892 */ /* 0x000fe4000f8ec03f */
[----:B------:R-:W-:-:S02]  /*11f60*/  UISETP.LT.U32.AND UP1, UPT, UR44, 0x4, UP0 ;  /* 0x000000042c00788c */ /* 0x000fc40008721070 */
[----:B------:R-:W-:Y:S02]  /*11f70*/  UISETP.NE.U32.AND UP2, UPT, UR4, 0x1, UPT ;  /* 0x000000010400788c */ /* 0x000fe4000bf45070 */
[----:B------:R-:W-:Y:S02]  /*11f80*/  USEL UR5, URZ, 0x1, !UP1 ;  /* 0x000000013f057887 */ /* 0x000fe4000c800000 */
[----:B------:R-:W-:Y:S02]  /*11f90*/  UISETP.GT.U32.AND UP0, UPT, UR44, 0x3, !UP2 ;  /* 0x000000032c00788c */ /* 0x000fe4000d704070 */
[----:B------:R-:W-:Y:S02]  /*11fa0*/  ULOP3.LUT UR43, UR43, 0x3, URZ, 0xc0, !UPT ;  /* 0x000000032b2b7892 */ /* 0x000fe4000f8ec03f */
[----:B------:R-:W-:-:S04]  /*11fb0*/  USEL UR4, URZ, 0x1, !UP0 ;  /* 0x000000013f047887 */ /* 0x000fc8000c000000 */
[----:B------:R-:W-:Y:S01]  /*11fc0*/  ULOP3.LUT UR42, UR4, UR42, UR5, 0x96, !UPT ;  /* 0x0000002a042a7292 */ /* 0x000fe2000f8e9605 */
[----:B------:R-:W-:Y:S11]  /*11fd0*/  @P0 BRA `(.L_x_512) ;  /* 0xfffffef400200947 */ /* 0x000ff6000383ffff */
[----:B------:R-:W-:-:S13]  /*11fe0*/  PLOP3.LUT P0, PT, PT, PT, PT, 0x8, 0x0 ;  /* 0x000000000000781c */ /* 0x000fda0003f0e170 */
.L_x_18:
[----:B------:R-:W-:Y:S05]  /*11ff0*/  @P0 BRA `(.L_x_10) ;  /* 0x0000003000380947 */ /* 0x000fea0003800000 */
[----:B------:R-:W-:Y:S01]  /*12000*/  ULDC.64 UR6, c[0x0][0x588] ;  /* 0x0001620000067ab9 */ /* 0x000fe20000000a00 */
[----:B------:R-:W-:Y:S01]  /*12010*/  ULDC.64 UR4, c[0x0][0x590] ;  /* 0x0001640000047ab9 */ /* 0x000fe20000000a00 */
[----:B------:R-:W-:Y:S01]  /*12020*/  ISETP.NE.U32.AND P0, PT, RZ, UR6, PT ;  /* 0x00000006ff007c0c */ /* 0x000fe2000bf05070 */
[----:B------:R-:W-:-:S04]  /*12030*/  DEPBAR.LE SB0, 0x0 ;  /* 0x000080000000791a */ /* 0x000fc80000000000 */
[----:B------:R-:W-:Y:S01]  /*12040*/  ISETP.NE.U32.AND P1, PT, RZ, UR4, PT ;  /* 0x00000004ff007c0c */ /* 0x000fe2000bf25070 */
[----:B------:R-:W-:Y:S01]  /*12050*/  BSSY B0, `(.L_x_513) ;  /* 0x0000015000007945 */ /* 0x000fe20003800000 */
[----:B------:R-:W-:Y:S02]  /*12060*/  ISETP.NE.AND.EX P0, PT, RZ, UR7, PT, P0 ;  /* 0x00000007ff007c0c */ /* 0x000fe4000bf05300 */
[----:B------:R-:W-:-:S13]  /*12070*/  ISETP.NE.AND.EX P1, PT, RZ, UR5, PT, P1 ;  /* 0x00000005ff007c0c */ /* 0x000fda000bf25310 */
[----:B------:R-:W-:Y:S05]  /*12080*/  @P0 BRA P1, `(.L_x_514) ;  /* 0x0000000000440947 */ /* 0x000fea0000800000 */
[----:B------:R-:W-:-:S04]  /*12090*/  ISETP.NE.U32.AND P0, PT, RZ, UR4, PT ;  /* 0x00000004ff007c0c */ /* 0x000fc8000bf05070 */
[----:B------:R-:W-:-:S13]  /*120a0*/  ISETP.NE.AND.EX P0, PT, RZ, UR5, PT, P0 ;  /* 0x00000005ff007c0c */ /* 0x000fda000bf05300 */
[----:B------:R-:W-:Y:S05]  /*120b0*/  @!P0 BRA `(.L_x_515) ;  /* 0x00000000002c8947 */ /* 0x000fea0003800000 */
[----:B------:R-:W-:-:S13]  /*120c0*/  LOP3.LUT P0, RZ, R152, 0xff, RZ, 0xc0, !PT ;  /* 0x000000ff98ff7812 */ /* 0x000fda000780c0ff */
[----:B------:R-:W-:Y:S05]  /*120d0*/  @!P0 BRA `(.L_x_516) ;  /* 0x0000000000108947 */ /* 0x000fea0003800000 */
[----:B-----5:R-:W-:-:S13]  /*120e0*/  FSETP.NEU.AND P0, PT, R153, RZ, PT ;  /* 0x000000ff9900720b */ /* 0x020fda0003f0d000 */
[----:B------:R-:W-:Y:S05]  /*120f0*/  @!P0 BREAK B0 ;  /* 0x0000000000008942 */ /* 0x000fea0003800000 */
[----:B------:R-:W-:Y:S05]  /*12100*/  @P0 BRA `(.L_x_514) ;  /* 0x0000000000240947 */ /* 0x000fea0003800000 */
[----:B------:R-:W-:Y:S05]  /*12110*/  BRA `(.L_x_10) ;  /* 0x0000002c00f07947 */ /* 0x000fea0003800000 */
.L_x_516:
[----:B------:R-:W-:-:S04]  /*12120*/  ISETP.NE.U32.AND P0, PT, RZ, UR6, PT ;  /* 0x00000006ff007c0c */ /* 0x000fc8000bf05070 */
[----:B------:R-:W-:-:S13]  /*12130*/  ISETP.NE.AND.EX P0, PT, RZ, UR7, PT, P0 ;  /* 0x00000007ff007c0c */ /* 0x000fda000bf05300 */
[----:B------:R-:W-:Y:S05]  /*12140*/  @!P0 BREAK B0 ;  /* 0x0000000000008942 */ /* 0x000fea0003800000 */
[----:B------:R-:W-:Y:S05]  /*12150*/  @P0 BRA `(.L_x_514) ;  /* 0x0000000000100947 */ /* 0x000fea0003800000 */
[----:B------:R-:W-:Y:S05]  /*12160*/  BRA `(.L_x_10) ;  /* 0x0000002c00dc7947 */ /* 0x000fea0003800000 */
.L_x_515:
[----:B-----5:R-:W-:-:S13]  /*12170*/  FSETP.NEU.AND P0, PT, R153, RZ, PT ;  /* 0x000000ff9900720b */ /* 0x020fda0003f0d000 */
[----:B------:R-:W-:Y:S05]  /*12180*/  @!P0 BREAK B0 ;  /* 0x0000000000008942 */ /* 0x000fea0003800000 */
[----:B------:R-:W-:Y:S05]  /*12190*/  @!P0 BRA `(.L_x_10) ;  /* 0x0000002c00d08947 */ /* 0x000fea0003800000 */
.L_x_514:
[----:B------:R-:W-:Y:S05]  /*121a0*/  BSYNC B0 ;  /* 0x0000000000007941 */ /* 0x000fea0003800000 */
.L_x_513:
[----:B------:R-:W-:-:S04]  /*121b0*/  LOP3.LUT R19, R19, 0x1, RZ, 0xfc, !PT ;  /* 0x0000000113137812 */ /* 0x000fc800078efcff */
[----:B------:R-:W-:-:S13]  /*121c0*/  ISETP.NE.AND P0, PT, R19, 0x3, PT ;  /* 0x000000031300780c */ /* 0x000fda0003f05270 */
[----:B------:R-:W-:Y:S05]  /*121d0*/  @!P0 BRA `(.L_x_517) ;  /* 0x0000000000048947 */ /* 0x000fea0003800000 */
[----:B------:R-:W-:Y:S01]  /*121e0*/  BPT.TRAP 0x1 ;  /* 0x000000040000795c */ /* 0x000fe20000300000 */
.L_x_517:
[----:B------:R-:W3:Y:S01]  /*121f0*/  S2UR UR5, SR_CgaCtaId ;  /* 0x00000000000579c3 */ /* 0x000ee20000008800 */
[----:B------:R-:W-:Y:S02]  /*12200*/  UMOV UR4, 0x400 ;  /* 0x0000040000047882 */ /* 0x000fe40000000000 */
[----:B---3--:R-:W-:-:S04]  /*12210*/  ULEA UR4, UR5, UR4, 0x18 ;  /* 0x0000000405047291 */ /* 0x008fc8000f8ec03f */
[----:B------:R-:W-:-:S04]  /*12220*/  ULEA UR4, UR36, UR4, 0x3 ;  /* 0x0000000424047291 */ /* 0x000fc8000f8e183f */
[----:B------:R-:W-:-:S04]  /*12230*/  UIADD3 UR4, UR4, 0x60, URZ ;  /* 0x0000006004047890 */ /* 0x000fc8000fffe03f */
[----:B------:R-:W-:-:S09]  /*12240*/  UPRMT UR4, UR5, 0x654, UR4 ;  /* 0x0000065405047896 */ /* 0x000fd20008000004 */
[----:B------:R-:W-:Y:S01]  /*12250*/  SYNCS.ARRIVE.TRANS64.RED.A1T0 RZ, [UR4], RZ ;  /* 0x000000ffffff79a7 */ /* 0x000fe20008100404 */
[----:B------:R-:W-:Y:S05]  /*12260*/  BRA `(.L_x_10) ;  /* 0x0000002c009c7947 */ /* 0x000fea0003800000 */
.L_x_9:
[----:B------:R-:W-:Y:S01]  /*12270*/  ULDC.64 UR4, c[0x0][0x8f8] ;  /* 0x00023e0000047ab9 */ /* 0x000fe20000000a00 */
[----:B------:R-:W-:Y:S01]  /*12280*/  PRMT R11, RZ, 0x7610, R11 ;  /* 0x00007610ff0b7816 */ /* 0x000fe2000000000b */
[----:B------:R-:W-:Y:S01]  /*12290*/  IMAD.MOV.U32 R6, RZ, RZ, -0x1 ;  /* 0xffffffffff067424 */ /* 0x000fe200078e00ff */
[----:B------:R-:W-:Y:S02]  /*122a0*/  ISETP.GE.U32.AND P1, PT, R2, UR4, PT ;  /* 0x0000000402007c0c */ /* 0x000fe4000bf26070 */
[----:B------:R-:W-:Y:S02]  /*122b0*/  MOV R7, 0xffffffff ;  /* 0xffffffff00077802 */ /* 0x000fe40000000f00 */
[----:B------:R-:W-:Y:S02]  /*122c0*/  ISETP.GE.U32.AND.EX P1, PT, R16, UR5, PT, P1 ;  /* 0x0000000510007c0c */ /* 0x000fe4000bf26110 */
[----:B------:R-:W-:-:S11]  /*122d0*/  MOV R3, 0xffffffff ;  /* 0xffffffff00037802 */ /* 0x000fd60000000f00 */
        /* <DEDUP_REMOVED lines=10> */
[----:B-1----:R-:W-:-:S04]  /*12380*/  IADD3 R3, P1, R2, R3, RZ ;  /* 0x0000000302037210 */ /* 0x002fc80007f3e0ff */
[----:B------:R-:W-:-:S05]  /*12390*/  IADD3.X R11, RZ, R16, RZ, P1, !PT ;  /* 0x00000010ff0b7210 */ /* 0x000fca0000ffe4ff */
[----:B------:R-:W-:-:S04]  /*123a0*/  IMAD.WIDE.U32 R6, R11, R20, RZ ;  /* 0x000000140b067225 */ /* 0x000fc800078e00ff */
[----:B------:R-:W-:-:S04]  /*123b0*/  IMAD.WIDE.U32 R12, P1, R3, R21, R6 ;  /* 0x00000015030c7225 */ /* 0x000fc80007820006 */
[----:B------:R-:W-:Y:S01]  /*123c0*/  IMAD.WIDE.U32 R6, R3, R20, RZ ;  /* 0x0000001403067225 */ /* 0x000fe200078e00ff */
[----:B------:R-:W-:-:S03]  /*123d0*/  MOV R14, R13 ;  /* 0x0000000d000e7202 */ /* 0x000fc60000000f00 */
[----:B------:R-:W-:Y:S01]  /*123e0*/  IMAD.X R15, RZ, RZ, RZ, P1 ;  /* 0x000000ffff0f7224 */ /* 0x000fe200008e06ff */
[----:B------:R-:W-:-:S05]  /*123f0*/  IADD3 RZ, P1, R7, R12, RZ ;  /* 0x0000000c07ff7210 */ /* 0x000fca0007f3e0ff */
[----:B------:R-:W-:-:S08]  /*12400*/  IMAD.WIDE.U32.X R14, R11, R21, R14, P1 ;  /* 0x000000150b0e7225 */ /* 0x000fd000008e040e */
.L_x_519:
[--C-:B------:R-:W-:Y:S01]  /*12410*/  SHF.R.U64 R20, R14, R24, R15.reuse ;  /* 0x000000180e147219 */ /* 0x100fe2000000120f */
[----:B------:R-:W1:Y:S01]  /*12420*/  LDC R28, c[0x0][0x8c0] ;  /* 0x00023000ff1c7b82 */ /* 0x000e620000000800 */
[----:B------:R-:W-:Y:S01]  /*12430*/  I2FP.F32.U32 R6, R8 ;  /* 0x0000000800067245 */ /* 0x000fe20000201000 */
[----:B------:R-:W-:Y:S01]  /*12440*/  ULDC UR4, c[0x0][0x150] ;  /* 0x0000540000047ab9 */ /* 0x000fe20000000800 */
[----:B------:R-:W-:Y:S02]  /*12450*/  SHF.R.U32.HI R3, RZ, R24, R15 ;  /* 0x00000018ff037219 */ /* 0x000fe4000001160f */
[----:B------:R-:W-:Y:S01]  /*12460*/  IADD3 R9, P1, RZ, -R20, RZ ;  /* 0x80000014ff097210 */ /* 0x000fe20007f3e0ff */
[----:B------:R-:W-:Y:S01]  /*12470*/  FMUL R13, R6, UR4 ;  /* 0x00000004060d7c20 */ /* 0x000fe20008400000 */
[----:B------:R-:W-:Y:S01]  /*12480*/  ULDC UR4, c[0x0][0x154] ;  /* 0x0000550000047ab9 */ /* 0x000fe20000000800 */
[----:B------:R-:W2:Y:S01]  /*12490*/  LDC.64 R30, c[0x0][0x8e8] ;  /* 0x00023a00ff1e7b82 */ /* 0x000ea20000000a00 */
[----:B------:R-:W-:-:S02]  /*124a0*/  IADD3.X R11, RZ, ~R3, RZ, P1, !PT ;  /* 0x80000003ff0b7210 */ /* 0x000fc40000ffe4ff */
[----:B------:R-:W-:Y:S01]  /*124b0*/  MOV R3, R16 ;  /* 0x0000001000037202 */ /* 0x000fe20000000f00 */
[----:B------:R-:W3:Y:S02]  /*124c0*/  F2I.U32.TRUNC.NTZ R13, R13 ;  /* 0x0000000d000d7305 */ /* 0x000ee4000020f000 */
[-C--:B------:R-:W-:Y:S02]  /*124d0*/  IMAD R12, R11, R26.reuse, RZ ;  /* 0x0000001a0b0c7224 */ /* 0x080fe400078e02ff */
[----:B------:R-:W4:Y:S01]  /*124e0*/  LDC R15, c[0x0][0x144] ;  /* 0x00005100ff0f7b82 */ /* 0x000f220000000800 */
[----:B------:R-:W-:-:S04]  /*124f0*/  IMAD.WIDE.U32 R6, R9, R26, R2 ;  /* 0x0000001a09067225 */ /* 0x000fc800078e0002 */
[----:B------:R-:W-:Y:S01]  /*12500*/  IMAD R3, R9, R27, R12 ;  /* 0x0000001b09037224 */ /* 0x000fe200078e020c */
[----:B------:R-:W-:Y:S02]  /*12510*/  MOV R9, 0x1 ;  /* 0x0000000100097802 */ /* 0x000fe40000000f00 */
[----:B------:R-:W5:Y:S02]  /*12520*/  LDC R26, c[0x0][0x8b0] ;  /* 0x00022c00ff1a7b82 */ /* 0x000f640000000800 */
[----:B------:R-:W-:Y:S02]  /*12530*/  IADD3 R3, R7, R3, RZ ;  /* 0x0000000307037210 */ /* 0x000fe40007ffe0ff */
[----:B------:R-:W-:Y:S02]  /*12540*/  I2FP.F32.U32 R7, R10 ;  /* 0x0000000a00077245 */ /* 0x000fe40000201000 */
[----:B-1----:R-:W-:Y:S01]  /*12550*/  SHF.R.U64 R14, R6, R28, R3 ;  /* 0x0000001c060e7219 */ /* 0x002fe20000001203 */
[----:B---3--:R-:W-:Y:S01]  /*12560*/  IMAD.MOV R6, RZ, RZ, -R13 ;  /* 0x000000ffff067224 */ /* 0x008fe200078e0a0d */
[----:B------:R-:W1:Y:S01]  /*12570*/  LDC R12, c[0x0][0x900] ;  /* 0x00024000ff0c7b82 */ /* 0x000e620000000800 */
[----:B--2---:R-:W-:-:S02]  /*12580*/  ISETP.NE.U32.AND P1, PT, R30, RZ, PT ;  /* 0x000000ff1e00720c */ /* 0x004fc40003f25070 */
[----:B------:R-:W-:Y:S02]  /*12590*/  SHF.R.U32.HI R3, RZ, R28, R3 ;  /* 0x0000001cff037219 */ /* 0x000fe40000011603 */
[----:B------:R-:W-:-:S03]  /*125a0*/  ISETP.NE.AND.EX P1, PT, R31, RZ, PT, P1 ;  /* 0x000000ff1f00720c */ /* 0x000fc60003f25310 */
[----:B------:R-:W2:Y:S01]  /*125b0*/  LDC R23, c[0x0][0x148] ;  /* 0x00005200ff177b82 */ /* 0x000ea20000000800 */
[----:B----4-:R-:W-:Y:S02]  /*125c0*/  IMAD R28, R15, R6, R8 ;  /* 0x000000060f1c7224 */ /* 0x010fe400078e0208 */
[----:B------:R-:W-:Y:S01]  /*125d0*/  FMUL R8, R7, UR4 ;  /* 0x0000000407087c20 */ /* 0x000fe20008400000 */
[----:B------:R-:W-:-:S03]  /*125e0*/  MOV R7, 0xffffffff ;  /* 0xffffffff00077802 */ /* 0x000fc60000000f00 */
[----:B------:R3:W4:Y:S01]  /*125f0*/  F2I.U32.TRUNC.NTZ R21, R8 ;  /* 0x0000000800157305 */ /* 0x000722000020f000 */
[----:B------:R-:W2:Y:S01]  /*12600*/  LDC R25, c[0x0][0x8a8] ;  /* 0x00022a00ff197b82 */ /* 0x000ea20000000800 */
[-CC-:B-----5:R-:W-:Y:S02]  /*12610*/  SHF.R.U64 R24, R14, R26.reuse, R3.reuse ;  /* 0x0000001a0e187219 */ /* 0x1a0fe40000001203 */
[----:B------:R-:W-:-:S05]  /*12620*/  SHF.R.U32.HI R3, RZ, R26, R3 ;  /* 0x0000001aff037219 */ /* 0x000fca0000011603 */
[----:B------:R-:W2:Y:S01]  /*12630*/  LDC R27, c[0x0][0x8f0] ;  /* 0x00023c00ff1b7b82 */ /* 0x000ea20000000800 */
[-C--:B-1----:R-:W-:Y:S02]  /*12640*/  SHF.L.U32 R6, R7, R12.reuse, RZ ;  /* 0x0000000c07067219 */ /* 0x082fe400000006ff */
[--C-:B------:R-:W-:Y:S02]  /*12650*/  SHF.R.U64 R15, R24, R12, R3.reuse ;  /* 0x0000000c180f7219 */ /* 0x100fe40000001203 */
[----:B------:R-:W-:Y:S02]  /*12660*/  LOP3.LUT R33, RZ, R6, RZ, 0x33, !PT ;  /* 0x00000006ff217212 */ /* 0x000fe400078e33ff */
[-C--:B------:R-:W-:Y:S01]  /*12670*/  SHF.R.U32.HI R7, RZ, R12.reuse, R3 ;  /* 0x0000000cff077219 */ /* 0x080fe20000011603 */
[----:B------:R-:W1:Y:S01]  /*12680*/  LDC R29, c[0x0][0x8e0] ;  /* 0x00023800ff1d7b82 */ /* 0x000e620000000800 */
[----:B------:R-:W-:Y:S02]  /*12690*/  SHF.L.U32 R26, R9, R12, RZ ;  /* 0x0000000c091a7219 */ /* 0x000fe400000006ff */
[----:B------:R-:W-:-:S05]  /*126a0*/  MOV R6, R15 ;  /* 0x0000000f00067202 */ /* 0x000fca0000000f00 */
[----:B------:R-:W1:Y:S01]  /*126b0*/  LDC R32, c[0x0][0x8b8] ;  /* 0x00022e00ff207b82 */ /* 0x000e620000000800 */
[----:B---34-:R-:W-:Y:S05]  /*126c0*/  @!P1 BRA `(.L_x_520) ;  /* 0x0000000000289947 */ /* 0x018fea0003800000 */
[----:B------:R-:W3:Y:S02]  /*126d0*/  LDC R6, c[0x0][0x8f4] ;  /* 0x00023d00ff067b82 */ /* 0x000ee40000000800 */
[----:B---3--:R-:W-:-:S04]  /*126e0*/  IADD3 R3, P1, R15, R6, RZ ;  /* 0x000000060f037210 */ /* 0x008fc80007f3e0ff */
        /* <DEDUP_REMOVED lines=8> */
.L_x_520:
[----:B------:R-:W-:Y:S01]  /*12770*/  ISETP.NE.AND P1, PT, R22, 0x1, PT ;  /* 0x000000011600780c */ /* 0x000fe20003f25270 */
[----:B------:R-:W-:Y:S01]  /*12780*/  IMAD.MOV.U32 R11, RZ, RZ, 0x1 ;  /* 0x00000001ff0b7424 */ /* 0x000fe200078e00ff */
[----:B--2---:R-:W-:Y:S02]  /*12790*/  SHF.R.U64 R6, R6, R27, R7 ;  /* 0x0000001b06067219 */ /* 0x004fe40000001207 */
[----:B------:R-:W-:Y:S02]  /*127a0*/  LOP3.LUT R3, R24, R33, RZ, 0xc0, !PT ;  /* 0x0000002118037212 */ /* 0x000fe400078ec0ff */
[----:B------:R-:W-:Y:S02]  /*127b0*/  IADD3 R21, -R21, RZ, RZ ;  /* 0x000000ff15157210 */ /* 0x000fe40007ffe1ff */
[----:B------:R-:W-:Y:S01]  /*127c0*/  IADD3 R9, R25, -0x1, RZ ;  /* 0xffffffff19097810 */ /* 0x000fe20007ffe0ff */
[----:B------:R-:W-:Y:S01]  /*127d0*/  IMAD R7, R26, R6, R3 ;  /* 0x000000061a077224 */ /* 0x000fe200078e0203 */
[----:B------:R-:W-:-:S02]  /*127e0*/  IADD3 R8, -R6, RZ, RZ ;  /* 0x000000ff06087210 */ /* 0x000fc40007ffe1ff */
[----:B------:R-:W-:Y:S01]  /*127f0*/  LOP3.LUT R14, R14, R9, RZ, 0xc0, !PT ;  /* 0x000000090e0e7212 */ /* 0x000fe200078ec0ff */
[----:B------:R-:W-:Y:S02]  /*12800*/  @P1 IMAD R28, R23, R21, R10 ;  /* 0x00000015171c1224 */ /* 0x000fe400078e020a */
[----:B-1----:R-:W-:Y:S02]  /*12810*/  IMAD R3, R8, R29, R15 ;  /* 0x0000001d08037224 */ /* 0x002fe400078e020f */
[----:B------:R-:W-:Y:S02]  /*12820*/  IMAD R7, R7, R32, R28 ;  /* 0x0000002007077224 */ /* 0x000fe400078e021c */
[----:B------:R-:W-:Y:S01]  /*12830*/  IMAD R8, R3, R25, R14 ;  /* 0x0000001903087224 */ /* 0x000fe200078e020e */
[----:B------:R-:W-:-:S04]  /*12840*/  MOV R3, R20 ;  /* 0x0000001400037202 */ /* 0x000fc80000000f00 */
[----:B------:R-:W-:Y:S02]  /*12850*/  SEL R6, R8, R7, !P1 ;  /* 0x0000000708067207 */ /* 0x000fe40004800000 */
[----:B------:R-:W-:-:S07]  /*12860*/  SEL R7, R7, R8, !P1 ;  /* 0x0000000807077207 */ /* 0x000fce0004800000 */
.L_x_518:
[----:B------:R-:W-:-:S08]  /*12870*/  NOP ;  /* 0x0000000000007918 */ /* 0x000fd00000000000 */
[----:B------:R-:W1:-:S00]  /*12880*/  USETMAXREG.DEALLOC.CTAPOOL 0x28 ;  /* 0x00000028000079c8 */ /* 0x000e4000080e0500 */
[----:B-1----:R-:W-:-:S13]  /*12890*/  ISETP.NE.AND P1, PT, R0, 0x1, PT ;  /* 0x000000010000780c */ /* 0x002fda0003f25270 */
[----:B------:R-:W-:Y:S05]  /*128a0*/  @!P1 BRA `(.L_x_10) ;  /* 0x00000028000c9947 */ /* 0x000fea0003800000 */
[----:B------:R-:W-:Y:S05]  /*128b0*/  @!P4 BRA `(.L_x_521) ;  /* 0x000000180024c947 */ /* 0x000fea0003800000 */
[----:B------:R-:W-:-:S13]  /*128c0*/  ISETP.NE.OR P0, PT, R0, 0x2, P0 ;  /* 0x000000020000780c */ /* 0x000fda0000705670 */
[----:B------:R-:W-:Y:S05]  /*128d0*/  @P0 BRA `(.L_x_10) ;  /* 0x0000002800000947 */ /* 0x000fea0003800000 */
[----:B------:R-:W-:-:S13]  /*128e0*/  LOP3.LUT P1, RZ, R11, 0xff, RZ, 0xc0, !PT ;  /* 0x000000ff0bff7812 */ /* 0x000fda000782c0ff */
[----:B------:R-:W-:Y:S05]  /*128f0*/  @!P1 BRA `(.L_x_522) ;  /* 0x0000000000189947 */ /* 0x000fea0003800000 */
[----:B------:R-:W-:Y:S01]  /*12900*/  UMOV UR4, 0x400 ;  /* 0x0000040000047882 */ /* 0x000fe20000000000 */
[----:B------:R-:W-:Y:S01]  /*12910*/  MOV R0, RZ ;  /* 0x000000ff00007202 */ /* 0x000fe20000000f00 */
[----:B------:R-:W-:-:S03]  /*12920*/  ULEA UR4, UR37, UR4, 0x18 ;  /* 0x0000000425047291 */ /* 0x000fc6000f8ec03f */
[----:B------:R-:W-:-:S06]  /*12930*/  SHF.L.U32 R0, R0, 0x1f, RZ ;  /* 0x0000001f00007819 */ /* 0x000fcc00000006ff */
[----:B------:R-:W1:Y:S02]  /*12940*/  SYNCS.PHASECHK.TRANS64.TRYWAIT P0, [UR4+0x88], R0 ;  /* 0x00008800ff0075a7 */ /* 0x000e640008000144 */
[----:B-1----:R-:W-:Y:S05]  /*12950*/  @!P0 BRA `(.L_x_523) ;  /* 0x0000002800b88947 */ /* 0x002fea0003800000 */
.L_x_522:
[----:B------:R-:W-:Y:S01]  /*12960*/  PRMT R10, RZ, 0x7610, R10 ;  /* 0x00007610ff0a7816 */ /* 0x000fe2000000000a */
[----:B------:R-:W-:Y:S06]  /*12970*/  @P3 BRA `(.L_x_524) ;  /* 0x0000000000243947 */ /* 0x000fec0003800000 */
[----:B------:R-:W-:Y:S02]  /*12980*/  ULDC.64 UR4, c[0x0][0x588] ;  /* 0x0001620000047ab9 */ /* 0x000fe40000000a00 */
[----:B------:R-:W-:-:S04]  /*12990*/  ISETP.NE.U32.AND P0, PT, RZ, UR4, PT ;  /* 0x00000004ff007c0c */ /* 0x000fc8000bf05070 */
[----:B------:R-:W-:-:S13]  /*129a0*/  ISETP.NE.AND.EX P0, PT, RZ, UR5, PT, P0 ;  /* 0x00000005ff007c0c */ /* 0x000fda000bf05300 */
[----:B------:R-:W-:Y:S05]  /*129b0*/  @!P0 BRA `(.L_x_525) ;  /* 0x00000000000c8947 */ /* 0x000fea0003800000 */
[----:B------:R3:W5:Y:S01]  /*129c0*/  LDG.E R12, desc[UR48][R4.64] ;  /* 0x00000030040c7981 */ /* 0x000762000c1e1900 */
[----:B------:R-:W-:Y:S01]  /*129d0*/  MOV R10, 0x1 ;  /* 0x00000001000a7802 */ /* 0x000fe20000000f00 */
[----:B------:R-:W-:Y:S06]  /*129e0*/  BRA `(.L_x_524) ;  /* 0x0000000000087947 */ /* 0x000fec0003800000 */
.L_x_525:
[----:B------:R-:W2:Y:S01]  /*129f0*/  LDC R12, c[0x0][0x580] ;  /* 0x00016000ff0c7b82 */ /* 0x000ea20000000800 */
[----:B------:R-:W-:-:S07]  /*12a00*/  MOV R10, 0x1 ;  /* 0x00000001000a7802 */ /* 0x000fce0000000f00 */
.L_x_524:
[----:B------:R-:W-:Y:S05]  /*12a10*/  @!P1 BRA `(.L_x_526) ;  /* 0x0000001400549947 */ /* 0x000fea0003800000 */
[----:B-1----:R-:W1:Y:S01]  /*12a20*/  LDC R0, c[0x0][0x900] ;  /* 0x00024000ff007b82 */ /* 0x002e620000000800 */
[----:B---3--:R-:W-:Y:S01]  /*12a30*/  IMAD.MOV.U32 R5, RZ, RZ, -0x1 ;  /* 0xffffffffff057424 */ /* 0x008fe200078e00ff */
[----:B------:R-:W-:Y:S01]  /*12a40*/  MOV R9, 0x1 ;  /* 0x0000000100097802 */ /* 0x000fe20000000f00 */
[----:B------:R-:W-:Y:S01]  /*12a50*/  ULDC.64 UR22, c[0x0][0x198] ;  /* 0x0000660000167ab9 */ /* 0x000fe20000000a00 */
[----:B------:R-:W-:Y:S01]  /*12a60*/  LOP3.LUT R11, R19, 0x2, RZ, 0xfc, !PT ;  /* 0x00000002130b7812 */ /* 0x000fe200078efcff */
[----:B------:R-:W-:Y:S01]  /*12a70*/  ULDC.64 UR4, c[0x0][0x588] ;  /* 0x0001620000047ab9 */ /* 0x000fe20000000a00 */
[----:B------:R-:W-:Y:S01]  /*12a80*/  ULDC.64 UR6, c[0x0][0x590] ;  /* 0x0001640000067ab9 */ /* 0x000fe20000000a00 */
[----:B------:R-:W-:Y:S01]  /*12a90*/  ULDC.64 UR14, c[0x0][0x8f8] ;  /* 0x00023e00000e7ab9 */ /* 0x000fe20000000a00 */
[----:B------:R-:W3:Y:S01]  /*12aa0*/  LDC R8, c[0x0][0x8a8] ;  /* 0x00022a00ff087b82 */ /* 0x000ee20000000800 */
[-C--:B-1----:R-:W-:Y:S02]  /*12ab0*/  SHF.L.U32 R5, R5, R0.reuse, RZ ;  /* 0x0000000005057219 */ /* 0x082fe400000006ff */
[----:B------:R-:W-:-:S02]  /*12ac0*/  SHF.L.U32 R0, R9, R0, RZ ;  /* 0x0000000009007219 */ /* 0x000fc400000006ff */
[----:B------:R-:W-:Y:S02]  /*12ad0*/  LOP3.LUT R9, RZ, R5, RZ, 0x33, !PT ;  /* 0x00000005ff097212 */ /* 0x000fe400078e33ff */
[----:B---3--:R-:W-:-:S07]  /*12ae0*/  IADD3 R8, R8, -0x1, RZ ;  /* 0xffffffff08087810 */ /* 0x008fce0007ffe0ff */
.L_x_582:
[----:B------:R-:W-:Y:S02]  /*12af0*/  ISETP.NE.U32.AND P0, PT, RZ, UR6, PT ;  /* 0x00000006ff007c0c */ /* 0x000fe4000bf05070 */
[----:B------:R-:W-:Y:S02]  /*12b00*/  R2UR UR43, R7 ;  /* 0x00000000072b72ca */ /* 0x000fe400000e0000 */
[----:B------:R-:W-:Y:S02]  /*12b10*/  R2UR UR42, R6 ;  /* 0x00000000062a72ca */ /* 0x000fe400000e0000 */
[----:B------:R-:W-:-:S09]  /*12b20*/  ISETP.NE.AND.EX P0, PT, RZ, UR7, PT, P0 ;  /* 0x00000007ff007c0c */ /* 0x000fd2000bf05300 */
[----:B------:R-:W-:Y:S02]  /*12b30*/  USHF.L.U32 UR43, UR43, 0x7, URZ ;  /* 0x000000072b2b7899 */ /* 0x000fe4000800063f */
[----:B------:R-:W-:Y:S02]  /*12b40*/  USHF.L.U32 UR42, UR42, 0x8, URZ ;  /* 0x000000082a2a7899 */ /* 0x000fe4000800063f */
[----:B--234-:R-:W-:Y:S10]  /*12b50*/  @!P0 BRA `(.L_x_527) ;  /* 0x00000000002c8947 */ /* 0x01cff40003800000 */
[----:B------:R-:W-:-:S04]  /*12b60*/  ISETP.NE.U32.AND P1, PT, RZ, UR4, PT ;  /* 0x00000004ff007c0c */ /* 0x000fc8000bf25070 */
[----:B------:R-:W-:-:S13]  /*12b70*/  ISETP.NE.AND.EX P1, PT, RZ, UR5, PT, P1 ;  /* 0x00000005ff007c0c */ /* 0x000fda000bf25310 */
[----:B------:R-:W-:Y:S05]  /*12b80*/  @!P1 BRA `(.L_x_528) ;  /* 0x0000000000189947 */ /* 0x000fea0003800000 */
[----:B------:R-:W1:Y:S01]  /*12b90*/  LDC.64 R4, c[0x0][0x588] ;  /* 0x00016200ff047b82 */ /* 0x000e620000000a00 */
[----:B------:R-:W-:-:S04]  /*12ba0*/  IMAD R7, R3, UR6, RZ ;  /* 0x0000000603077c24 */ /* 0x000fc8000f8e02ff */
[----:B-1----:R-:W-:-:S05]  /*12bb0*/  IMAD.WIDE R4, R7, 0x4, R4 ;  /* 0x0000000407047825 */ /* 0x002fca00078e0204 */
[----:B--2--5:R1:W5:Y:S01]  /*12bc0*/  LDG.E R12, desc[UR48][R4.64] ;  /* 0x00000030040c7981 */ /* 0x024362000c1e1900 */
[----:B------:R-:W-:Y:S01]  /*12bd0*/  MOV R10, 0x1 ;  /* 0x00000001000a7802 */ /* 0x000fe20000000f00 */
[----:B------:R-:W-:Y:S06]  /*12be0*/  BRA `(.L_x_527) ;  /* 0x0000000000087947 */ /* 0x000fec0003800000 */
.L_x_528:
[----:B--2--5:R-:W3:Y:S01]  /*12bf0*/  LDC R12, c[0x0][0x580] ;  /* 0x00016000ff0c7b82 */ /* 0x024ee20000000800 */
[----:B------:R-:W-:-:S07]  /*12c00*/  MOV R10, 0x1 ;  /* 0x00000001000a7802 */ /* 0x000fce0000000f00 */
.L_x_527:
[----:B------:R-:W-:Y:S05]  /*12c10*/  @!P0 BRA `(.L_x_529) ;  /* 0x00000000001c8947 */ /* 0x000fea0003800000 */
[----:B------:R-:W-:-:S13]  /*12c20*/  LOP3.LUT P2, RZ, R10, 0xff, RZ, 0xc0, !PT ;  /* 0x000000ff0aff7812 */ /* 0x000fda000784c0ff */
[----:B-1----:R-:W1:Y:S02]  /*12c30*/  @!P2 LDC.64 R4, c[0x0][0x588] ;  /* 0x00016200ff04ab82 */ /* 0x002e640000000a00 */
[----:B-1----:R-:W-:-:S04]  /*12c40*/  @!P2 ISETP.NE.U32.AND P0, PT, R4, RZ, PT ;  /* 0x000000ff0400a20c */ /* 0x002fc80003f05070 */
[----:B------:R-:W-:Y:S02]  /*12c50*/  @!P2 ISETP.NE.AND.EX P1, PT, R5, RZ, PT, P0 ;  /* 0x000000ff0500a20c */ /* 0x000fe40003f25300 */
[----:B--23-5:R-:W-:Y:S02]  /*12c60*/  @P2 FSETP.EQ.AND P0, PT, R12, RZ, PT ;  /* 0x000000ff0c00220b */ /* 0x02cfe40003f02000 */
[----:B------:R-:W-:Y:S01]  /*12c70*/  @!P2 PLOP3.LUT P0, PT, P1, PT, PT, 0x8, 0x0 ;  /* 0x000000000000a81c */ /* 0x000fe20000f0e170 */
[----:B------:R-:W-:-:S12]  /*12c80*/  BRA `(.L_x_530) ;  /* 0x0000000000047947 */ /* 0x000fd80003800000 */
.L_x_529:
[----:B--23-5:R-:W-:-:S13]  /*12c90*/  FSETP.EQ.AND P0, PT, R12, RZ, PT ;  /* 0x000000ff0c00720b */ /* 0x02cfda0003f02000 */
.L_x_530:
[----:B------:R-:W-:Y:S02]  /*12ca0*/  ISETP.NE.AND P2, PT, R11, 0x3, PT ;  /* 0x000000030b00780c */ /* 0x000fe40003f45270 */
[----:B------:R-:W-:-:S04]  /*12cb0*/  ELECT P1, URZ, PT ;  /* 0x00000000003f782f */ /* 0x000fc80003820000 */
[----:B------:R-:W-:-:S07]  /*12cc0*/  PLOP3.LUT P0, PT, P1, P0, PT, 0x20, 0x0 ;  /* 0x000000000000781c */ /* 0x000fce0000f00470 */
[----:B------:R-:W-:Y:S06]  /*12cd0*/  @!P2 BRA `(.L_x_531) ;  /* 0x000000000004a947 */ /* 0x000fec0003800000 */
[----:B------:R-:W-:Y:S01]  /*12ce0*/  BPT.TRAP 0x1 ;  /* 0x000000040000795c */ /* 0x000fe20000300000 */
.L_x_531:
[----:B------:R-:W2:Y:S01]  /*12cf0*/  S2UR UR37, SR_CgaCtaId ;  /* 0x00000000002579c3 */ /* 0x000ea20000008800 */
[----:B------:R-:W-:Y:S01]  /*12d00*/  UMOV UR13, 0x400 ;  /* 0x00000400000d7882 */ /* 0x000fe20000000000 */
[----:B-1----:R-:W-:-:S05]  /*12d10*/  IMAD.MOV.U32 R4, RZ, RZ, 0x1 ;  /* 0x00000001ff047424 */ /* 0x002fca00078e00ff */
[----:B------:R-:W-:Y:S01]  /*12d20*/  SHF.L.U32 R4, R4, 0x1f, RZ ;  /* 0x0000001f04047819 */ /* 0x000fe200000006ff */
[----:B--2---:R-:W-:-:S09]  /*12d30*/  ULEA UR13, UR37, UR13, 0x18 ;  /* 0x0000000d250d7291 */ /* 0x004fd2000f8ec03f */
[----:B------:R-:W1:Y:S02]  /*12d40*/  SYNCS.PHASECHK.TRANS64.TRYWAIT P1, [UR13+0x60], R4 ;  /* 0x00006004ff0075a7 */ /* 0x000e64000802014d */
[----:B-1----:R-:W-:Y:S05]  /*12d50*/  @!P1 BRA `(.L_x_532) ;  /* 0x0000002400d09947 */ /* 0x002fea0003800000 */
.L_x_618:
[----:B------:R-:W-:Y:S04]  /*12d60*/  BSSY B0, `(.L_x_533) ;  /* 0x000000e000007945 */ /* 0x000fe80003800000 */
[----:B------:R-:W-:Y:S05]  /*12d70*/  @!P0 BRA `(.L_x_534) ;  /* 0x0000000000308947 */ /* 0x000fea0003800000 */
[----:B------:R-:W-:Y:S01]  /*12d80*/  R2UR UR44, R3 ;  /* 0x00000000032c72ca */ /* 0x000fe200000e0000 */
[----:B------:R-:W-:Y:S02]  /*12d90*/  UIADD3 UR8, UP0, UR22, 0x3f0, URZ ;  /* 0x000003f016087890 */ /* 0x000fe4000ff1e03f */
[----:B------:R-:W-:Y:S02]  /*12da0*/  UIADD3 UR40, UR13, 0x200, URZ ;  /* 0x000002000d287890 */ /* 0x000fe4000fffe03f */
[----:B------:R-:W-:Y:S02]  /*12db0*/  UIADD3 UR41, UR13, 0x40, URZ ;  /* 0x000000400d297890 */ /* 0x000fe4000fffe03f */
[----:B------:R-:W-:Y:S01]  /*12dc0*/  UIADD3.X UR9, URZ, UR23, URZ, UP0, !UPT ;  /* 0x000000173f097290 */ /* 0x000fe200087fe43f */
[----:B------:R-:W-:Y:S01]  /*12dd0*/  UMOV UR10, 0x0 ;  /* 0x00000000000a7882 */ /* 0x000fe20000000000 */
[----:B------:R-:W-:-:S07]  /*12de0*/  UMOV UR11, 0x10000000 ;  /* 0x10000000000b7882 */ /* 0x000fce0000000000 */
[----:B------:R2:W-:Y:S02]  /*12df0*/  UTMALDG.3D [UR40], [UR8], desc[UR10] ;  /* 0x00000a28080075b4 */ /* 0x0005e40008011000 */
[----:B--2---:R-:W-:Y:S05]  /*12e00*/  @!P2 BRA `(.L_x_535) ;  /* 0x000000000004a947 */ /* 0x004fea0003800000 */
[----:B------:R-:W-:Y:S01]  /*12e10*/  BPT.TRAP 0x1 ;  /* 0x000000040000795c */ /* 0x000fe20000300000 */
.L_x_535:
[----:B-1----:R-:W1:Y:S02]  /*12e20*/  LDC R5, c[0x0][0x800] ;  /* 0x00020000ff057b82 */ /* 0x002e640000000800 */
[----:B-1----:R2:W-:Y:S02]  /*12e30*/  SYNCS.ARRIVE.TRANS64.RED.A0TR RZ, [UR13+0x40], R5 ;  /* 0x00004005ffff79a7 */ /* 0x0025e4000830040d */
.L_x_534:
[----:B------:R-:W-:Y:S05]  /*12e40*/  BSYNC B0 ;  /* 0x0000000000007941 */ /* 0x000fea0003800000 */
.L_x_533:
[----:B------:R-:W-:Y:S05]  /*12e50*/  @!P2 BRA `(.L_x_536) ;  /* 0x000000000004a947 */ /* 0x000fea0003800000 */
[----:B------:R-:W-:Y:S01]  /*12e60*/  BPT.TRAP 0x1 ;  /* 0x000000040000795c */ /* 0x000fe20000300000 */
.L_x_536:
[----:B------:R-:W-:-:S04]  /*12e70*/  UIADD3 UR33, UR13, 0x40, URZ ;  /* 0x000000400d217890 */ /* 0x000fc8000fffe03f */
[----:B------:R-:W-:-:S09]  /*12e80*/  UPRMT UR16, UR37, 0x654, UR33 ;  /* 0x0000065425107896 */ /* 0x000fd20008000021 */
[----:B------:R-:W-:Y:S01]  /*12e90*/  SYNCS.ARRIVE.TRANS64.RED.A1T0 RZ, [UR16], RZ ;  /* 0x000000ffffff79a7 */ /* 0x000fe20008100410 */
[----:B------:R-:W-:Y:S05]  /*12ea0*/  @!P2 BRA `(.L_x_537) ;  /* 0x000000000004a947 */ /* 0x000fea0003800000 */
[----:B------:R-:W-:Y:S01]  /*12eb0*/  BPT.TRAP 0x1 ;  /* 0x000000040000795c */ /* 0x000fe20000300000 */
.L_x_537:
[----:B------:R-:W3:Y:S02]  /*12ec0*/  SYNCS.PHASECHK.TRANS64.TRYWAIT P1, [UR13+0x68], R4 ;  /* 0x00006804ff0075a7 */ /* 0x000ee4000802014d */
[----:B---3--:R-:W-:Y:S05]  /*12ed0*/  @!P1 BRA `(.L_x_538) ;  /* 0x0000002400889947 */ /* 0x008fea0003800000 */
.L_x_619:
[----:B------:R-:W-:Y:S04]  /*12ee0*/  BSSY B0, `(.L_x_539) ;  /* 0x0000010000007945 */ /* 0x000fe80003800000 */
[----:B------:R-:W-:Y:S05]  /*12ef0*/  @!P0 BRA `(.L_x_540) ;  /* 0x0000000000388947 */ /* 0x000fea0003800000 */
[----:B------:R-:W-:Y:S01]  /*12f00*/  UIADD3 UR18, UP0, UR22, 0x3f0, URZ ;  /* 0x000003f016127890 */ /* 0x000fe2000ff1e03f */
[----:B------:R-:W-:Y:S01]  /*12f10*/  R2UR UR12, R3 ;  /* 0x00000000030c72ca */ /* 0x000fe200000e0000 */
[----:B------:R-:W-:Y:S02]  /*12f20*/  UIADD3 UR10, UR42, 0x20, URZ ;  /* 0x000000202a0a7890 */ /* 0x000fe4000fffe03f */
[----:B------:R-:W-:Y:S02]  /*12f30*/  UIADD3 UR8, UR13, 0x2200, URZ ;  /* 0x000022000d087890 */ /* 0x000fe4000fffe03f */
[----:B------:R-:W-:Y:S02]  /*12f40*/  UIADD3 UR9, UR13, 0x48, URZ ;  /* 0x000000480d097890 */ /* 0x000fe4000fffe03f */
[----:B------:R-:W-:Y:S01]  /*12f50*/  UIADD3.X UR19, URZ, UR23, URZ, UP0, !UPT ;  /* 0x000000173f137290 */ /* 0x000fe200087fe43f */
[----:B------:R-:W-:Y:S01]  /*12f60*/  UMOV UR20, 0x0 ;  /* 0x0000000000147882 */ /* 0x000fe20000000000 */
[----:B------:R-:W-:Y:S01]  /*12f70*/  UMOV UR21, 0x10000000 ;  /* 0x1000000000157882 */ /* 0x000fe20000000000 */
[----:B------:R-:W-:-:S06]  /*12f80*/  UMOV UR11, UR43 ;  /* 0x0000002b000b7c82 */ /* 0x000fcc0008000000 */
[----:B------:R3:W-:Y:S02]  /*12f90*/  UTMALDG.3D [UR8], [UR18], desc[UR20] ;  /* 0x00001408120075b4 */ /* 0x0007e40008011000 */
[----:B---3--:R-:W-:Y:S05]  /*12fa0*/  @!P2 BRA `(.L_x_541) ;  /* 0x000000000004a947 */ /* 0x008fea0003800000 */
[----:B------:R-:W-:Y:S01]  /*12fb0*/  BPT.TRAP 0x1 ;  /* 0x000000040000795c */ /* 0x000fe20000300000 */
.L_x_541:
[----:B-12---:R-:W1:Y:S02]  /*12fc0*/  LDC R5, c[0x0][0x800] ;  /* 0x00020000ff057b82 */ /* 0x006e640000000800 */
[----:B-1----:R3:W-:Y:S02]  /*12fd0*/  SYNCS.ARRIVE.TRANS64.RED.A0TR RZ, [UR13+0x48], R5 ;  /* 0x00004805ffff79a7 */ /* 0x0027e4000830040d */
.L_x_540:
[----:B------:R-:W-:Y:S05]  /*12fe0*/  BSYNC B0 ;  /* 0x0000000000007941 */ /* 0x000fea0003800000 */
.L_x_539:
[----:B------:R-:W-:Y:S05]  /*12ff0*/  @!P2 BRA `(.L_x_542) ;  /* 0x000000000004a947 */ /* 0x000fea0003800000 */
[----:B------:R-:W-:Y:S01]  /*13000*/  BPT.TRAP 0x1 ;  /* 0x000000040000795c */ /* 0x000fe20000300000 */
.L_x_542:
[----:B------:R-:W-:-:S04]  /*13010*/  UIADD3 UR25, UR13, 0x48, URZ ;  /* 0x000000480d197890 */ /* 0x000fc8000fffe03f */
[----:B------:R-:W-:-:S09]  /*13020*/  UPRMT UR18, UR37, 0x654, UR25 ;  /* 0x0000065425127896 */ /* 0x000fd20008000019 */
[----:B------:R-:W-:Y:S01]  /*13030*/  SYNCS.ARRIVE.TRANS64.RED.A1T0 RZ, [UR18], RZ ;  /* 0x000000ffffff79a7 */ /* 0x000fe20008100412 */
[----:B------:R-:W-:Y:S05]  /*13040*/  @!P2 BRA `(.L_x_543) ;  /* 0x000000000004a947 */ /* 0x000fea0003800000 */
[----:B------:R-:W-:Y:S01]  /*13050*/  BPT.TRAP 0x1 ;  /* 0x000000040000795c */ /* 0x000fe20000300000 */
.L_x_543:
[----:B------:R-:W4:Y:S02]  /*13060*/  SYNCS.PHASECHK.TRANS64.TRYWAIT P1, [UR13+0x70], R4 ;  /* 0x00007004ff0075a7 */ /* 0x000f24000802014d */
[----:B----4-:R-:W-:Y:S05]  /*13070*/  @!P1 BRA `(.L_x_544) ;  /* 0x0000002400389947 */ /* 0x010fea0003800000 */
.L_x_620:
        /* <DEDUP_REMOVED lines=12> */
[----:B----4-:R-:W-:Y:S05]  /*13140*/  @!P2 BRA `(.L_x_547) ;  /* 0x000000000004a947 */ /* 0x010fea0003800000 */
[----:B------:R-:W-:Y:S01]  /*13150*/  BPT.TRAP 0x1 ;  /* 0x000000040000795c */ /* 0x000fe20000300000 */
.L_x_547:
[----:B-123--:R-:W1:Y:S02]  /*13160*/  LDC R5, c[0x0][0x800] ;  /* 0x00020000ff057b82 */ /* 0x00ee640000000800 */
[----:B-1----:R4:W-:Y:S02]  /*13170*/  SYNCS.ARRIVE.TRANS64.RED.A0TR RZ, [UR13+0x50], R5 ;  /* 0x00005005ffff79a7 */ /* 0x0029e4000830040d */
.L_x_546:
[----:B------:R-:W-:Y:S05]  /*13180*/  BSYNC B0 ;  /* 0x0000000000007941 */ /* 0x000fea0003800000 */
.L_x_545:
[----:B------:R-:W-:Y:S05]  /*13190*/  @!P2 BRA `(.L_x_548) ;  /* 0x000000000004a947 */ /* 0x000fea0003800000 */
[----:B------:R-:W-:Y:S01]  /*131a0*/  BPT.TRAP 0x1 ;  /* 0x000000040000795c */ /* 0x000fe20000300000 */
.L_x_548:
[----:B------:R-:W-:-:S04]  /*131b0*/  UIADD3 UR17, UR13, 0x50, URZ ;  /* 0x000000500d117890 */ /* 0x000fc8000fffe03f */
[----:B------:R-:W-:-:S09]  /*131c0*/  UPRMT UR21, UR37, 0x654, UR17 ;  /* 0x0000065425157896 */ /* 0x000fd20008000011 */
[----:B------:R-:W-:Y:S01]  /*131d0*/  SYNCS.ARRIVE.TRANS64.RED.A1T0 RZ, [UR21], RZ ;  /* 0x000000ffffff79a7 */ /* 0x000fe20008100415 */
[----:B------:R-:W-:Y:S05]  /*131e0*/  @!P2 BRA `(.L_x_549) ;  /* 0x000000000004a947 */ /* 0x000fea0003800000 */
[----:B------:R-:W-:Y:S01]  /*131f0*/  BPT.TRAP 0x1 ;  /* 0x000000040000795c */ /* 0x000fe20000300000 */
.L_x_549:
[----:B------:R-:W5:Y:S02]  /*13200*/  SYNCS.PHASECHK.TRANS64.TRYWAIT P1, [UR13+0x78], R4 ;  /* 0x00007804ff0075a7 */ /* 0x000f64000802014d */
[----:B-----5:R-:W-:Y:S05]  /*13210*/  @!P1 BRA `(.L_x_550) ;  /* 0x0000002000e89947 */ /* 0x020fea0003800000 */
.L_x_621:
        /* <DEDUP_REMOVED lines=12> */
[----:B-1----:R-:W-:Y:S05]  /*132e0*/  @!P2 BRA `(.L_x_553) ;  /* 0x000000000004a947 */ /* 0x002fea0003800000 */
[----:B------:R-:W-:Y:S01]  /*132f0*/  BPT.TRAP 0x1 ;  /* 0x000000040000795c */ /* 0x000fe20000300000 */
.L_x_553:
[----:B------:R-:W1:Y:S02]  /*13300*/  LDC R4, c[0x0][0x800] ;  /* 0x00020000ff047b82 */ /* 0x000e640000000800 */
[----:B-1----:R1:W-:Y:S02]  /*13310*/  SYNCS.ARRIVE.TRANS64.RED.A0TR RZ, [UR13+0x58], R4 ;  /* 0x00005804ffff79a7 */ /* 0x0023e4000830040d */
.L_x_552:
[----:B------:R-:W-:Y:S05]  /*13320*/  BSYNC B0 ;  /* 0x0000000000007941 */ /* 0x000fea0003800000 */
.L_x_551:
[----:B------:R-:W-:Y:S05]  /*13330*/  @!P2 BRA `(.L_x_554) ;  /* 0x000000000004a947 */ /* 0x000fea0003800000 */
[----:B------:R-:W-:Y:S01]  /*13340*/  BPT.TRAP 0x1 ;  /* 0x000000040000795c */ /* 0x000fe20000300000 */
.L_x_554:
[----:B------:R-:W-:-:S04]  /*13350*/  UIADD3 UR9, UR13, 0x58, URZ ;  /* 0x000000580d097890 */ /* 0x000fc8000fffe03f */
[----:B------:R-:W-:-:S09]  /*13360*/  UPRMT UR29, UR37, 0x654, UR9 ;  /* 0x00000654251d7896 */ /* 0x000fd20008000009 */
[----:B------:R-:W-:Y:S01]  /*13370*/  SYNCS.ARRIVE.TRANS64.RED.A1T0 RZ, [UR29], RZ ;  /* 0x000000ffffff79a7 */ /* 0x000fe2000810041d */
[----:B------:R-:W-:Y:S05]  /*13380*/  @!P2 BRA `(.L_x_555) ;  /* 0x000000000004a947 */ /* 0x000fea0003800000 */
[----:B------:R-:W-:Y:S01]  /*13390*/  BPT.TRAP 0x1 ;  /* 0x000000040000795c */ /* 0x000fe20000300000 */
.L_x_555:
[----:B-1----:R-:W-:-:S04]  /*133a0*/  SHF.L.U32 R4, RZ, 0x1f, RZ ;  /* 0x0000001fff047819 */ /* 0x002fc800000006ff */
[----:B------:R-:W1:Y:S02]  /*133b0*/  SYNCS.PHASECHK.TRANS64.TRYWAIT P1, [UR13+0x60], R4 ;  /* 0x00006004ff0075a7 */ /* 0x000e64000802014d */
[----:B-1----:R-:W-:Y:S05]  /*133c0*/  @!P1 BRA `(.L_x_556) ;  /* 0x0000002000949947 */ /* 0x002fea0003800000 */
.L_x_622:
        /* <DEDUP_REMOVED lines=13> */
.L_x_559:
[----:B--234-:R-:W1:Y:S02]  /*134a0*/  LDC R5, c[0x0][0x800] ;  /* 0x00020000ff057b82 */ /* 0x01ce640000000800 */
[----:B-1----:R1:W-:Y:S02]  /*134b0*/  SYNCS.ARRIVE.TRANS64.RED.A0TR RZ, [UR13+0x40], R5 ;  /* 0x00004005ffff79a7 */ /* 0x0023e4000830040d */
.L_x_558:
[----:B------:R-:W-:Y:S05]  /*134c0*/  BSYNC B0 ;  /* 0x0000000000007941 */ /* 0x000fea0003800000 */
.L_x_557:
[----:B------:R-:W-:Y:S05]  /*134d0*/  @!P2 BRA `(.L_x_560) ;  /* 0x000000000004a947 */ /* 0x000fea0003800000 */
[----:B------:R-:W-:Y:S01]  /*134e0*/  BPT.TRAP 0x1 ;  /* 0x000000040000795c */ /* 0x000fe20000300000 */
.L_x_560:
[----:B------:R-:W-:Y:S01]  /*134f0*/  SYNCS.ARRIVE.TRANS64.RED.A1T0 RZ, [UR16], RZ ;  /* 0x000000ffffff79a7 */ /* 0x000fe20008100410 */
[----:B------:R-:W-:Y:S05]  /*13500*/  @!P2 BRA `(.L_x_561) ;  /* 0x000000000004a947 */ /* 0x000fea0003800000 */
[----:B------:R-:W-:Y:S01]  /*13510*/  BPT.TRAP 0x1 ;  /* 0x000000040000795c */ /* 0x000fe20000300000 */
.L_x_561:
[----:B------:R-:W5:Y:S02]  /*13520*/  SYNCS.PHASECHK.TRANS64.TRYWAIT P1, [UR13+0x68], R4 ;  /* 0x00006804ff0075a7 */ /* 0x000f64000802014d */
[----:B-----5:R-:W-:Y:S05]  /*13530*/  @!P1 BRA `(.L_x_562) ;  /* 0x0000002000509947 */ /* 0x020fea0003800000 */
.L_x_623:
        /* <DEDUP_REMOVED lines=13> */
.L_x_565:
[----:B--234-:R-:W1:Y:S02]  /*13610*/  LDC R5, c[0x0][0x800] ;  /* 0x00020000ff057b82 */ /* 0x01ce640000000800 */
[----:B-1----:R1:W-:Y:S02]  /*13620*/  SYNCS.ARRIVE.TRANS64.RED.A0TR RZ, [UR13+0x48], R5 ;  /* 0x00004805ffff79a7 */ /* 0x0023e4000830040d */
.L_x_564:
[----:B------:R-:W-:Y:S05]  /*13630*/  BSYNC B0 ;  /* 0x0000000000007941 */ /* 0x000fea0003800000 */
.L_x_563:
[----:B------:R-:W-:Y:S05]  /*13640*/  @!P2 BRA `(.L_x_566) ;  /* 0x000000000004a947 */ /* 0x000fea0003800000 */
[----:B------:R-:W-:Y:S01]  /*13650*/  BPT.TRAP 0x1 ;  /* 0x000000040000795c */ /* 0x000fe20000300000 */
.L_x_566:
[----:B------:R-:W-:Y:S01]  /*13660*/  SYNCS.ARRIVE.TRANS64.RED.A1T0 RZ, [UR18], RZ ;  /* 0x000000ffffff79a7 */ /* 0x000fe20008100412 */
[----:B------:R-:W-:Y:S05]  /*13670*/  @!P2 BRA `(.L_x_567) ;  /* 0x000000000004a947 */ /* 0x000fea0003800000 */
[----:B------:R-:W-:Y:S01]  /*13680*/  BPT.TRAP 0x1 ;  /* 0x000000040000795c */ /* 0x000fe20000300000 */
.L_x_567:
[----:B------:R-:W5:Y:S02]  /*13690*/  SYNCS.PHASECHK.TRANS64.TRYWAIT P1, [UR13+0x70], R4 ;  /* 0x00007004ff0075a7 */ /* 0x000f64000802014d */
[----:B-----5:R-:W-:Y:S05]  /*136a0*/  @!P1 BRA `(.L_x_568) ;  /* 0x00000020000c9947 */ /* 0x020fea0003800000 */
.L_x_624:
        /* <DEDUP_REMOVED lines=13> */
.L_x_571:
[----:B--234-:R-:W1:Y:S02]  /*13780*/  LDC R5, c[0x0][0x800] ;  /* 0x00020000ff057b82 */ /* 0x01ce640000000800 */
[----:B-1----:R1:W-:Y:S02]  /*13790*/  SYNCS.ARRIVE.TRANS64.RED.A0TR RZ, [UR13+0x50], R5 ;  /* 0x00005005ffff79a7 */ /* 0x0023e4000830040d */
.L_x_570:
[----:B------:R-:W-:Y:S05]  /*137a0*/  BSYNC B0 ;  /* 0x0000000000007941 */ /* 0x000fea0003800000 */
.L_x_569:
[----:B------:R-:W-:Y:S05]  /*137b0*/  @!P2 BRA `(.L_x_572) ;  /* 0x000000000004a947 */ /* 0x000fea0003800000 */
[----:B------:R-:W-:Y:S01]  /*137c0*/  BPT.TRAP 0x1 ;  /* 0x000000040000795c */ /* 0x000fe20000300000 */
.L_x_572:
[----:B------:R-:W-:Y:S01]  /*137d0*/  SYNCS.ARRIVE.TRANS64.RED.A1T0 RZ, [UR21], RZ ;  /* 0x000000ffffff79a7 */ /* 0x000fe20008100415 */
[----:B------:R-:W-:Y:S05]  /*137e0*/  @!P2 BRA `(.L_x_573) ;  /* 0x000000000004a947 */ /* 0x000fea0003800000 */
[----:B------:R-:W-:Y:S01]  /*137f0*/  BPT.TRAP 0x1 ;  /* 0x000000040000795c */ /* 0x000fe20000300000 */
.L_x_573:
[----:B------:R-:W5:Y:S02]  /*13800*/  SYNCS.PHASECHK.TRANS64.TRYWAIT P1, [UR13+0x78], R4 ;  /* 0x00007804ff0075a7 */ /* 0x000f64000802014d */
[----:B-----5:R-:W-:Y:S05]  /*13810*/  @!P1 BRA `(.L_x_574) ;  /* 0x0000001c00c89947 */ /* 0x020fea0003800000 */
.L_x_625:
        /* <DEDUP_REMOVED lines=13> */
.L_x_577:
[----:B------:R-:W1:Y:S02]  /*138f0*/  LDC R3, c[0x0][0x800] ;  /* 0x00020000ff037b82 */ /* 0x000e640000000800 */
[----:B-1----:R1:W-:Y:S02]  /*13900*/  SYNCS.ARRIVE.TRANS64.RED.A0TR RZ, [UR13+0x58], R3 ;  /* 0x00005803ffff79a7 */ /* 0x0023e4000830040d */
.L_x_576:
[----:B------:R-:W-:Y:S05]  /*13910*/  BSYNC B0 ;  /* 0x0000000000007941 */ /* 0x000fea0003800000 */
.L_x_575:
[----:B------:R-:W-:Y:S05]  /*13920*/  @!P2 BRA `(.L_x_578) ;  /* 0x000000000004a947 */ /* 0x000fea0003800000 */
[----:B------:R-:W-:Y:S01]  /*13930*/  BPT.TRAP 0x1 ;  /* 0x000000040000795c */ /* 0x000fe20000300000 */
.L_x_578:
[----:B------:R-:W-:Y:S01]  /*13940*/  IADD3 R2, P0, R2, UR46, RZ ;  /* 0x0000002e02027c10 */ /* 0x000fe2000ff1e0ff */
[----:B------:R-:W-:Y:S01]  /*13950*/  SYNCS.ARRIVE.TRANS64.RED.A1T0 RZ, [UR29], RZ ;  /* 0x000000ffffff79a7 */ /* 0x000fe2000810041d */
[----:B-1----:R-:W-:Y:S02]  /*13960*/  PRMT R4, RZ, 0x7610, R4 ;  /* 0x00007610ff047816 */ /* 0x002fe40000000004 */
[----:B------:R-:W-:Y:S02]  /*13970*/  IADD3.X R16, R16, UR38, RZ, P0, !PT ;  /* 0x0000002610107c10 */ /* 0x000fe400087fe4ff */
[----:B------:R-:W-:Y:S02]  /*13980*/  ISETP.GE.U32.AND P0, PT, R2, UR14, PT ;  /* 0x0000000e02007c0c */ /* 0x000fe4000bf06070 */
[----:B------:R-:W-:Y:S02]  /*13990*/  MOV R7, 0xffffffff ;  /* 0xffffffff00077802 */ /* 0x000fe40000000f00 */
[----:B------:R-:W-:-:S02]  /*139a0*/  ISETP.GE.U32.AND.EX P0, PT, R16, UR15, PT, P0 ;  /* 0x0000000f10007c0c */ /* 0x000fc4000bf06100 */
[----:B------:R-:W-:Y:S02]  /*139b0*/  MOV R6, 0xffffffff ;  /* 0xffffffff00067802 */ /* 0x000fe40000000f00 */
[----:B------:R-:W-:-:S09]  /*139c0*/  MOV R3, 0xffffffff ;  /* 0xffffffff00037802 */ /* 0x000fd20000000f00 */
[----:B------:R-:W-:Y:S05]  /*139d0*/  @P0 BRA `(.L_x_579) ;  /* 0x00000004005c0947 */ /* 0x000fea0003800000 */
[----:B------:R-:W1:Y:S01]  /*139e0*/  S2R R17, SR_CTAID.X ;  /* 0x0000000000117919 */ /* 0x000e620000002500 */
[----:B------:R-:W5:Y:S01]  /*139f0*/  LDC.64 R14, c[0x0][0x8d0] ;  /* 0x00023400ff0e7b82 */ /* 0x000f620000000a00 */
[----:B------:R-:W-:Y:S01]  /*13a00*/  ULDC UR8, c[0x0][0x150] ;  /* 0x0000540000087ab9 */ /* 0x000fe20000000800 */
[----:B------:R-:W-:Y:S01]  /*13a10*/  MOV R7, R2 ;  /* 0x0000000200077202 */ /* 0x000fe20000000f00 */
[----:B------:R-:W2:Y:S01]  /*13a20*/  S2R R3, SR_CTAID.Y ;  /* 0x0000000000037919 */ /* 0x000ea20000002600 */
[----:B------:R-:W-:-:S04]  /*13a30*/  IMAD.MOV.U32 R21, RZ, RZ, R16 ;  /* 0x000000ffff157224 */ /* 0x000fc800078e0010 */
[----:B------:R-:W2:Y:S08]  /*13a40*/  LDC R20, c[0x0][0x144] ;  /* 0x00005100ff147b82 */ /* 0x000eb00000000800 */
[----:B------:R-:W3:Y:S01]  /*13a50*/  LDC R18, c[0x0][0x8d8] ;  /* 0x00023600ff127b82 */ /* 0x000ee20000000800 */
[----:B-----5:R-:W-:-:S04]  /*13a60*/  ISETP.NE.U32.AND P0, PT, R14, RZ, PT ;  /* 0x000000ff0e00720c */ /* 0x020fc80003f05070 */
[----:B------:R-:W-:Y:S02]  /*13a70*/  ISETP.NE.AND.EX P0, PT, R15, RZ, PT, P0 ;  /* 0x000000ff0f00720c */ /* 0x000fe40003f05300 */
[----:B-1----:R-:W-:Y:S02]  /*13a80*/  I2FP.F32.U32 R4, R17 ;  /* 0x0000001100047245 */ /* 0x002fe40000201000 */
[----:B--2---:R-:W-:-:S03]  /*13a90*/  I2FP.F32.U32 R23, R3 ;  /* 0x0000000300177245 */ /* 0x004fc60000201000 */
[----:B------:R-:W-:-:S04]  /*13aa0*/  FMUL R4, R4, UR8 ;  /* 0x0000000804047c20 */ /* 0x000fc80008400000 */
[----:B------:R1:W2:Y:S02]  /*13ab0*/  F2I.U32.TRUNC.NTZ R13, R4 ;  /* 0x00000004000d7305 */ /* 0x0002a4000020f000 */
[----:B---3--:R-:W-:Y:S05]  /*13ac0*/  @!P0 BRA `(.L_x_580) ;  /* 0x0000000000308947 */ /* 0x008fea0003800000 */
[----:B----4-:R-:W3:Y:S02]  /*13ad0*/  LDC R5, c[0x0][0x8dc] ;  /* 0x00023700ff057b82 */ /* 0x010ee40000000800 */
[----:B---3--:R-:W-:-:S04]  /*13ae0*/  IADD3 R5, P0, R2, R5, RZ ;  /* 0x0000000502057210 */ /* 0x008fc80007f1e0ff */
[----:B------:R-:W-:-:S05]  /*13af0*/  IADD3.X R21, RZ, R16, RZ, P0, !PT ;  /* 0x00000010ff157210 */ /* 0x000fca00007fe4ff */
[----:B------:R-:W-:-:S04]  /*13b00*/  IMAD.WIDE.U32 R6, R21, R14, RZ ;  /* 0x0000000e15067225 */ /* 0x000fc800078e00ff */
[----:B------:R-:W-:-:S04]  /*13b10*/  IMAD.WIDE.U32 R6, P0, R5, R15, R6 ;  /* 0x0000000f05067225 */ /* 0x000fc80007800006 */
[----:B-1----:R-:W-:Y:S01]  /*13b20*/  IMAD.WIDE.U32 R4, R5, R14, RZ ;  /* 0x0000000e05047225 */ /* 0x002fe200078e00ff */
[----:B------:R-:W-:-:S04]  /*13b30*/  MOV R4, R7 ;  /* 0x0000000700047202 */ /* 0x000fc80000000f00 */
[----:B------:R-:W-:Y:S02]  /*13b40*/  IADD3 RZ, P1, R5, R6, RZ ;  /* 0x0000000605ff7210 */ /* 0x000fe40007f3e0ff */
[----:B------:R-:W-:-:S03]  /*13b50*/  IADD3.X R5, RZ, RZ, RZ, P0, !PT ;  /* 0x000000ffff057210 */ /* 0x000fc600007fe4ff */
[----:B------:R-:W-:-:S04]  /*13b60*/  IMAD.WIDE.U32.X R4, R21, R15, R4, P1 ;  /* 0x0000000f15047225 */ /* 0x000fc800008e0404 */
[----:B------:R-:W-:Y:S01]  /*13b70*/  IMAD.MOV.U32 R21, RZ, RZ, R5 ;  /* 0x000000ffff157224 */ /* 0x000fe200078e0005 */
[----:B------:R-:W-:-:S07]  /*13b80*/  MOV R7, R4 ;  /* 0x0000000400077202 */ /* 0x000fce0000000f00 */
.L_x_580:
[----:B------:R-:W-:Y:S01]  /*13b90*/  ULDC UR8, c[0x0][0x154] ;  /* 0x0000550000087ab9 */ /* 0x000fe20000000800 */
[----:B------:R-:W3:Y:S01]  /*13ba0*/  LDC R14, c[0x0][0x148] ;  /* 0x00005200ff0e7b82 */ /* 0x000ee20000000800 */
[----:B------:R-:W-:Y:S01]  /*13bb0*/  FMUL R23, R23, UR8 ;  /* 0x0000000817177c20 */ /* 0x000fe20008400000 */
[----:B------:R-:W-:Y:S02]  /*13bc0*/  ISETP.NE.AND P2, PT, R22, 0x1, PT ;  /* 0x000000011600780c */ /* 0x000fe40003f45270 */
[----:B--2---:R-:W-:Y:S02]  /*13bd0*/  IADD3 R6, -R13, RZ, RZ ;  /* 0x000000ff0d067210 */ /* 0x004fe40007ffe1ff */
[----:B------:R-:W-:Y:S01]  /*13be0*/  SHF.R.U64 R13, R7, R18, R21 ;  /* 0x00000012070d7219 */ /* 0x000fe20000001215 */
[----:B------:R-:W2:Y:S01]  /*13bf0*/  F2I.U32.TRUNC.NTZ R23, R23 ;  /* 0x0000001700177305 */ /* 0x000ea2000020f000 */
[----:B-1--4-:R-:W1:Y:S01]  /*13c00*/  LDC.64 R4, c[0x0][0x8c8] ;  /* 0x00023200ff047b82 */ /* 0x012e620000000a00 */
[----:B------:R-:W-:Y:S01]  /*13c10*/  IMAD R17, R20, R6, R17 ;  /* 0x0000000614117224 */ /* 0x000fe200078e0211 */
[----:B------:R-:W-:-:S02]  /*13c20*/  SHF.R.U32.HI R18, RZ, R18, R21 ;  /* 0x00000012ff127219 */ /* 0x000fc40000011615 */
[----:B------:R-:W-:-:S04]  /*13c30*/  IADD3 R21, P0, RZ, -R13, RZ ;  /* 0x8000000dff157210 */ /* 0x000fc80007f1e0ff */
[----:B------:R-:W4:Y:S01]  /*13c40*/  LDC R20, c[0x0][0x8c0] ;  /* 0x00023000ff147b82 */ /* 0x000f220000000800 */
[----:B------:R-:W-:Y:S02]  /*13c50*/  IADD3.X R7, RZ, ~R18, RZ, P0, !PT ;  /* 0x80000012ff077210 */ /* 0x000fe400007fe4ff */
[----:B--2---:R-:W-:-:S05]  /*13c60*/  IADD3 R15, -R23, RZ, RZ ;  /* 0x000000ff170f7210 */ /* 0x004fca0007ffe1ff */
[----:B------:R-:W2:Y:S01]  /*13c70*/  LDC R23, c[0x0][0x8b0] ;  /* 0x00022c00ff177b82 */ /* 0x000ea20000000800 */
[----:B---3--:R-:W-:Y:S01]  /*13c80*/  @P2 IMAD R17, R14, R15, R3 ;  /* 0x0000000f0e112224 */ /* 0x008fe200078e0203 */
[----:B------:R-:W-:-:S06]  /*13c90*/  MOV R3, R16 ;  /* 0x0000001000037202 */ /* 0x000fcc0000000f00 */
[----:B------:R-:W3:Y:S01]  /*13ca0*/  LDC.64 R14, c[0x0][0x8e8] ;  /* 0x00023a00ff0e7b82 */ /* 0x000ee20000000a00 */
[----:B-1----:R-:W-:-:S04]  /*13cb0*/  IMAD R6, R7, R4, RZ ;  /* 0x0000000407067224 */ /* 0x002fc800078e02ff */
[C---:B------:R-:W-:Y:S02]  /*13cc0*/  IMAD R7, R21.reuse, R5, R6 ;  /* 0x0000000515077224 */ /* 0x040fe400078e0206 */
[----:B------:R-:W-:Y:S01]  /*13cd0*/  IMAD.WIDE.U32 R4, R21, R4, R2 ;  /* 0x0000000415047225 */ /* 0x000fe200078e0002 */
[----:B------:R-:W1:Y:S03]  /*13ce0*/  LDC R6, c[0x0][0x900] ;  /* 0x00024000ff067b82 */ /* 0x000e660000000800 */
[----:B------:R-:W-:-:S05]  /*13cf0*/  IMAD.IADD R3, R5, 0x1, R7 ;  /* 0x0000000105037824 */ /* 0x000fca00078e0207 */
[-CC-:B----4-:R-:W-:Y:S01]  /*13d00*/  SHF.R.U64 R21, R4, R20.reuse, R3.reuse ;  /* 0x0000001404157219 */ /* 0x190fe20000001203 */
[----:B------:R-:W4:Y:S01]  /*13d10*/  LDC R25, c[0x0][0x8f0] ;  /* 0x00023c00ff197b82 */ /* 0x000f220000000800 */
[----:B------:R-:W-:-:S04]  /*13d20*/  SHF.R.U32.HI R4, RZ, R20, R3 ;  /* 0x00000014ff047219 */ /* 0x000fc80000011603 */
[-CC-:B--2---:R-:W-:Y:S02]  /*13d30*/  SHF.R.U64 R24, R21, R23.reuse, R4.reuse ;  /* 0x0000001715187219 */ /* 0x184fe40000001204 */
[----:B---3--:R-:W-:Y:S01]  /*13d40*/  ISETP.NE.U32.AND P0, PT, R14, RZ, PT ;  /* 0x000000ff0e00720c */ /* 0x008fe20003f05070 */
[----:B------:R-:W2:Y:S01]  /*13d50*/  LDC R20, c[0x0][0x8e0] ;  /* 0x00023800ff147b82 */ /* 0x000ea20000000800 */
[----:B------:R-:W-:Y:S02]  /*13d60*/  SHF.R.U32.HI R5, RZ, R23, R4 ;  /* 0x00000017ff057219 */ /* 0x000fe40000011604 */
[----:B------:R-:W-:Y:S02]  /*13d70*/  ISETP.NE.AND.EX P0, PT, R15, RZ, PT, P0 ;  /* 0x000000ff0f00720c */ /* 0x000fe40003f05300 */
[----:B-1----:R-:W-:-:S03]  /*13d80*/  SHF.R.U64 R23, R24, R6, R5 ;  /* 0x0000000618177219 */ /* 0x002fc60000001205 */
[----:B------:R-:W1:Y:S01]  /*13d90*/  LDC R18, c[0x0][0x8b8] ;  /* 0x00022e00ff127b82 */ /* 0x000e620000000800 */
[----:B------:R-:W-:Y:S02]  /*13da0*/  SHF.R.U32.HI R27, RZ, R6, R5 ;  /* 0x00000006ff1b7219 */ /* 0x000fe40000011605 */
[----:B------:R-:W-:Y:S02]  /*13db0*/  MOV R4, R23 ;  /* 0x0000001700047202 */ /* 0x000fe40000000f00 */
[----:B------:R-:W-:-:S03]  /*13dc0*/  MOV R5, R27 ;  /* 0x0000001b00057202 */ /* 0x000fc60000000f00 */
[----:B------:R-:W3:Y:S01]  /*13dd0*/  LDC R3, c[0x0][0x8a8] ;  /* 0x00022a00ff037b82 */ /* 0x000ee20000000800 */
[----:B----4-:R-:W-:Y:S05]  /*13de0*/  @!P0 BRA `(.L_x_581) ;  /* 0x0000000000288947 */ /* 0x010fea0003800000 */
[----:B------:R-:W4:Y:S02]  /*13df0*/  LDC R4, c[0x0][0x8f4] ;  /* 0x00023d00ff047b82 */ /* 0x000f240000000800 */
[----:B----4-:R-:W-:-:S04]  /*13e00*/  IADD3 R5, P0, R23, R4, RZ ;  /* 0x0000000417057210 */ /* 0x010fc80007f1e0ff */
[----:B------:R-:W-:-:S05]  /*13e10*/  IADD3.X R27, RZ, R27, RZ, P0, !PT ;  /* 0x0000001bff1b7210 */ /* 0x000fca00007fe4ff */
[----:B------:R-:W-:-:S04]  /*13e20*/  IMAD.WIDE.U32 R6, R27, R14, RZ ;  /* 0x0000000e1b067225 */ /* 0x000fc800078e00ff */
[----:B------:R-:W-:-:S04]  /*13e30*/  IMAD.WIDE.U32 R6, P0, R5, R15, R6 ;  /* 0x0000000f05067225 */ /* 0x000fc80007800006 */
[----:B------:R-:W-:-:S04]  /*13e40*/  IMAD.WIDE.U32 R4, R5, R14, RZ ;  /* 0x0000000e05047225 */ /* 0x000fc800078e00ff */
[----:B------:R-:W-:Y:S01]  /*13e50*/  IMAD.MOV.U32 R4, RZ, RZ, R7 ;  /* 0x000000ffff047224 */ /* 0x000fe200078e0007 */
[----:B------:R-:W-:Y:S02]  /*13e60*/  IADD3 RZ, P1, R5, R6, RZ ;  /* 0x0000000605ff7210 */ /* 0x000fe40007f3e0ff */
[----:B------:R-:W-:-:S03]  /*13e70*/  IADD3.X R5, RZ, RZ, RZ, P0, !PT ;  /* 0x000000ffff057210 */ /* 0x000fc600007fe4ff */
[----:B------:R-:W-:-:S08]  /*13e80*/  IMAD.WIDE.U32.X R4, R27, R15, R4, P1 ;  /* 0x0000000f1b047225 */ /* 0x000fd000008e0404 */
.L_x_581:
[----:B------:R-:W-:Y:S02]  /*13e90*/  SHF.R.U64 R25, R4, R25, R5 ;  /* 0x0000001904197219 */ /* 0x000fe40000001205 */
[----:B------:R-:W-:Y:S02]  /*13ea0*/  LOP3.LUT R5, R24, R9, RZ, 0xc0, !PT ;  /* 0x0000000918057212 */ /* 0x000fe400078ec0ff */
[----:B------:R-:W-:Y:S02]  /*13eb0*/  IADD3 R4, -R25, RZ, RZ ;  /* 0x000000ff19047210 */ /* 0x000fe40007ffe1ff */
[----:B------:R-:W-:Y:S01]  /*13ec0*/  LOP3.LUT R21, R21, R8, RZ, 0xc0, !PT ;  /* 0x0000000815157212 */ /* 0x000fe200078ec0ff */
[----:B------:R-:W-:Y:S02]  /*13ed0*/  IMAD R5, R0, R25, R5 ;  /* 0x0000001900057224 */ /* 0x000fe400078e0205 */
[----:B--2---:R-:W-:Y:S01]  /*13ee0*/  IMAD R20, R4, R20, R23 ;  /* 0x0000001404147224 */ /* 0x004fe200078e0217 */
[----:B------:R-:W-:Y:S01]  /*13ef0*/  MOV R4, 0x1 ;  /* 0x0000000100047802 */ /* 0x000fe20000000f00 */
[----:B-1----:R-:W-:-:S02]  /*13f00*/  IMAD R17, R5, R18, R17 ;  /* 0x0000001205117224 */ /* 0x002fc400078e0211 */
[----:B---3--:R-:W-:Y:S01]  /*13f10*/  IMAD R20, R20, R3, R21 ;  /* 0x0000000314147224 */ /* 0x008fe200078e0215 */
[----:B------:R-:W-:-:S04]  /*13f20*/  MOV R3, R13 ;  /* 0x0000000d00037202 */ /* 0x000fc80000000f00 */
[----:B------:R-:W-:Y:S02]  /*13f30*/  SEL R6, R20, R17, !P2 ;  /* 0x0000001114067207 */ /* 0x000fe40005000000 */
[----:B------:R-:W-:-:S07]  /*13f40*/  SEL R7, R17, R20, !P2 ;  /* 0x0000001411077207 */ /* 0x000fce0005000000 */
.L_x_579:
[----:B------:R-:W-:-:S13]  /*13f50*/  LOP3.LUT P0, RZ, R4, 0xff, RZ, 0xc0, !PT ;  /* 0x000000ff04ff7812 */ /* 0x000fda000780c0ff */
[----:B------:R-:W-:Y:S05]  /*13f60*/  @P0 BRA `(.L_x_582) ;  /* 0xffffffe800e00947 */ /* 0x000fea000383ffff */
.L_x_526:
[----:B------:R-:W-:-:S13]  /*13f70*/  ELECT P0, URZ, PT ;  /* 0x00000000003f782f */ /* 0x000fda0003800000 */
[----:B------:R-:W-:Y:S05]  /*13f80*/  @!P0 BRA `(.L_x_10) ;  /* 0x0000001000548947 */ /* 0x000fea0003800000 */
[----:B------:R-:W-:-:S04]  /*13f90*/  LOP3.LUT R19, R19, 0x2, RZ, 0xfc, !PT ;  /* 0x0000000213137812 */ /* 0x000fc800078efcff */
[----:B------:R-:W-:-:S13]  /*13fa0*/  ISETP.NE.AND P1, PT, R19, 0x3, PT ;  /* 0x000000031300780c */ /* 0x000fda0003f25270 */
[----:B------:R-:W-:Y:S05]  /*13fb0*/  @!P1 BRA `(.L_x_583) ;  /* 0x0000000000049947 */ /* 0x000fea0003800000 */
[----:B------:R-:W-:Y:S01]  /*13fc0*/  BPT.TRAP 0x1 ;  /* 0x000000040000795c */ /* 0x000fe20000300000 */
.L_x_583:
[----:B-1----:R-:W-:Y:S01]  /*13fd0*/  MOV R0, 0x400 ;  /* 0x0000040000007802 */ /* 0x002fe20000000f00 */
[----:B------:R-:W-:Y:S01]  /*13fe0*/  IMAD.MOV.U32 R2, RZ, RZ, 0x1 ;  /* 0x00000001ff027424 */ /* 0x000fe200078e00ff */
[----:B------:R-:W-:-:S04]  /*13ff0*/  MOV R3, UR37 ;  /* 0x0000002500037c02 */ /* 0x000fc80008000f00 */
[----:B------:R-:W-:Y:S02]  /*14000*/  LEA R0, R3, R0, 0x18 ;  /* 0x0000000003007211 */ /* 0x000fe400078ec0ff */
[----:B------:R-:W-:-:S04]  /*14010*/  SHF.L.U32 R3, R2, 0x1f, RZ ;  /* 0x0000001f02037819 */ /* 0x000fc800000006ff */
[----:B------:R-:W1:Y:S02]  /*14020*/  SYNCS.PHASECHK.TRANS64.TRYWAIT P0, [R0+URZ+0x60], R3 ;  /* 0x00006003000075a7 */ /* 0x000e64000800017f */
[----:B-1----:R-:W-:Y:S05]  /*14030*/  @!P0 BRA `(.L_x_584) ;  /* 0x0000001400d88947 */ /* 0x002fea0003800000 */
.L_x_626:
[----:B------:R-:W-:Y:S05]  /*14040*/  @!P1 BRA `(.L_x_585) ;  /* 0x0000000000049947 */ /* 0x000fea0003800000 */
[----:B------:R-:W-:Y:S01]  /*14050*/  BPT.TRAP 0x1 ;  /* 0x000000040000795c */ /* 0x000fe20000300000 */
.L_x_585:
[----:B------:R-:W1:Y:S02]  /*14060*/  SYNCS.PHASECHK.TRANS64.TRYWAIT P0, [R0+URZ+0x68], R3 ;  /* 0x00006803000075a7 */ /* 0x000e64000800017f */
[----:B-1----:R-:W-:Y:S05]  /*14070*/  @!P0 BRA `(.L_x_586) ;  /* 0x0000001400dc8947 */ /* 0x002fea0003800000 */
.L_x_627:
[----:B------:R-:W-:Y:S05]  /*14080*/  @!P1 BRA `(.L_x_587) ;  /* 0x0000000000049947 */ /* 0x000fea0003800000 */
[----:B------:R-:W-:Y:S01]  /*14090*/  BPT.TRAP 0x1 ;  /* 0x000000040000795c */ /* 0x000fe20000300000 */
.L_x_587:
[----:B------:R-:W1:Y:S02]  /*140a0*/  SYNCS.PHASECHK.TRANS64.TRYWAIT P0, [R0+URZ+0x70], R3 ;  /* 0x00007003000075a7 */ /* 0x000e64000800017f */
[----:B-1----:R-:W-:Y:S05]  /*140b0*/  @!P0 BRA `(.L_x_588) ;  /* 0x0000001400e08947 */ /* 0x002fea0003800000 */
.L_x_628:
[----:B------:R-:W-:Y:S05]  /*140c0*/  @!P1 BRA `(.L_x_589) ;  /* 0x0000000000049947 */ /* 0x000fea0003800000 */
[----:B------:R-:W-:Y:S01]  /*140d0*/  BPT.TRAP 0x1 ;  /* 0x000000040000795c */ /* 0x000fe20000300000 */
.L_x_589:
[----:B------:R-:W-:-:S04]  /*140e0*/  MOV R3, 0x1 ;  /* 0x0000000100037802 */ /* 0x000fc80000000f00 */
[----:B------:R-:W-:-:S07]  /*140f0*/  SHF.L.U32 R3, R3, 0x1f, RZ ;  /* 0x0000001f03037819 */ /* 0x000fce00000006ff */
.L_x_590:
[----:B------:R1:W1:Y:S02]  /*14100*/  SYNCS.PHASECHK.TRANS64.TRYWAIT P0, [R0+URZ+0x78], R3 ;  /* 0x00007803000075a7 */ /* 0x000264000800017f */
[----:B-1----:R-:W-:Y:S05]  /*14110*/  @!P0 NANOSLEEP.SYNCS 0x989680 ;  /* 0x009896800000895d */ /* 0x002fea0003900000 */
[----:B------:R-:W1:Y:S02]  /*14120*/  @!P0 SYNCS.PHASECHK.TRANS64 P0, [R0+URZ+0x78], R3 ;  /* 0x00007803000085a7 */ /* 0x000e64000800007f */
[----:B-1----:R-:W-:Y:S05]  /*14130*/  @P0 BRA `(.L_x_10) ;  /* 0x0000000c00e80947 */ /* 0x002fea0003800000 */
[----:B------:R-:W-:Y:S05]  /*14140*/  BRA `(.L_x_590) ;  /* 0xfffffffc00ec7947 */ /* 0x000fea000383ffff */
.L_x_521:
[----:B------:R-:W-:Y:S02]  /*14150*/  LOP3.LUT P0, RZ, R11, 0xff, RZ, 0xc0, !PT ;  /* 0x000000ff0bff7812 */ /* 0x000fe4000780c0ff */
[----:B------:R-:W-:Y:S02]  /*14160*/  MOV R10, 0x1 ;  /* 0x00000001000a7802 */ /* 0x000fe40000000f00 */
[----:B------:R-:W-:-:S09]  /*14170*/  MOV R0, RZ ;  /* 0x000000ff00007202 */ /* 0x000fd20000000f00 */
[----:B------:R-:W-:Y:S05]  /*14180*/  @!P0 BRA `(.L_x_591) ;  /* 0x0000000c00208947 */ /* 0x000fea0003800000 */
[----:B------:R-:W1:Y:S01]  /*14190*/  LDC R0, c[0x0][0x28c] ;  /* 0x0000a300ff007b82 */ /* 0x000e620000000800 */
[C---:B------:R-:W-:Y:S01]  /*141a0*/  LOP3.LUT P2, RZ, R18.reuse, 0x7f, RZ, 0xc0, !PT ;  /* 0x0000007f12ff7812 */ /* 0x040fe2000784c0ff */
[----:B------:R-:W-:Y:S01]  /*141b0*/  ULDC UR5, c[0x0][0x900] ;  /* 0x0002400000057ab9 */ /* 0x000fe20000000800 */
[----:B------:R-:W-:Y:S01]  /*141c0*/  LOP3.LUT P0, RZ, R18, 0x1f, RZ, 0xc0, !PT ;  /* 0x0000001f12ff7812 */ /* 0x000fe2000780c0ff */
[----:B------:R-:W-:Y:S01]  /*141d0*/  UMOV UR6, 0xffffffff ;  /* 0xffffffff00067882 */ /* 0x000fe20000000000 */
[----:B------:R-:W-:Y:S01]  /*141e0*/  BSSY B0, `(.L_x_591) ;  /* 0x00000c2000007945 */ /* 0x000fe20003800000 */
[----:B------:R-:W-:Y:S01]  /*141f0*/  USHF.L.U32 UR6, UR6, UR5, URZ ;  /* 0x0000000506067299 */ /* 0x000fe2000800063f */
[----:B------:R-:W-:Y:S01]  /*14200*/  IMAD.MOV.U32 R12, RZ, RZ, 0x1 ;  /* 0x00000001ff0c7424 */ /* 0x000fe200078e00ff */
[----:B------:R-:W-:Y:S01]  /*14210*/  LOP3.LUT R18, R17, 0x2, RZ, 0xfc, !PT ;  /* 0x0000000211127812 */ /* 0x000fe200078efcff */
[----:B------:R-:W-:Y:S01]  /*14220*/  ULDC UR4, c[0x0][0x8a8] ;  /* 0x00022a0000047ab9 */ /* 0x000fe20000000800 */
[----:B------:R-:W-:Y:S01]  /*14230*/  PLOP3.LUT P0, PT, P0, P2, PT, 0x8a, 0x0 ;  /* 0x000000000000781c */ /* 0x000fe20000705172 */
[----:B------:R-:W-:Y:S01]  /*14240*/  UMOV UR7, 0x1 ;  /* 0x0000000100077882 */ /* 0x000fe20000000000 */
[----:B------:R-:W-:Y:S01]  /*14250*/  MOV R10, 0x1 ;  /* 0x00000001000a7802 */ /* 0x000fe20000000f00 */
[----:B------:R-:W-:-:S02]  /*14260*/  UIADD3 UR15, UR4, -0x1, URZ ;  /* 0xffffffff040f7890 */ /* 0x000fc4000fffe03f */
[----:B------:R-:W-:Y:S02]  /*14270*/  USHF.L.U32 UR17, UR7, UR5, URZ ;  /* 0x0000000507117299 */ /* 0x000fe4000800063f */
[----:B------:R-:W-:Y:S01]  /*14280*/  ULOP3.LUT UR16, URZ, UR6, URZ, 0x33, !UPT ;  /* 0x000000063f107292 */ /* 0x000fe2000f8e333f */
[----:B------:R-:W-:Y:S01]  /*14290*/  ULDC.64 UR20, c[0x0][0x198] ;  /* 0x0000660000147ab9 */ /* 0x000fe20000000a00 */
[----:B-1----:R-:W-:-:S04]  /*142a0*/  IADD3 R0, R0, 0x3f, RZ ;  /* 0x0000003f00007810 */ /* 0x002fc80007ffe0ff */
[----:B------:R-:W-:-:S04]  /*142b0*/  SHF.R.S32.HI R5, RZ, 0x1f, R0 ;  /* 0x0000001fff057819 */ /* 0x000fc80000011400 */
[----:B------:R-:W-:Y:S02]  /*142c0*/  LEA.HI R5, R5, R0, RZ, 0x6 ;  /* 0x0000000005057211 */ /* 0x000fe400078f30ff */
[----:B------:R-:W-:Y:S02]  /*142d0*/  MOV R0, RZ ;  /* 0x000000ff00007202 */ /* 0x000fe40000000f00 */
[----:B------:R-:W-:-:S04]  /*142e0*/  SHF.R.S32.HI R11, RZ, 0x6, R5 ;  /* 0x00000006ff0b7819 */ /* 0x000fc80000011405 */
[----:B------:R-:W-:-:S07]  /*142f0*/  IADD3 R13, R11, 0x1, RZ ;  /* 0x000000010b0d7810 */ /* 0x000fce0007ffe0ff */
.L_x_603:
[----:B------:R-:W-:-:S03]  /*14300*/  UMOV UR4, 0xffffffff ;  /* 0xffffffff00047882 */ /* 0x000fc60000000000 */
[----:B------:R-:W-:Y:S05]  /*14310*/  BRA.DIV UR4, `(.L_x_592) ;  /* 0x00000016045c7947 */ /* 0x000fea000b800000 */
[----:B------:R-:W-:-:S13]  /*14320*/  ELECT P6, URZ, PT ;  /* 0x00000000003f782f */ /* 0x000fda00038c0000 */
.L_x_631:
[----:B------:R-:W1:Y:S01]  /*14330*/  LDC R4, c[0x0][0x28c] ;  /* 0x0000a300ff047b82 */ /* 0x000e620000000800 */
[----:B------:R-:W-:Y:S01]  /*14340*/  BSSY B1, `(.L_x_593) ;  /* 0x0000037000017945 */ /* 0x000fe20003800000 */
[----:B-1----:R-:W-:-:S13]  /*14350*/  ISETP.LT.OR P6, PT, R4, 0x1, !P6 ;  /* 0x000000010400780c */ /* 0x002fda00077c1670 */
[----:B------:R-:W-:Y:S05]  /*14360*/  @P6 BRA `(.L_x_594) ;  /* 0x0000000000d06947 */ /* 0x000fea0003800000 */
[----:B------:R-:W-:Y:S01]  /*14370*/  SHF.L.U32 R9, R6, 0x8, RZ ;  /* 0x0000000806097819 */ /* 0x000fe200000006ff */
[----:B------:R-:W-:Y:S01]  /*14380*/  IMAD.SHL.U32 R14, R7, 0x80, RZ ;  /* 0x00000080070e7824 */ /* 0x000fe200078e00ff */
[----:B------:R-:W-:Y:S02]  /*14390*/  MOV R19, RZ ;  /* 0x000000ff00137202 */ /* 0x000fe40000000f00 */
[----:B------:R-:W-:Y:S02]  /*143a0*/  MOV R4, R13 ;  /* 0x0000000d00047202 */ /* 0x000fe40000000f00 */
[----:B------:R-:W-:Y:S02]  /*143b0*/  MOV R5, R10 ;  /* 0x0000000a00057202 */ /* 0x000fe40000000f00 */
[----:B------:R-:W-:-:S07]  /*143c0*/  MOV R6, R0 ;  /* 0x0000000000067202 */ /* 0x000fce0000000f00 */
.L_x_598:
[----:B------:R-:W1:Y:S01]  /*143d0*/  S2R R8, SR_CgaCtaId ;  /* 0x0000000000087919 */ /* 0x000e620000008800 */
[----:B------:R-:W-:-:S04]  /*143e0*/  MOV R7, 0x400 ;  /* 0x0000040000077802 */ /* 0x000fc80000000f00 */
[----:B-1----:R-:W-:Y:S02]  /*143f0*/  LEA R15, R8, R7, 0x18 ;  /* 0x00000007080f7211 */ /* 0x002fe400078ec0ff */
[----:B------:R-:W-:Y:S01]  /*14400*/  SHF.L.U32 R7, R5, 0x1f, RZ ;  /* 0x0000001f05077819 */ /* 0x000fe200000006ff */
[----:B------:R-:W1:Y:S02]  /*14410*/  @!P2 LDC R8, c[0x0][0x500] ;  /* 0x00014000ff08ab82 */ /* 0x000e640000000800 */
[----:B------:R-:W-:-:S04]  /*14420*/  IMAD R20, R6, 0x8, R15 ;  /* 0x0000000806147824 */ /* 0x000fc800078e020f */
[----:B------:R-:W2:Y:S02]  /*14430*/  SYNCS.PHASECHK.TRANS64.TRYWAIT P1, [R20+URZ+0x20], R7 ;  /* 0x00002007140075a7 */ /* 0x000ea4000802017f */
[----:B--2---:R-:W-:Y:S05]  /*14440*/  @!P1 BRA `(.L_x_595) ;  /* 0x0000001400309947 */ /* 0x004fea0003800000 */
.L_x_632:
[----:B--2---:R-:W-:Y:S01]  /*14450*/  PRMT R7, R18, 0x9910, RZ ;  /* 0x0000991012077816 */ /* 0x004fe200000000ff */
[----:B-1----:R1:W-:Y:S03]  /*14460*/  @!P2 SYNCS.ARRIVE.TRANS64 RZ, [R20+URZ], R8 ;  /* 0x0000000814ffa9a7 */ /* 0x0023e6000800003f */
[----:B------:R-:W-:-:S13]  /*14470*/  ISETP.NE.AND P1, PT, R7, 0x2, PT ;  /* 0x000000020700780c */ /* 0x000fda0003f25270 */
[----:B-1----:R-:W-:Y:S05]  /*14480*/  @P1 BRA `(.L_x_596) ;  /* 0x0000000000041947 */ /* 0x002fea0003800000 */
[----:B------:R-:W-:Y:S01]  /*14490*/  BPT.TRAP 0x1 ;  /* 0x000000040000795c */ /* 0x000fe20000300000 */
.L_x_596:
[----:B------:R-:W-:Y:S05]  /*144a0*/  @P0 BRA `(.L_x_597) ;  /* 0x0000000000040947 */ /* 0x000fea0003800000 */
[----:B------:R-:W-:Y:S01]  /*144b0*/  BPT.TRAP 0x1 ;  /* 0x000000040000795c */ /* 0x000fe20000300000 */
.L_x_597:
[CC--:B------:R-:W-:Y:S01]  /*144c0*/  LEA R7, R6.reuse, R15.reuse, 0xe ;  /* 0x0000000f06077211 */ /* 0x0c0fe200078e70ff */
[----:B------:R-:W-:Y:S01]  /*144d0*/  UIADD3 UR4, UP0, UR20, 0xf0, URZ ;  /* 0x000000f014047890 */ /* 0x000fe2000ff1e03f */
[----:B------:R-:W-:Y:S01]  /*144e0*/  LEA R15, R6, R15, 0xf ;  /* 0x0000000f060f7211 */ /* 0x000fe200078e78ff */
[----:B------:R-:W-:Y:S01]  /*144f0*/  UIADD3 UR22, UP1, UR20, 0x1f0, URZ ;  /* 0x000001f014167890 */ /* 0x000fe2000ff3e03f */
[----:B------:R-:W-:Y:S01]  /*14500*/  R2UR UR5, R7 ;  /* 0x00000000070572ca */ /* 0x000fe200000e0000 */
[----:B------:R-:W-:Y:S01]  /*14510*/  UMOV UR6, 0x0 ;  /* 0x0000000000067882 */ /* 0x000fe20000000000 */
[----:B------:R-:W-:Y:S01]  /*14520*/  R2UR UR8, R15 ;  /* 0x000000000f0872ca */ /* 0x000fe200000e0000 */
[----:B------:R-:W-:Y:S01]  /*14530*/  UIADD3.X UR23, URZ, UR21, URZ, UP1, !UPT ;  /* 0x000000153f177290 */ /* 0x000fe20008ffe43f */
[----:B------:R-:W-:Y:S01]  /*14540*/  R2UR UR9, R20 ;  /* 0x00000000140972ca */ /* 0x000fe200000e0000 */
[----:B------:R-:W-:Y:S01]  /*14550*/  UMOV UR7, 0x10000000 ;  /* 0x1000000000077882 */ /* 0x000fe20000000000 */
[----:B------:R-:W-:-:S02]  /*14560*/  R2UR UR11, R14 ;  /* 0x000000000e0b72ca */ /* 0x000fc400000e0000 */
[C---:B------:R-:W-:Y:S01]  /*14570*/  R2UR UR10, R19.reuse ;  /* 0x00000000130a72ca */ /* 0x040fe200000e0000 */
[----:B------:R-:W-:Y:S01]  /*14580*/  VIADD R19, R19, 0x40 ;  /* 0x0000004013137836 */ /* 0x000fe20000000000 */
[----:B------:R-:W-:Y:S02]  /*14590*/  R2UR UR12, R3 ;  /* 0x00000000030c72ca */ /* 0x000fe400000e0000 */
[----:B------:R-:W-:Y:S01]  /*145a0*/  IADD3 R4, R4, -0x1, RZ ;  /* 0xffffffff04047810 */ /* 0x000fe20007ffe0ff */
[----:B------:R-:W-:Y:S01]  /*145b0*/  UIADD3 UR13, UR5, 0x8400, URZ ;  /* 0x00008400050d7890 */ /* 0x000fe2000fffe03f */
[----:B------:R-:W-:Y:S01]  /*145c0*/  R2UR UR18, R9 ;  /* 0x00000000091272ca */ /* 0x000fe200000e0000 */
[----:B------:R-:W-:Y:S01]  /*145d0*/  UIADD3.X UR5, URZ, UR21, URZ, UP0, !UPT ;  /* 0x000000153f057290 */ /* 0x000fe200087fe43f */
[----:B------:R-:W-:Y:S01]  /*145e0*/  ISETP.GT.AND P3, PT, R4, 0x1, PT ;  /* 0x000000010400780c */ /* 0x000fe20003f64270 */
[----:B------:R-:W-:Y:S01]  /*145f0*/  UIADD3 UR14, UR8, 0x18400, URZ ;  /* 0x00018400080e7890 */ /* 0x000fe2000fffe03f */
[----:B------:R-:W-:-:S02]  /*14600*/  IADD3 R6, R6, 0x1, RZ ;  /* 0x0000000106067810 */ /* 0x000fc40007ffe0ff */
[----:B------:R-:W-:Y:S02]  /*14610*/  UMOV UR8, UR13 ;  /* 0x0000000d00087c82 */ /* 0x000fe40008000000 */
[C---:B------:R-:W-:Y:S02]  /*14620*/  ISETP.NE.AND P1, PT, R6.reuse, 0x4, PT ;  /* 0x000000040600780c */ /* 0x040fe40003f25270 */
[----:B------:R1:W-:Y:S02]  /*14630*/  UTMALDG.3D [UR8], [UR4], desc[UR6] ;  /* 0x00000608040075b4 */ /* 0x0003e40008011000 */
[----:B------:R-:W-:Y:S02]  /*14640*/  SEL R8, RZ, 0x1, P1 ;  /* 0x00000001ff087807 */ /* 0x000fe40000800000 */
[----:B------:R-:W-:Y:S02]  /*14650*/  SEL R6, R6, RZ, P1 ;  /* 0x000000ff06067207 */ /* 0x000fe40000800000 */
[----:B------:R-:W-:Y:S01]  /*14660*/  LOP3.LUT R5, R5, R8, RZ, 0x3c, !PT ;  /* 0x0000000805057212 */ /* 0x000fe200078e3cff */
[----:B-1----:R-:W-:Y:S01]  /*14670*/  UMOV UR8, UR14 ;  /* 0x0000000e00087c82 */ /* 0x002fe20008000000 */
[----:B------:R-:W-:-:S02]  /*14680*/  UMOV UR11, UR18 ;  /* 0x00000012000b7c82 */ /* 0x000fc40008000000 */
[----:B------:R1:W-:Y:S02]  /*14690*/  UTMALDG.3D [UR8], [UR22], desc[UR6] ;  /* 0x00000608160075b4 */ /* 0x0003e40008011000 */
[----:B-1----:R-:W-:Y:S05]  /*146a0*/  @P3 BRA `(.L_x_598) ;  /* 0xfffffffc00483947 */ /* 0x002fea000383ffff */
.L_x_594:
[----:B------:R-:W-:Y:S05]  /*146b0*/  BSYNC B1 ;  /* 0x0000000000017941 */ /* 0x000fea0003800000 */
.L_x_593:
[----:B------:R-:W-:Y:S01]  /*146c0*/  LOP3.LUT P3, RZ, R12, 0xff, RZ, 0xc0, !PT ;  /* 0x000000ff0cff7812 */ /* 0x000fe2000786c0ff */
[----:B------:R-:W-:Y:S01]  /*146d0*/  ULDC.64 UR4, c[0x0][0x8f8] ;  /* 0x00023e0000047ab9 */ /* 0x000fe20000000a00 */
[----:B------:R-:W-:Y:S01]  /*146e0*/  IADD3 R0, R11, R0, RZ ;  /* 0x000000000b007210 */ /* 0x000fe20007ffe0ff */
[----:B------:R-:W-:Y:S01]  /*146f0*/  BSSY B1, `(.L_x_599) ;  /* 0x000006e000017945 */ /* 0x000fe20003800000 */
[----:B------:R-:W-:Y:S02]  /*14700*/  IADD3 R2, P4, R2, UR46, RZ ;  /* 0x0000002e02027c10 */ /* 0x000fe4000ff9e0ff */
[----:B------:R-:W-:Y:S02]  /*14710*/  SHF.R.U32.HI R3, RZ, 0x2, R0 ;  /* 0x00000002ff037819 */ /* 0x000fe40000011600 */
[----:B------:R-:W-:Y:S02]  /*14720*/  ISETP.GT.U32.AND P1, PT, R0, 0x3, PT ;  /* 0x000000030000780c */ /* 0x000fe40003f24070 */
[----:B------:R-:W-:-:S02]  /*14730*/  LOP3.LUT R3, R3, 0x1, RZ, 0xc0, !PT ;  /* 0x0000000103037812 */ /* 0x000fc400078ec0ff */
[----:B------:R-:W-:Y:S01]  /*14740*/  ISETP.LT.U32.AND P1, PT, R11, 0x4, P1 ;  /* 0x000000040b00780c */ /* 0x000fe20000f21070 */
[----:B------:R-:W1:Y:S01]  /*14750*/  @P3 S2R R5, SR_CgaCtaId ;  /* 0x0000000000053919 */ /* 0x000e620000008800 */
[----:B------:R-:W-:Y:S02]  /*14760*/  @P3 MOV R4, 0x400 ;  /* 0x0000040000043802 */ /* 0x000fe40000000f00 */
[----:B------:R-:W-:Y:S02]  /*14770*/  IADD3.X R16, R16, UR38, RZ, P4, !PT ;  /* 0x0000002610107c10 */ /* 0x000fe4000a7fe4ff */
[----:B------:R-:W-:Y:S02]  /*14780*/  ISETP.GE.U32.AND P4, PT, R2, UR4, PT ;  /* 0x0000000402007c0c */ /* 0x000fe4000bf86070 */
[----:B------:R-:W-:Y:S02]  /*14790*/  MOV R7, 0xffffffff ;  /* 0xffffffff00077802 */ /* 0x000fe40000000f00 */
[----:B------:R-:W-:-:S02]  /*147a0*/  MOV R6, 0xffffffff ;  /* 0xffffffff00067802 */ /* 0x000fc40000000f00 */
[----:B------:R-:W-:Y:S02]  /*147b0*/  LOP3.LUT R0, R0, 0x3, RZ, 0xc0, !PT ;  /* 0x0000000300007812 */ /* 0x000fe400078ec0ff */
[----:B------:R-:W-:Y:S02]  /*147c0*/  PRMT R12, RZ, 0x7610, R12 ;  /* 0x00007610ff0c7816 */ /* 0x000fe4000000000c */
[----:B-1----:R-:W-:-:S04]  /*147d0*/  @P3 LEA R4, R5, R4, 0x18 ;  /* 0x0000000405043211 */ /* 0x002fc800078ec0ff */
[----:B------:R1:W-:Y:S01]  /*147e0*/  @P3 SYNCS.ARRIVE.TRANS64.A1T0 RZ, [R4+URZ+0x88], RZ ;  /* 0x000088ff04ff39a7 */ /* 0x0003e2000810003f */
[----:B------:R-:W-:Y:S02]  /*147f0*/  ISETP.NE.U32.AND P3, PT, R3, 0x1, PT ;  /* 0x000000010300780c */ /* 0x000fe40003f65070 */
[----:B------:R-:W-:Y:S02]  /*14800*/  SEL R3, RZ, 0x1, !P1 ;  /* 0x00000001ff037807 */ /* 0x000fe40004800000 */
[----:B------:R-:W-:Y:S02]  /*14810*/  ISETP.GE.U32.AND.EX P1, PT, R16, UR5, PT, P4 ;  /* 0x0000000510007c0c */ /* 0x000fe4000bf26140 */
[----:B------:R-:W-:-:S04]  /*14820*/  ISETP.GT.U32.AND P3, PT, R11, 0x3, !P3 ;  /* 0x000000030b00780c */ /* 0x000fc80005f64070 */
[----:B-1----:R-:W-:-:S04]  /*14830*/  SEL R4, RZ, 0x1, !P3 ;  /* 0x00000001ff047807 */ /* 0x002fc80005800000 */
[----:B------:R-:W-:Y:S02]  /*14840*/  LOP3.LUT R10, R4, R10, R3, 0x96, !PT ;  /* 0x0000000a040a7212 */ /* 0x000fe400078e9603 */
[----:B------:R-:W-:Y:S02]  /*14850*/  MOV R3, 0xffffffff ;  /* 0xffffffff00037802 */ /* 0x000fe40000000f00 */
[----:B------:R-:W-:Y:S01]  /*14860*/  PRMT R4, RZ, 0x7610, R4 ;  /* 0x00007610ff047816 */ /* 0x000fe20000000004 */
[----:B------:R-:W-:Y:S06]  /*14870*/  @P1 BRA `(.L_x_600) ;  /* 0x0000000400541947 */ /* 0x000fec0003800000 */
[----:B------:R-:W-:Y:S01]  /*14880*/  ULDC.64 UR4, c[0x0][0x8d0] ;  /* 0x0002340000047ab9 */ /* 0x000fe20000000a00 */
[----:B------:R-:W1:Y:S01]  /*14890*/  S2R R15, SR_CTAID.X ;  /* 0x00000000000f7919 */ /* 0x000e620000002500 */
[----:B------:R-:W-:Y:S01]  /*148a0*/  ISETP.NE.U32.AND P1, PT, RZ, UR4, PT ;  /* 0x00000004ff007c0c */ /* 0x000fe2000bf25070 */
[----:B------:R-:W-:Y:S01]  /*148b0*/  ULDC UR7, c[0x0][0x8d8] ;  /* 0x0002360000077ab9 */ /* 0x000fe20000000800 */
[----:B------:R-:W-:Y:S01]  /*148c0*/  IMAD.MOV.U32 R4, RZ, RZ, R2 ;  /* 0x000000ffff047224 */ /* 0x000fe200078e0002 */
[----:B------:R-:W2:Y:S01]  /*148d0*/  S2R R14, SR_CTAID.Y ;  /* 0x00000000000e7919 */ /* 0x000ea20000002600 */
[----:B------:R-:W-:Y:S02]  /*148e0*/  ISETP.NE.AND.EX P1, PT, RZ, UR5, PT, P1 ;  /* 0x00000005ff007c0c */ /* 0x000fe4000bf25310 */
[----:B------:R-:W-:-:S11]  /*148f0*/  MOV R5, R16 ;  /* 0x0000001000057202 */ /* 0x000fd60000000f00 */
[----:B------:R-:W-:Y:S05]  /*14900*/  @!P1 BRA `(.L_x_601) ;  /* 0x0000000000289947 */ /* 0x000fea0003800000 */
[----:B------:R-:W-:Y:S02]  /*14910*/  ULDC UR6, c[0x0][0x8dc] ;  /* 0x0002370000067ab9 */ /* 0x000fe40000000800 */
[----:B------:R-:W-:-:S04]  /*14920*/  IADD3 R9, P1, R2, UR6, RZ ;  /* 0x0000000602097c10 */ /* 0x000fc8000ff3e0ff */
[----:B------:R-:W-:-:S05]  /*14930*/  IADD3.X R3, RZ, R16, RZ, P1, !PT ;  /* 0x00000010ff037210 */ /* 0x000fca0000ffe4ff */
[----:B------:R-:W-:-:S04]  /*14940*/  IMAD.WIDE.U32 R6, R3, UR4, RZ ;  /* 0x0000000403067c25 */ /* 0x000fc8000f8e00ff */
[----:B------:R-:W-:-:S04]  /*14950*/  IMAD.WIDE.U32 R6, P1, R9, UR5, R6 ;  /* 0x0000000509067c25 */ /* 0x000fc8000f820006 */
[----:B------:R-:W-:Y:S01]  /*14960*/  IMAD.WIDE.U32 R8, R9, UR4, RZ ;  /* 0x0000000409087c25 */ /* 0x000fe2000f8e00ff */
[----:B------:R-:W-:Y:S02]  /*14970*/  IADD3.X R5, RZ, RZ, RZ, P1, !PT ;  /* 0x000000ffff057210 */ /* 0x000fe40000ffe4ff */
[----:B------:R-:W-:Y:S02]  /*14980*/  MOV R4, R7 ;  /* 0x0000000700047202 */ /* 0x000fe40000000f00 */
[----:B------:R-:W-:-:S05]  /*14990*/  IADD3 RZ, P1, R9, R6, RZ ;  /* 0x0000000609ff7210 */ /* 0x000fca0007f3e0ff */
[----:B------:R-:W-:-:S08]  /*149a0*/  IMAD.WIDE.U32.X R4, R3, UR5, R4, P1 ;  /* 0x0000000503047c25 */ /* 0x000fd000088e0404 */
.L_x_601:
[--C-:B------:R-:W-:Y:S01]  /*149b0*/  SHF.R.U64 R8, R4, UR7, R5.reuse ;  /* 0x0000000704087c19 */ /* 0x100fe20008001205 */
[----:B------:R-:W-:Y:S01]  /*149c0*/  ULDC.64 UR4, c[0x0][0x8c8] ;  /* 0x0002320000047ab9 */ /* 0x000fe20000000a00 */
[----:B------:R-:W-:Y:S01]  /*149d0*/  SHF.R.U32.HI R3, RZ, UR7, R5 ;  /* 0x00000007ff037c19 */ /* 0x000fe20008011605 */
[----:B------:R-:W-:Y:S01]  /*149e0*/  ULDC.64 UR8, c[0x0][0x8e8] ;  /* 0x00023a0000087ab9 */ /* 0x000fe20000000a00 */
[----:B------:R-:W-:Y:S01]  /*149f0*/  IADD3 R7, P1, RZ, -R8, RZ ;  /* 0x80000008ff077210 */ /* 0x000fe20007f3e0ff */
[----:B------:R-:W3:Y:S01]  /*14a00*/  LDC R19, c[0x0][0x148] ;  /* 0x00005200ff137b82 */ /* 0x000ee20000000800 */
[----:B-1----:R-:W-:Y:S01]  /*14a10*/  I2FP.F32.U32 R9, R15 ;  /* 0x0000000f00097245 */ /* 0x002fe20000201000 */
[----:B------:R-:W-:Y:S02]  /*14a20*/  ULDC UR6, c[0x0][0x8b0] ;  /* 0x00022c0000067ab9 */ /* 0x000fe40000000800 */
[----:B------:R-:W-:Y:S01]  /*14a30*/  IMAD.X R3, RZ, RZ, ~R3, P1 ;  /* 0x000000ffff037224 */ /* 0x000fe200008e0e03 */
[----:B------:R-:W-:-:S03]  /*14a40*/  ISETP.NE.U32.AND P1, PT, RZ, UR8, PT ;  /* 0x00000008ff007c0c */ /* 0x000fc6000bf25070 */
[----:B------:R-:W-:Y:S01]  /*14a50*/  IMAD R6, R3, UR4, RZ ;  /* 0x0000000403067c24 */ /* 0x000fe2000f8e02ff */
[----:B------:R-:W-:Y:S02]  /*14a60*/  MOV R3, R16 ;  /* 0x0000001000037202 */ /* 0x000fe40000000f00 */
[----:B------:R-:W-:Y:S01]  /*14a70*/  ISETP.NE.AND.EX P1, PT, RZ, UR9, PT, P1 ;  /* 0x00000009ff007c0c */ /* 0x000fe2000bf25310 */
[----:B------:R-:W-:Y:S01]  /*14a80*/  IMAD.WIDE.U32 R4, R7, UR4, R2 ;  /* 0x0000000407047c25 */ /* 0x000fe2000f8e0002 */
[----:B------:R-:W-:-:S03]  /*14a90*/  ULDC UR4, c[0x0][0x150] ;  /* 0x0000540000047ab9 */ /* 0x000fc60000000800 */
[----:B------:R-:W-:Y:S01]  /*14aa0*/  FMUL R9, R9, UR4 ;  /* 0x0000000409097c20 */ /* 0x000fe20008400000 */
[----:B------:R-:W-:Y:S01]  /*14ab0*/  IMAD R3, R7, UR5, R6 ;  /* 0x0000000507037c24 */ /* 0x000fe2000f8e0206 */
[----:B------:R-:W-:Y:S01]  /*14ac0*/  ULDC UR4, c[0x0][0x8c0] ;  /* 0x0002300000047ab9 */ /* 0x000fe20000000800 */
[----:B------:R-:W1:Y:S01]  /*14ad0*/  LDC R6, c[0x0][0x144] ;  /* 0x00005100ff067b82 */ /* 0x000e620000000800 */
[----:B------:R-:W-:Y:S02]  /*14ae0*/  ULDC UR5, c[0x0][0x154] ;  /* 0x0000550000057ab9 */ /* 0x000fe40000000800 */
[----:B------:R-:W-:Y:S01]  /*14af0*/  IADD3 R5, R5, R3, RZ ;  /* 0x0000000305057210 */ /* 0x000fe20007ffe0ff */
[----:B------:R-:W4:Y:S03]  /*14b00*/  F2I.U32.TRUNC.NTZ R9, R9 ;  /* 0x0000000900097305 */ /* 0x000f26000020f000 */
[----:B------:R-:W-:-:S02]  /*14b10*/  SHF.R.U64 R3, R4, UR4, R5 ;  /* 0x0000000404037c19 */ /* 0x000fc40008001205 */
[----:B--2---:R-:W-:-:S05]  /*14b20*/  I2FP.F32.U32 R4, R14 ;  /* 0x0000000e00047245 */ /* 0x004fca0000201000 */
[----:B------:R-:W-:Y:S01]  /*14b30*/  FMUL R21, R4, UR5 ;  /* 0x0000000504157c20 */ /* 0x000fe20008400000 */
[----:B------:R-:W-:Y:S01]  /*14b40*/  SHF.R.U32.HI R4, RZ, UR4, R5 ;  /* 0x00000004ff047c19 */ /* 0x000fe20008011605 */
[----:B------:R-:W-:-:S03]  /*14b50*/  ULDC UR4, c[0x0][0x900] ;  /* 0x0002400000047ab9 */ /* 0x000fc60000000800 */
[--C-:B------:R-:W-:Y:S01]  /*14b60*/  SHF.R.U32.HI R5, RZ, UR6, R4.reuse ;  /* 0x00000006ff057c19 */ /* 0x100fe20008011604 */
[----:B------:R-:W2:Y:S01]  /*14b70*/  F2I.U32.TRUNC.NTZ R21, R21 ;  /* 0x0000001500157305 */ /* 0x000ea2000020f000 */
[----:B------:R-:W-:Y:S02]  /*14b80*/  SHF.R.U64 R20, R3, UR6, R4 ;  /* 0x0000000603147c19 */ /* 0x000fe40008001204 */
[----:B----4-:R-:W-:Y:S02]  /*14b90*/  IADD3 R4, -R9, RZ, RZ ;  /* 0x000000ff09047210 */ /* 0x010fe40007ffe1ff */
[--C-:B------:R-:W-:Y:S02]  /*14ba0*/  SHF.R.U32.HI R23, RZ, UR4, R5.reuse ;  /* 0x00000004ff177c19 */ /* 0x100fe40008011605 */
[----:B------:R-:W-:Y:S01]  /*14bb0*/  SHF.R.U64 R9, R20, UR4, R5 ;  /* 0x0000000414097c19 */ /* 0x000fe20008001205 */
[----:B-1----:R-:W-:Y:S02]  /*14bc0*/  IMAD R15, R6, R4, R15 ;  /* 0x00000004060f7224 */ /* 0x002fe400078e020f */
[----:B------:R-:W-:Y:S01]  /*14bd0*/  IMAD.MOV.U32 R5, RZ, RZ, R23 ;  /* 0x000000ffff057224 */ /* 0x000fe200078e0017 */
[----:B------:R-:W-:Y:S01]  /*14be0*/  MOV R4, R9 ;  /* 0x0000000900047202 */ /* 0x000fe20000000f00 */
[----:B--23--:R-:W-:Y:S06]  /*14bf0*/  @!P1 BRA `(.L_x_602) ;  /* 0x0000000000289947 */ /* 0x00cfec0003800000 */
[----:B------:R-:W-:Y:S02]  /*14c00*/  ULDC UR4, c[0x0][0x8f4] ;  /* 0x00023d0000047ab9 */ /* 0x000fe40000000800 */
[----:B------:R-:W-:-:S04]  /*14c10*/  IADD3 R5, P1, R9, UR4, RZ ;  /* 0x0000000409057c10 */ /* 0x000fc8000ff3e0ff */
[----:B------:R-:W-:-:S05]  /*14c20*/  IADD3.X R23, RZ, R23, RZ, P1, !PT ;  /* 0x00000017ff177210 */ /* 0x000fca0000ffe4ff */
[----:B------:R-:W-:-:S04]  /*14c30*/  IMAD.WIDE.U32 R6, R23, UR8, RZ ;  /* 0x0000000817067c25 */ /* 0x000fc8000f8e00ff */
[----:B------:R-:W-:-:S04]  /*14c40*/  IMAD.WIDE.U32 R6, P1, R5, UR9, R6 ;  /* 0x0000000905067c25 */ /* 0x000fc8000f820006 */
[----:B------:R-:W-:Y:S01]  /*14c50*/  IMAD.WIDE.U32 R4, R5, UR8, RZ ;  /* 0x0000000805047c25 */ /* 0x000fe2000f8e00ff */
[----:B------:R-:W-:-:S04]  /*14c60*/  MOV R4, R7 ;  /* 0x0000000700047202 */ /* 0x000fc80000000f00 */
[----:B------:R-:W-:Y:S02]  /*14c70*/  IADD3 RZ, P3, R5, R6, RZ ;  /* 0x0000000605ff7210 */ /* 0x000fe40007f7e0ff */
[----:B------:R-:W-:-:S03]  /*14c80*/  IADD3.X R5, RZ, RZ, RZ, P1, !PT ;  /* 0x000000ffff057210 */ /* 0x000fc60000ffe4ff */
[----:B------:R-:W-:-:S08]  /*14c90*/  IMAD.WIDE.U32.X R4, R23, UR9, R4, P3 ;  /* 0x0000000917047c25 */ /* 0x000fd000098e0404 */
.L_x_602:
[----:B------:R-:W-:Y:S01]  /*14ca0*/  ISETP.NE.AND P1, PT, R22, 0x1, PT ;  /* 0x000000011600780c */ /* 0x000fe20003f25270 */
[----:B------:R-:W-:Y:S01]  /*14cb0*/  ULDC UR4, c[0x0][0x8f0] ;  /* 0x00023c0000047ab9 */ /* 0x000fe20000000800 */
[----:B------:R-:W-:Y:S01]  /*14cc0*/  IADD3 R21, -R21, RZ, RZ ;  /* 0x000000ff15157210 */ /* 0x000fe20007ffe1ff */
[----:B------:R-:W-:Y:S01]  /*14cd0*/  ULDC UR5, c[0x0][0x8b8] ;  /* 0x00022e0000057ab9 */ /* 0x000fe20000000800 */
[----:B------:R-:W-:Y:S01]  /*14ce0*/  SHF.R.U64 R5, R4, UR4, R5 ;  /* 0x0000000404057c19 */ /* 0x000fe20008001205 */
[----:B------:R-:W-:Y:S01]  /*14cf0*/  ULDC UR4, c[0x0][0x8e0] ;  /* 0x0002380000047ab9 */ /* 0x000fe20000000800 */
[----:B------:R-:W-:-:S03]  /*14d00*/  LOP3.LUT R20, R20, UR16, RZ, 0xc0, !PT ;  /* 0x0000001014147c12 */ /* 0x000fc6000f8ec0ff */
[----:B------:R-:W-:Y:S02]  /*14d10*/  IMAD.MOV R4, RZ, RZ, -R5 ;  /* 0x000000ffff047224 */ /* 0x000fe400078e0a05 */
[----:B------:R-:W-:Y:S02]  /*14d20*/  IMAD R20, R5, UR17, R20 ;  /* 0x0000001105147c24 */ /* 0x000fe4000f8e0214 */
[----:B------:R-:W-:Y:S01]  /*14d30*/  @P1 IMAD R15, R19, R21, R14 ;  /* 0x00000015130f1224 */ /* 0x000fe200078e020e */
[----:B------:R-:W-:Y:S01]  /*14d40*/  LOP3.LUT R14, R3, UR15, RZ, 0xc0, !PT ;  /* 0x0000000f030e7c12 */ /* 0x000fe2000f8ec0ff */
[----:B------:R-:W-:Y:S01]  /*14d50*/  IMAD R9, R4, UR4, R9 ;  /* 0x0000000404097c24 */ /* 0x000fe2000f8e0209 */
[----:B------:R-:W-:Y:S01]  /*14d60*/  ULDC UR4, c[0x0][0x8a8] ;  /* 0x00022a0000047ab9 */ /* 0x000fe20000000800 */
[----:B------:R-:W-:Y:S01]  /*14d70*/  IMAD R15, R20, UR5, R15 ;  /* 0x00000005140f7c24 */ /* 0x000fe2000f8e020f */
[----:B------:R-:W-:Y:S01]  /*14d80*/  MOV R4, 0x1 ;  /* 0x0000000100047802 */ /* 0x000fe20000000f00 */
[----:B------:R-:W-:Y:S01]  /*14d90*/  IMAD R14, R9, UR4, R14 ;  /* 0x00000004090e7c24 */ /* 0x000fe2000f8e020e */
[----:B------:R-:W-:-:S04]  /*14da0*/  MOV R3, R8 ;  /* 0x0000000800037202 */ /* 0x000fc80000000f00 */
[----:B------:R-:W-:Y:S02]  /*14db0*/  SEL R6, R14, R15, !P1 ;  /* 0x0000000f0e067207 */ /* 0x000fe40004800000 */
[----:B------:R-:W-:-:S07]  /*14dc0*/  SEL R7, R15, R14, !P1 ;  /* 0x0000000e0f077207 */ /* 0x000fce0004800000 */
.L_x_600:
[----:B------:R-:W-:Y:S05]  /*14dd0*/  BSYNC B1 ;  /* 0x0000000000017941 */ /* 0x000fea0003800000 */
.L_x_599:
[----:B------:R-:W-:-:S13]  /*14de0*/  LOP3.LUT P1, RZ, R4, 0xff, RZ, 0xc0, !PT ;  /* 0x000000ff04ff7812 */ /* 0x000fda000782c0ff */
[----:B------:R-:W-:Y:S05]  /*14df0*/  @P1 BRA `(.L_x_603) ;  /* 0xfffffff400401947 */ /* 0x000fea000383ffff */
[----:B------:R-:W-:Y:S05]  /*14e00*/  BSYNC B0 ;  /* 0x0000000000007941 */ /* 0x000fea0003800000 */
.L_x_591:
[----:B------:R-:W-:-:S03]  /*14e10*/  UMOV UR4, 0xffffffff ;  /* 0xffffffff00047882 */ /* 0x000fc60000000000 */
[----:B------:R-:W-:Y:S05]  /*14e20*/  BRA.DIV UR4, `(.L_x_604) ;  /* 0x0000000a04cc7947 */ /* 0x000fea000b800000 */
[----:B------:R-:W-:-:S13]  /*14e30*/  ELECT P6, URZ, PT ;  /* 0x00000000003f782f */ /* 0x000fda00038c0000 */
.L_x_635:
[----:B------:R-:W-:Y:S05]  /*14e40*/  @!P6 BRA `(.L_x_10) ;  /* 0x0000000000a4e947 */ /* 0x000fea0003800000 */
[----:B------:R-:W-:-:S04]  /*14e50*/  LOP3.LUT R17, R17, 0x2, RZ, 0xfc, !PT ;  /* 0x0000000211117812 */ /* 0x000fc800078efcff */
[----:B------:R-:W-:-:S13]  /*14e60*/  ISETP.NE.AND P0, PT, R17, 0x3, PT ;  /* 0x000000031100780c */ /* 0x000fda0003f05270 */
[----:B------:R-:W-:Y:S05]  /*14e70*/  @!P0 BRA `(.L_x_605) ;  /* 0x0000000000048947 */ /* 0x000fea0003800000 */
[----:B------:R-:W-:Y:S01]  /*14e80*/  BPT.TRAP 0x1 ;  /* 0x000000040000795c */ /* 0x000fe20000300000 */
.L_x_605:
[----:B------:R-:W1:Y:S01]  /*14e90*/  S2R R3, SR_CgaCtaId ;  /* 0x0000000000037919 */ /* 0x000e620000008800 */
[----:B------:R-:W-:-:S04]  /*14ea0*/  MOV R2, 0x400 ;  /* 0x0000040000027802 */ /* 0x000fc80000000f00 */
[----:B-1----:R-:W-:Y:S02]  /*14eb0*/  LEA R3, R3, R2, 0x18 ;  /* 0x0000000203037211 */ /* 0x002fe400078ec0ff */
[----:B------:R-:W-:Y:S02]  /*14ec0*/  SHF.L.U32 R2, R10, 0x1f, RZ ;  /* 0x0000001f0a027819 */ /* 0x000fe400000006ff */
[----:B------:R-:W-:-:S04]  /*14ed0*/  IADD3 R3, R3, 0x20, RZ ;  /* 0x0000002003037810 */ /* 0x000fc80007ffe0ff */
[C---:B------:R-:W-:Y:S01]  /*14ee0*/  LEA R7, R0.reuse, R3, 0x3 ;  /* 0x0000000300077211 */ /* 0x040fe200078e18ff */
[----:B------:R-:W-:-:S03]  /*14ef0*/  VIADD R0, R0, 0x1 ;  /* 0x0000000100007836 */ /* 0x000fc60000000000 */
[----:B------:R-:W1:Y:S02]  /*14f00*/  SYNCS.PHASECHK.TRANS64.TRYWAIT P0, [R7+URZ], R2 ;  /* 0x00000002070075a7 */ /* 0x000e64000800017f */
[----:B------:R-:W-:-:S04]  /*14f10*/  ISETP.NE.AND P1, PT, R0, 0x4, PT ;  /* 0x000000040000780c */ /* 0x000fc80003f25270 */
[----:B------:R-:W-:Y:S02]  /*14f20*/  SEL R5, RZ, 0x1, P1 ;  /* 0x00000001ff057807 */ /* 0x000fe40000800000 */
[----:B------:R-:W-:Y:S02]  /*14f30*/  SEL R0, R0, RZ, P1 ;  /* 0x000000ff00007207 */ /* 0x000fe40000800000 */
[----:B------:R-:W-:Y:S02]  /*14f40*/  LOP3.LUT R5, R10, R5, RZ, 0x3c, !PT ;  /* 0x000000050a057212 */ /* 0x000fe400078e3cff */
[----:B------:R-:W-:Y:S02]  /*14f50*/  LEA R9, R0, R3, 0x3 ;  /* 0x0000000300097211 */ /* 0x000fe400078e18ff */
[----:B------:R-:W-:Y:S01]  /*14f60*/  SHF.L.U32 R4, R5, 0x1f, RZ ;  /* 0x0000001f05047819 */ /* 0x000fe200000006ff */
[----:B-1----:R-:W-:Y:S06]  /*14f70*/  @!P0 BRA `(.L_x_606) ;  /* 0x0000000800988947 */ /* 0x002fec0003800000 */
.L_x_636:
[----:B------:R-:W2:Y:S01]  /*14f80*/  SYNCS.PHASECHK.TRANS64.TRYWAIT P0, [R9+URZ], R4 ;  /* 0x00000004090075a7 */ /* 0x000ea2000800017f */
[----:B------:R-:W-:-:S04]  /*14f90*/  IADD3 R0, R0, 0x1, RZ ;  /* 0x0000000100007810 */ /* 0x000fc80007ffe0ff */
[----:B------:R-:W-:-:S04]  /*14fa0*/  ISETP.NE.AND P1, PT, R0, 0x4, PT ;  /* 0x000000040000780c */ /* 0x000fc80003f25270 */
[----:B-1----:R-:W-:Y:S02]  /*14fb0*/  SEL R2, RZ, 0x1, P1 ;  /* 0x00000001ff027807 */ /* 0x002fe40000800000 */
[----:B------:R-:W-:Y:S02]  /*14fc0*/  SEL R0, R0, RZ, P1 ;  /* 0x000000ff00007207 */ /* 0x000fe40000800000 */
[----:B------:R-:W-:Y:S02]  /*14fd0*/  LOP3.LUT R7, R5, R2, RZ, 0x3c, !PT ;  /* 0x0000000205077212 */ /* 0x000fe400078e3cff */
[----:B------:R-:W-:Y:S02]  /*14fe0*/  LEA R6, R0, R3, 0x3 ;  /* 0x0000000300067211 */ /* 0x000fe400078e18ff */
[----:B------:R-:W-:Y:S01]  /*14ff0*/  SHF.L.U32 R5, R7, 0x1f, RZ ;  /* 0x0000001f07057819 */ /* 0x000fe200000006ff */
[----:B--2---:R-:W-:Y:S06]  /*15000*/  @!P0 BRA `(.L_x_607) ;  /* 0x0000000800888947 */ /* 0x004fec0003800000 */
.L_x_637:
[----:B------:R-:W2:Y:S01]  /*15010*/  SYNCS.PHASECHK.TRANS64.TRYWAIT P0, [R6+URZ], R5 ;  /* 0x00000005060075a7 */ /* 0x000ea2000800017f */
[----:B------:R-:W-:-:S04]  /*15020*/  IADD3 R0, R0, 0x1, RZ ;  /* 0x0000000100007810 */ /* 0x000fc80007ffe0ff */
[----:B------:R-:W-:-:S04]  /*15030*/  ISETP.NE.AND P1, PT, R0, 0x4, PT ;  /* 0x000000040000780c */ /* 0x000fc80003f25270 */
[----:B------:R-:W-:Y:S02]  /*15040*/  SEL R2, RZ, 0x1, P1 ;  /* 0x00000001ff027807 */ /* 0x000fe40000800000 */
[----:B------:R-:W-:Y:S02]  /*15050*/  SEL R0, R0, RZ, P1 ;  /* 0x000000ff00007207 */ /* 0x000fe40000800000 */
[----:B------:R-:W-:Y:S01]  /*15060*/  LOP3.LUT R2, R7, R2, RZ, 0x3c, !PT ;  /* 0x0000000207027212 */ /* 0x000fe200078e3cff */
[----:B--2---:R-:W-:Y:S06]  /*15070*/  @!P0 BRA `(.L_x_608) ;  /* 0x0000000800808947 */ /* 0x004fec0003800000 */
.L_x_638:
[----:B------:R-:W-:Y:S01]  /*15080*/  IMAD R3, R0, 0x8, R3 ;  /* 0x0000000800037824 */ /* 0x000fe200078e0203 */
[----:B------:R-:W-:-:S07]  /*15090*/  SHF.L.U32 R0, R2, 0x1f, RZ ;  /* 0x0000001f02007819 */ /* 0x000fce00000006ff */
.L_x_609:
[----:B---3--:R3:W4:Y:S02]  /*150a0*/  SYNCS.PHASECHK.TRANS64.TRYWAIT P0, [R3+URZ], R0 ;  /* 0x00000000030075a7 */ /* 0x008724000800017f */
[----:B----4-:R-:W-:Y:S05]  /*150b0*/  @!P0 NANOSLEEP.SYNCS 0x989680 ;  /* 0x009896800000895d */ /* 0x010fea0003900000 */
[----:B------:R-:W4:Y:S02]  /*150c0*/  @!P0 SYNCS.PHASECHK.TRANS64 P0, [R3+URZ], R0 ;  /* 0x00000000030085a7 */ /* 0x000f24000800007f */
[----:B----4-:R-:W-:Y:S05]  /*150d0*/  @!P0 BRA `(.L_x_609) ;  /* 0xfffffffc00f08947 */ /* 0x010fea000383ffff */
.L_x_10:
[----:B------:R-:W-:Y:S05]  /*150e0*/  BSYNC B6 ;  /* 0x0000000000067941 */ /* 0x000fea0003800000 */
.L_x_8:
[----:B------:R-:W-:Y:S05]  /*150f0*/  EXIT ;  /* 0x000000000000794d */ /* 0x000fea0003800000 */
.L_x_23:
[----:B---3--:R3:W4:Y:S02]  /*15100*/  SYNCS.PHASECHK.TRANS64.TRYWAIT P1, [R3+URZ], R0 ;  /* 0x00000000030075a7 */ /* 0x008724000802017f */
[----:B----4-:R-:W-:Y:S05]  /*15110*/  @!P1 NANOSLEEP.SYNCS 0x989680 ;  /* 0x009896800000995d */ /* 0x010fea0003900000 */
[----:B------:R-:W4:Y:S02]  /*15120*/  @!P1 SYNCS.PHASECHK.TRANS64 P1, [R3+URZ], R0 ;  /* 0x00000000030095a7 */ /* 0x000f24000802007f */
[----:B----4-:R-:W-:Y:S05]  /*15130*/  @!P1 BRA `(.L_x_23) ;  /* 0xfffffffc00f09947 */ /* 0x010fea000383ffff */
[----:B------:R-:W-:Y:S05]  /*15140*/  BRA `(.L_x_22) ;  /* 0xfffffec4007c7947 */ /* 0x000fea000383ffff */
.L_x_28:
[----:B--2---:R-:W-:-:S04]  /*15150*/  MOV R4, UR4 ;  /* 0x0000000400047c02 */ /* 0x004fc80008000f00 */
[----:B------:R2:W3:Y:S03]  /*15160*/  SYNCS.PHASECHK.TRANS64.TRYWAIT P1, [R4+URZ], R3 ;  /* 0x00000003040075a7 */ /* 0x0004e6000802017f */
[----:B---3--:R-:W-:Y:S05]  /*15170*/  @!P1 NANOSLEEP.SYNCS 0x989680 ;  /* 0x009896800000995d */ /* 0x008fea0003900000 */
[----:B------:R-:W3:Y:S02]  /*15180*/  @!P1 SYNCS.PHASECHK.TRANS64 P1, [R4+URZ], R3 ;  /* 0x00000003040095a7 */ /* 0x000ee4000802007f */
[----:B---3--:R-:W-:Y:S05]  /*15190*/  @!P1 BRA `(.L_x_28) ;  /* 0xfffffffc00ec9947 */ /* 0x008fea000383ffff */
[----:B------:R-:W-:Y:S05]  /*151a0*/  BRA `(.L_x_27) ;  /* 0xfffffec8005c7947 */ /* 0x000fea000383ffff */
.L_x_49:
[----:B-1----:R-:W-:-:S04]  /*151b0*/  MOV R3, UR45 ;  /* 0x0000002d00037c02 */ /* 0x002fc80008000f00 */
[----:B------:R1:W2:Y:S03]  /*151c0*/  SYNCS.PHASECHK.TRANS64.TRYWAIT P2, [R3+URZ+0x40], R0 ;  /* 0x00004000030075a7 */ /* 0x0002a6000804017f */
[----:B--2---:R-:W-:Y:S05]  /*151d0*/  @!P2 NANOSLEEP.SYNCS 0x989680 ;  /* 0x009896800000a95d */ /* 0x004fea0003900000 */
[----:B------:R-:W2:Y:S02]  /*151e0*/  @!P2 SYNCS.PHASECHK.TRANS64 P2, [R3+URZ+0x40], R0 ;  /* 0x000040000300a5a7 */ /* 0x000ea4000804007f */
[----:B--2---:R-:W-:Y:S05]  /*151f0*/  @!P2 BRA `(.L_x_49) ;  /* 0xfffffffc00eca947 */ /* 0x004fea000383ffff */
[----:B------:R-:W-:Y:S05]  /*15200*/  BRA `(.L_x_610) ;  /* 0xfffffed400207947 */ /* 0x000fea000383ffff */
.L_x_108:
[----:B-1----:R1:W2:Y:S02]  /*15210*/  SYNCS.PHASECHK.TRANS64.TRYWAIT P2, [R0+URZ+0x40], R3 ;  /* 0x00004003000075a7 */ /* 0x0022a4000804017f */
[----:B--2---:R-:W-:Y:S05]  /*15220*/  @!P2 NANOSLEEP.SYNCS 0x989680 ;  /* 0x009896800000a95d */ /* 0x004fea0003900000 */
[----:B------:R-:W2:Y:S02]  /*15230*/  @!P2 SYNCS.PHASECHK.TRANS64 P2, [R0+URZ+0x40], R3 ;  /* 0x000040030000a5a7 */ /* 0x000ea4000804007f */
[----:B--2---:R-:W-:Y:S05]  /*15240*/  @!P2 BRA `(.L_x_108) ;  /* 0xfffffffc00f0a947 */ /* 0x004fea000383ffff */
[----:B------:R-:W-:Y:S05]  /*15250*/  BRA `(.L_x_611) ;  /* 0xfffffef400047947 */ /* 0x000fea000383ffff */
.L_x_166:
[----:B-1----:R1:W2:Y:S02]  /*15260*/  SYNCS.PHASECHK.TRANS64.TRYWAIT P2, [R0+URZ+0x40], R3 ;  /* 0x00004003000075a7 */ /* 0x0022a4000804017f */
[----:B--2---:R-:W-:Y:S05]  /*15270*/  @!P2 NANOSLEEP.SYNCS 0x989680 ;  /* 0x009896800000a95d */ /* 0x004fea0003900000 */
[----:B------:R-:W2:Y:S02]  /*15280*/  @!P2 SYNCS.PHASECHK.TRANS64 P2, [R0+URZ+0x40], R3 ;  /* 0x000040030000a5a7 */ /* 0x000ea4000804007f */
[----:B--2---:R-:W-:Y:S05]  /*15290*/  @!P2 BRA `(.L_x_166) ;  /* 0xfffffffc00f0a947 */ /* 0x004fea000383ffff */
[----:B------:R-:W-:Y:S05]  /*152a0*/  BRA `(.L_x_612) ;  /* 0xffffff1000807947 */ /* 0x000fea000383ffff */
.L_x_224:
[----:B-1----:R1:W2:Y:S02]  /*152b0*/  SYNCS.PHASECHK.TRANS64.TRYWAIT P2, [R3+URZ+0x40], R0 ;  /* 0x00004000030075a7 */ /* 0x0022a4000804017f */
[----:B--2---:R-:W-:Y:S05]  /*152c0*/  @!P2 NANOSLEEP.SYNCS 0x989680 ;  /* 0x009896800000a95d */ /* 0x004fea0003900000 */
[----:B------:R-:W2:Y:S02]  /*152d0*/  @!P2 SYNCS.PHASECHK.TRANS64 P2, [R3+URZ+0x40], R0 ;  /* 0x000040000300a5a7 */ /* 0x000ea4000804007f */
[----:B--2---:R-:W-:Y:S05]  /*152e0*/  @!P2 BRA `(.L_x_224) ;  /* 0xfffffffc00f0a947 */ /* 0x004fea000383ffff */
[----:B------:R-:W-:Y:S05]  /*152f0*/  BRA `(.L_x_613) ;  /* 0xffffff3000007947 */ /* 0x000fea000383ffff */
.L_x_282:
[----:B-1----:R1:W2:Y:S02]  /*15300*/  SYNCS.PHASECHK.TRANS64.TRYWAIT P2, [R0+URZ+0x40], R3 ;  /* 0x00004003000075a7 */ /* 0x0022a4000804017f */
[----:B--2---:R-:W-:Y:S05]  /*15310*/  @!P2 NANOSLEEP.SYNCS 0x989680 ;  /* 0x009896800000a95d */ /* 0x004fea0003900000 */
[----:B------:R-:W2:Y:S02]  /*15320*/  @!P2 SYNCS.PHASECHK.TRANS64 P2, [R0+URZ+0x40], R3 ;  /* 0x000040030000a5a7 */ /* 0x000ea4000804007f */
[----:B--2---:R-:W-:Y:S05]  /*15330*/  @!P2 BRA `(.L_x_282) ;  /* 0xfffffffc00f0a947 */ /* 0x004fea000383ffff */
[----:B------:R-:W-:Y:S05]  /*15340*/  BRA `(.L_x_614) ;  /* 0xffffff4c00807947 */ /* 0x000fea000383ffff */
.L_x_340:
[----:B--2---:R2:W3:Y:S02]  /*15350*/  SYNCS.PHASECHK.TRANS64.TRYWAIT P2, [R0+URZ+0x40], R3 ;  /* 0x00004003000075a7 */ /* 0x0044e4000804017f */
[----:B---3--:R-:W-:Y:S05]  /*15360*/  @!P2 NANOSLEEP.SYNCS 0x989680 ;  /* 0x009896800000a95d */ /* 0x008fea0003900000 */
[----:B------:R-:W3:Y:S02]  /*15370*/  @!P2 SYNCS.PHASECHK.TRANS64 P2, [R0+URZ+0x40], R3 ;  /* 0x000040030000a5a7 */ /* 0x000ee4000804007f */
[----:B---3--:R-:W-:Y:S05]  /*15380*/  @!P2 BRA `(.L_x_340) ;  /* 0xfffffffc00f0a947 */ /* 0x008fea000383ffff */
[----:B------:R-:W-:Y:S05]  /*15390*/  BRA `(.L_x_615) ;  /* 0xffffff6800f47947 */ /* 0x000fea000383ffff */
.L_x_398:
[----:B-1----:R1:W2:Y:S02]  /*153a0*/  SYNCS.PHASECHK.TRANS64.TRYWAIT P2, [R0+URZ+0x40], R3 ;  /* 0x00004003000075a7 */ /* 0x0022a4000804017f */
[----:B--2---:R-:W-:Y:S05]  /*153b0*/  @!P2 NANOSLEEP.SYNCS 0x989680 ;  /* 0x009896800000a95d */ /* 0x004fea0003900000 */
[----:B------:R-:W2:Y:S02]  /*153c0*/  @!P2 SYNCS.PHASECHK.TRANS64 P2, [R0+URZ+0x40], R3 ;  /* 0x000040030000a5a7 */ /* 0x000ea4000804007f */
[----:B--2---:R-:W-:Y:S05]  /*153d0*/  @!P2 BRA `(.L_x_398) ;  /* 0xfffffffc00f0a947 */ /* 0x004fea000383ffff */
[----:B------:R-:W-:Y:S05]  /*153e0*/  BRA `(.L_x_616) ;  /* 0xffffff8800687947 */ /* 0x000fea000383ffff */
.L_x_456:
[----:B--2---:R2:W3:Y:S02]  /*153f0*/  SYNCS.PHASECHK.TRANS64.TRYWAIT P2, [R3+URZ+0x40], R10 ;  /* 0x0000400a030075a7 */ /* 0x0044e4000804017f */
[----:B---3--:R-:W-:Y:S05]  /*15400*/  @!P2 NANOSLEEP.SYNCS 0x989680 ;  /* 0x009896800000a95d */ /* 0x008fea0003900000 */
[----:B------:R-:W3:Y:S02]  /*15410*/  @!P2 SYNCS.PHASECHK.TRANS64 P2, [R3+URZ+0x40], R10 ;  /* 0x0000400a0300a5a7 */ /* 0x000ee4000804007f */
[----:B---3--:R-:W-:Y:S05]  /*15420*/  @!P2 BRA `(.L_x_456) ;  /* 0xfffffffc00f0a947 */ /* 0x008fea000383ffff */
[----:B------:R-:W-:Y:S05]  /*15430*/  BRA `(.L_x_617) ;  /* 0xffffffa400d07947 */ /* 0x000fea000383ffff */
.L_x_523:
[----:B-1----:R-:W-:-:S04]  /*15440*/  MOV R9, UR4 ;  /* 0x0000000400097c02 */ /* 0x002fc80008000f00 */
[----:B------:R1:W2:Y:S03]  /*15450*/  SYNCS.PHASECHK.TRANS64.TRYWAIT P0, [R9+URZ+0x88], R0 ;  /* 0x00008800090075a7 */ /* 0x0002a6000800017f */
[----:B--2---:R-:W-:Y:S05]  /*15460*/  @!P0 NANOSLEEP.SYNCS 0x989680 ;  /* 0x009896800000895d */ /* 0x004fea0003900000 */
[----:B------:R-:W2:Y:S02]  /*15470*/  @!P0 SYNCS.PHASECHK.TRANS64 P0, [R9+URZ+0x88], R0 ;  /* 0x00008800090085a7 */ /* 0x000ea4000800007f */
[----:B--2---:R-:W-:Y:S05]  /*15480*/  @!P0 BRA `(.L_x_523) ;  /* 0xfffffffc00ec8947 */ /* 0x004fea000383ffff */
[----:B------:R-:W-:Y:S05]  /*15490*/  BRA `(.L_x_522) ;  /* 0xffffffd400307947 */ /* 0x000fea000383ffff */
.L_x_532:
[----:B-1----:R-:W-:-:S04]  /*154a0*/  MOV R5, UR13 ;  /* 0x0000000d00057c02 */ /* 0x002fc80008000f00 */
[----:B------:R1:W2:Y:S03]  /*154b0*/  SYNCS.PHASECHK.TRANS64.TRYWAIT P1, [R5+URZ+0x60], R4 ;  /* 0x00006004050075a7 */ /* 0x0002a6000802017f */
[----:B--2---:R-:W-:Y:S05]  /*154c0*/  @!P1 NANOSLEEP.SYNCS 0x989680 ;  /* 0x009896800000995d */ /* 0x004fea0003900000 */
[----:B------:R-:W2:Y:S02]  /*154d0*/  @!P1 SYNCS.PHASECHK.TRANS64 P1, [R5+URZ+0x60], R4 ;  /* 0x00006004050095a7 */ /* 0x000ea4000802007f */
[----:B--2---:R-:W-:Y:S05]  /*154e0*/  @!P1 BRA `(.L_x_532) ;  /* 0xfffffffc00ec9947 */ /* 0x004fea000383ffff */
[----:B------:R-:W-:Y:S05]  /*154f0*/  BRA `(.L_x_618) ;  /* 0xffffffd800187947 */ /* 0x000fea000383ffff */
.L_x_538:
[----:B-12---:R-:W-:-:S04]  /*15500*/  IMAD.U32 R5, RZ, RZ, UR13 ;  /* 0x0000000dff057e24 */ /* 0x006fc8000f8e00ff */
[----:B------:R1:W2:Y:S03]  /*15510*/  SYNCS.PHASECHK.TRANS64.TRYWAIT P1, [R5+URZ+0x68], R4 ;  /* 0x00006804050075a7 */ /* 0x0002a6000802017f */
[----:B--2---:R-:W-:Y:S05]  /*15520*/  @!P1 NANOSLEEP.SYNCS 0x989680 ;  /* 0x009896800000995d */ /* 0x004fea0003900000 */
[----:B------:R-:W2:Y:S02]  /*15530*/  @!P1 SYNCS.PHASECHK.TRANS64 P1, [R5+URZ+0x68], R4 ;  /* 0x00006804050095a7 */ /* 0x000ea4000802007f */
[----:B--2---:R-:W-:Y:S05]  /*15540*/  @!P1 BRA `(.L_x_538) ;  /* 0xfffffffc00ec9947 */ /* 0x004fea000383ffff */
[----:B------:R-:W-:Y:S05]  /*15550*/  BRA `(.L_x_619) ;  /* 0xffffffd800607947 */ /* 0x000fea000383ffff */
.L_x_544:
[----:B-123--:R-:W-:-:S04]  /*15560*/  MOV R5, UR13 ;  /* 0x0000000d00057c02 */ /* 0x00efc80008000f00 */
[----:B------:R1:W2:Y:S03]  /*15570*/  SYNCS.PHASECHK.TRANS64.TRYWAIT P1, [R5+URZ+0x70], R4 ;  /* 0x00007004050075a7 */ /* 0x0002a6000802017f */
[----:B--2---:R-:W-:Y:S05]  /*15580*/  @!P1 NANOSLEEP.SYNCS 0x989680 ;  /* 0x009896800000995d */ /* 0x004fea0003900000 */
[----:B------:R-:W2:Y:S02]  /*15590*/  @!P1 SYNCS.PHASECHK.TRANS64 P1, [R5+URZ+0x70], R4 ;  /* 0x00007004050095a7 */ /* 0x000ea4000802007f */
[----:B--2---:R-:W-:Y:S05]  /*155a0*/  @!P1 BRA `(.L_x_544) ;  /* 0xfffffffc00ec9947 */ /* 0x004fea000383ffff */
[----:B------:R-:W-:Y:S05]  /*155b0*/  BRA `(.L_x_620) ;  /* 0xffffffd800b07947 */ /* 0x000fea000383ffff */
.L_x_550:
[----:B-1234-:R-:W-:-:S04]  /*155c0*/  MOV R5, UR13 ;  /* 0x0000000d00057c02 */ /* 0x01efc80008000f00 */
[----:B------:R1:W2:Y:S03]  /*155d0*/  SYNCS.PHASECHK.TRANS64.TRYWAIT P1, [R5+URZ+0x78], R4 ;  /* 0x00007804050075a7 */ /* 0x0002a6000802017f */
[----:B--2---:R-:W-:Y:S05]  /*155e0*/  @!P1 NANOSLEEP.SYNCS 0x989680 ;  /* 0x009896800000995d */ /* 0x004fea0003900000 */
[----:B------:R-:W2:Y:S02]  /*155f0*/  @!P1 SYNCS.PHASECHK.TRANS64 P1, [R5+URZ+0x78], R4 ;  /* 0x00007804050095a7 */ /* 0x000ea4000802007f */
[----:B--2---:R-:W-:Y:S05]  /*15600*/  @!P1 BRA `(.L_x_550) ;  /* 0xfffffffc00ec9947 */ /* 0x004fea000383ffff */
[----:B------:R-:W-:Y:S05]  /*15610*/  BRA `(.L_x_621) ;  /* 0xffffffdc00007947 */ /* 0x000fea000383ffff */
.L_x_556:
[----:B-1234-:R-:W-:-:S04]  /*15620*/  MOV R5, UR13 ;  /* 0x0000000d00057c02 */ /* 0x01efc80008000f00 */
[----:B------:R1:W2:Y:S03]  /*15630*/  SYNCS.PHASECHK.TRANS64.TRYWAIT P1, [R5+URZ+0x60], R4 ;  /* 0x00006004050075a7 */ /* 0x0002a6000802017f */
[----:B--2---:R-:W-:Y:S05]  /*15640*/  @!P1 NANOSLEEP.SYNCS 0x989680 ;  /* 0x009896800000995d */ /* 0x004fea0003900000 */
[----:B------:R-:W2:Y:S02]  /*15650*/  @!P1 SYNCS.PHASECHK.TRANS64 P1, [R5+URZ+0x60], R4 ;  /* 0x00006004050095a7 */ /* 0x000ea4000802007f */
[----:B--2---:R-:W-:Y:S05]  /*15660*/  @!P1 BRA `(.L_x_556) ;  /* 0xfffffffc00ec9947 */ /* 0x004fea000383ffff */
[----:B------:R-:W-:Y:S05]  /*15670*/  BRA `(.L_x_622) ;  /* 0xffffffdc00547947 */ /* 0x000fea000383ffff */
.L_x_562:
[----:B-1234-:R-:W-:-:S04]  /*15680*/  MOV R5, UR13 ;  /* 0x0000000d00057c02 */ /* 0x01efc80008000f00 */
[----:B------:R1:W2:Y:S03]  /*15690*/  SYNCS.PHASECHK.TRANS64.TRYWAIT P1, [R5+URZ+0x68], R4 ;  /* 0x00006804050075a7 */ /* 0x0002a6000802017f */
[----:B--2---:R-:W-:Y:S05]  /*156a0*/  @!P1 NANOSLEEP.SYNCS 0x989680 ;  /* 0x009896800000995d */ /* 0x004fea0003900000 */
[----:B------:R-:W2:Y:S02]  /*156b0*/  @!P1 SYNCS.PHASECHK.TRANS64 P1, [R5+URZ+0x68], R4 ;  /* 0x00006804050095a7 */ /* 0x000ea4000802007f */
[----:B--2---:R-:W-:Y:S05]  /*156c0*/  @!P1 BRA `(.L_x_562) ;  /* 0xfffffffc00ec9947 */ /* 0x004fea000383ffff */
[----:B------:R-:W-:Y:S05]  /*156d0*/  BRA `(.L_x_623) ;  /* 0xffffffdc00987947 */ /* 0x000fea000383ffff */
.L_x_568:
[----:B-1234-:R-:W-:-:S04]  /*156e0*/  IMAD.U32 R5, RZ, RZ, UR13 ;  /* 0x0000000dff057e24 */ /* 0x01efc8000f8e00ff */
[----:B------:R1:W2:Y:S03]  /*156f0*/  SYNCS.PHASECHK.TRANS64.TRYWAIT P1, [R5+URZ+0x70], R4 ;  /* 0x00007004050075a7 */ /* 0x0002a6000802017f */
[----:B--2---:R-:W-:Y:S05]  /*15700*/  @!P1 NANOSLEEP.SYNCS 0x989680 ;  /* 0x009896800000995d */ /* 0x004fea0003900000 */
[----:B------:R-:W2:Y:S02]  /*15710*/  @!P1 SYNCS.PHASECHK.TRANS64 P1, [R5+URZ+0x70], R4 ;  /* 0x00007004050095a7 */ /* 0x000ea4000802007f */
[----:B--2---:R-:W-:Y:S05]  /*15720*/  @!P1 BRA `(.L_x_568) ;  /* 0xfffffffc00ec9947 */ /* 0x004fea000383ffff */
[----:B------:R-:W-:Y:S05]  /*15730*/  BRA `(.L_x_624) ;  /* 0xffffffdc00dc7947 */ /* 0x000fea000383ffff */
.L_x_574:
[----:B-1234-:R-:W-:-:S04]  /*15740*/  MOV R5, UR13 ;  /* 0x0000000d00057c02 */ /* 0x01efc80008000f00 */
[----:B------:R1:W2:Y:S03]  /*15750*/  SYNCS.PHASECHK.TRANS64.TRYWAIT P1, [R5+URZ+0x78], R4 ;  /* 0x00007804050075a7 */ /* 0x0002a6000802017f */
[----:B--2---:R-:W-:Y:S05]  /*15760*/  @!P1 NANOSLEEP.SYNCS 0x989680 ;  /* 0x009896800000995d */ /* 0x004fea0003900000 */
[----:B------:R-:W2:Y:S02]  /*15770*/  @!P1 SYNCS.PHASECHK.TRANS64 P1, [R5+URZ+0x78], R4 ;  /* 0x00007804050095a7 */ /* 0x000ea4000802007f */
[----:B--2---:R-:W-:Y:S05]  /*15780*/  @!P1 BRA `(.L_x_574) ;  /* 0xfffffffc00ec9947 */ /* 0x004fea000383ffff */
[----:B------:R-:W-:Y:S05]  /*15790*/  BRA `(.L_x_625) ;  /* 0xffffffe000207947 */ /* 0x000fea000383ffff */
.L_x_584:
[----:B------:R1:W1:Y:S02]  /*157a0*/  SYNCS.PHASECHK.TRANS64.TRYWAIT P0, [R0+URZ+0x60], R3 ;  /* 0x00006003000075a7 */ /* 0x000264000800017f */
[----:B-1----:R-:W-:Y:S05]  /*157b0*/  @!P0 NANOSLEEP.SYNCS 0x989680 ;  /* 0x009896800000895d */ /* 0x002fea0003900000 */
[----:B------:R-:W1:Y:S02]  /*157c0*/  @!P0 SYNCS.PHASECHK.TRANS64 P0, [R0+URZ+0x60], R3 ;  /* 0x00006003000085a7 */ /* 0x000e64000800007f */
[----:B-1----:R-:W-:Y:S05]  /*157d0*/  @!P0 BRA `(.L_x_584) ;  /* 0xfffffffc00f08947 */ /* 0x002fea000383ffff */
[----:B------:R-:W-:Y:S05]  /*157e0*/  BRA `(.L_x_626) ;  /* 0xffffffe800147947 */ /* 0x000fea000383ffff */
.L_x_586:
[----:B------:R1:W1:Y:S02]  /*157f0*/  SYNCS.PHASECHK.TRANS64.TRYWAIT P0, [R0+URZ+0x68], R3 ;  /* 0x00006803000075a7 */ /* 0x000264000800017f */
[----:B-1----:R-:W-:Y:S05]  /*15800*/  @!P0 NANOSLEEP.SYNCS 0x989680 ;  /* 0x009896800000895d */ /* 0x002fea0003900000 */
[----:B------:R-:W1:Y:S02]  /*15810*/  @!P0 SYNCS.PHASECHK.TRANS64 P0, [R0+URZ+0x68], R3 ;  /* 0x00006803000085a7 */ /* 0x000e64000800007f */
[----:B-1----:R-:W-:Y:S05]  /*15820*/  @!P0 BRA `(.L_x_586) ;  /* 0xfffffffc00f08947 */ /* 0x002fea000383ffff */
[----:B------:R-:W-:Y:S05]  /*15830*/  BRA `(.L_x_627) ;  /* 0xffffffe800107947 */ /* 0x000fea000383ffff */
.L_x_588:
[----:B------:R1:W1:Y:S02]  /*15840*/  SYNCS.PHASECHK.TRANS64.TRYWAIT P0, [R0+URZ+0x70], R3 ;  /* 0x00007003000075a7 */ /* 0x000264000800017f */
[----:B-1----:R-:W-:Y:S05]  /*15850*/  @!P0 NANOSLEEP.SYNCS 0x989680 ;  /* 0x009896800000895d */ /* 0x002fea0003900000 */
[----:B------:R-:W1:Y:S02]  /*15860*/  @!P0 SYNCS.PHASECHK.TRANS64 P0, [R0+URZ+0x70], R3 ;  /* 0x00007003000085a7 */ /* 0x000e64000800007f */
[----:B-1----:R-:W-:Y:S05]  /*15870*/  @!P0 BRA `(.L_x_588) ;  /* 0xfffffffc00f08947 */ /* 0x002fea000383ffff */
[----:B------:R-:W-:Y:S05]  /*15880*/  BRA `(.L_x_628) ;  /* 0xffffffe8000c7947 */ /* 0x000fea000383ffff */
.L_x_592:
[----:B------:R-:W-:Y:S01]  /*15890*/  BSSY B1, `(.L_x_629) ;  /* 0x0000006000017945 */ /* 0x000fe20003800000 */
[----:B------:R-:W-:-:S07]  /*158a0*/  MOV R15, 0xffffffff ;  /* 0xffffffff000f7802 */ /* 0x000fce0000000f00 */
[----:B------:R-:W-:Y:S05]  /*158b0*/  WARPSYNC.COLLECTIVE R15, `(.L_x_630) ;  /* 0x000000000f0c7348 */ /* 0x000fea0003c00000 */
[----:B------:R-:W-:Y:S02]  /*158c0*/  ELECT P6, UR62, PT ;  /* 0x00000000003e782f */ /* 0x000fe400038c0000 */
[----:B------:R-:W-:Y:S01]  /*158d0*/  MOV R14, UR62 ;  /* 0x0000003e000e7c02 */ /* 0x000fe20008000f00 */
[----:B------:R-:W-:Y:S10]  /*158e0*/  ENDCOLLECTIVE ;  /* 0x000000000000791b */ /* 0x000ff40003800000 */
.L_x_630:
[----:B------:R-:W-:Y:S05]  /*158f0*/  BSYNC B1 ;  /* 0x0000000000017941 */ /* 0x000fea0003800000 */
.L_x_629:
[----:B------:R-:W-:Y:S05]  /*15900*/  BRA `(.L_x_631) ;  /* 0xffffffe800887947 */ /* 0x000fea000383ffff */
.L_x_595:
[----:B--2---:R2:W3:Y:S02]  /*15910*/  SYNCS.PHASECHK.TRANS64.TRYWAIT P1, [R20+URZ+0x20], R7 ;  /* 0x00002007140075a7 */ /* 0x0044e4000802017f */
[----:B---3--:R-:W-:Y:S05]  /*15920*/  @!P1 NANOSLEEP.SYNCS 0x989680 ;  /* 0x009896800000995d */ /* 0x008fea0003900000 */
[----:B------:R-:W3:Y:S02]  /*15930*/  @!P1 SYNCS.PHASECHK.TRANS64 P1, [R20+URZ+0x20], R7 ;  /* 0x00002007140095a7 */ /* 0x000ee4000802007f */
[----:B---3--:R-:W-:Y:S05]  /*15940*/  @!P1 BRA `(.L_x_595) ;  /* 0xfffffffc00f09947 */ /* 0x008fea000383ffff */
[----:B------:R-:W-:Y:S05]  /*15950*/  BRA `(.L_x_632) ;  /* 0xffffffe800bc7947 */ /* 0x000fea000383ffff */
.L_x_604:
[----:B------:R-:W-:Y:S01]  /*15960*/  BSSY B0, `(.L_x_633) ;  /* 0x0000006000007945 */ /* 0x000fe20003800000 */
[----:B------:R-:W-:-:S07]  /*15970*/  MOV R15, 0xffffffff ;  /* 0xffffffff000f7802 */ /* 0x000fce0000000f00 */
[----:B------:R-:W-:Y:S05]  /*15980*/  WARPSYNC.COLLECTIVE R15, `(.L_x_634) ;  /* 0x000000000f0c7348 */ /* 0x000fea0003c00000 */
[----:B------:R-:W-:Y:S02]  /*15990*/  ELECT P6, UR62, PT ;  /* 0x00000000003e782f */ /* 0x000fe400038c0000 */
[----:B------:R-:W-:Y:S01]  /*159a0*/  MOV R14, UR62 ;  /* 0x0000003e000e7c02 */ /* 0x000fe20008000f00 */
[----:B------:R-:W-:Y:S10]  /*159b0*/  ENDCOLLECTIVE ;  /* 0x000000000000791b */ /* 0x000ff40003800000 */
.L_x_634:
[----:B------:R-:W-:Y:S05]  /*159c0*/  BSYNC B0 ;  /* 0x0000000000007941 */ /* 0x000fea0003800000 */
.L_x_633:
[----:B------:R-:W-:Y:S05]  /*159d0*/  BRA `(.L_x_635) ;  /* 0xfffffff400187947 */ /* 0x000fea000383ffff */
.L_x_606:
[----:B-1----:R1:W2:Y:S02]  /*159e0*/  SYNCS.PHASECHK.TRANS64.TRYWAIT P0, [R7+URZ], R2 ;  /* 0x00000002070075a7 */ /* 0x0022a4000800017f */
[----:B--2---:R-:W-:Y:S05]  /*159f0*/  @!P0 NANOSLEEP.SYNCS 0x989680 ;  /* 0x009896800000895d */ /* 0x004fea0003900000 */
[----:B------:R-:W2:Y:S02]  /*15a00*/  @!P0 SYNCS.PHASECHK.TRANS64 P0, [R7+URZ], R2 ;  /* 0x00000002070085a7 */ /* 0x000ea4000800007f */
[----:B--2---:R-:W-:Y:S05]  /*15a10*/  @!P0 BRA `(.L_x_606) ;  /* 0xfffffffc00f08947 */ /* 0x004fea000383ffff */
[----:B------:R-:W-:Y:S05]  /*15a20*/  BRA `(.L_x_636) ;  /* 0xfffffff400547947 */ /* 0x000fea000383ffff */
.L_x_607:
[----:B-1----:R1:W2:Y:S02]  /*15a30*/  SYNCS.PHASECHK.TRANS64.TRYWAIT P0, [R9+URZ], R4 ;  /* 0x00000004090075a7 */ /* 0x0022a4000800017f */
[----:B--2---:R-:W-:Y:S05]  /*15a40*/  @!P0 NANOSLEEP.SYNCS 0x989680 ;  /* 0x009896800000895d */ /* 0x004fea0003900000 */
[----:B------:R-:W2:Y:S02]  /*15a50*/  @!P0 SYNCS.PHASECHK.TRANS64 P0, [R9+URZ], R4 ;  /* 0x00000004090085a7 */ /* 0x000ea4000800007f */
[----:B--2---:R-:W-:Y:S05]  /*15a60*/  @!P0 BRA `(.L_x_607) ;  /* 0xfffffffc00f08947 */ /* 0x004fea000383ffff */
[----:B------:R-:W-:Y:S05]  /*15a70*/  BRA `(.L_x_637) ;  /* 0xfffffff400647947 */ /* 0x000fea000383ffff */
.L_x_608:
[----:B--2---:R2:W3:Y:S02]  /*15a80*/  SYNCS.PHASECHK.TRANS64.TRYWAIT P0, [R6+URZ], R5 ;  /* 0x00000005060075a7 */ /* 0x0044e4000800017f */
[----:B---3--:R-:W-:Y:S05]  /*15a90*/  @!P0 NANOSLEEP.SYNCS 0x989680 ;  /* 0x009896800000895d */ /* 0x008fea0003900000 */
[----:B------:R-:W3:Y:S02]  /*15aa0*/  @!P0 SYNCS.PHASECHK.TRANS64 P0, [R6+URZ], R5 ;  /* 0x00000005060085a7 */ /* 0x000ee4000800007f */
[----:B---3--:R-:W-:Y:S05]  /*15ab0*/  @!P0 BRA `(.L_x_608) ;  /* 0xfffffffc00f08947 */ /* 0x008fea000383ffff */
[----:B------:R-:W-:Y:S05]  /*15ac0*/  BRA `(.L_x_638) ;  /* 0xfffffff4006c7947 */ /* 0x000fea000383ffff */
        .weak           $__internal_0_$__cuda_sm20_rcp_rn_f32_slowpath
        .type           $__internal_0_$__cuda_sm20_rcp_rn_f32_slowpath,@function
        .size           $__internal_0_$__cuda_sm20_rcp_rn_f32_slowpath,(.L_x_644 - $__internal_0_$__cuda_sm20_rcp_rn_f32_slowpath)
$__internal_0_$__cuda_sm20_rcp_rn_f32_slowpath:
[----:B------:R-:W-:Y:S01]  /*15ad0*/  SHF.L.U32 R3, R0, 0x1, RZ ;  /* 0x0000000100037819 */ /* 0x000fe200000006ff */
[----:B------:R-:W-:Y:S03]  /*15ae0*/  BSSY B0, `(.L_x_639) ;  /* 0x0000030000007945 */ /* 0x000fe60003800000 */
[----:B------:R-:W-:-:S04]  /*15af0*/  SHF.R.U32.HI R3, RZ, 0x18, R3 ;  /* 0x00000018ff037819 */ /* 0x000fc80000011603 */
[----:B------:R-:W-:-:S13]  /*15b00*/  ISETP.NE.U32.AND P2, PT, R3, RZ, PT ;  /* 0x000000ff0300720c */ /* 0x000fda0003f45070 */
[----:B------:R-:W-:Y:S05]  /*15b10*/  @P2 BRA `(.L_x_640) ;  /* 0x0000000000282947 */ /* 0x000fea0003800000 */
[----:B------:R-:W-:-:S05]  /*15b20*/  IMAD.SHL.U32 R3, R0, 0x2, RZ ;  /* 0x0000000200037824 */ /* 0x000fca00078e00ff */
[----:B------:R-:W-:-:S13]  /*15b30*/  ISETP.NE.AND P2, PT, R3, RZ, PT ;  /* 0x000000ff0300720c */ /* 0x000fda0003f45270 */
[----:B------:R-:W-:Y:S01]  /*15b40*/  @P2 FFMA R6, R0, 1.84467440737095516160e+19, RZ ;  /* 0x5f80000000062823 */ /* 0x000fe200000000ff */
[----:B------:R-:W-:Y:S08]  /*15b50*/  @!P2 MUFU.RCP R5, R0 ;  /* 0x000000000005a308 */ /* 0x000ff00000001000 */
[----:B------:R-:W1:Y:S02]  /*15b60*/  @P2 MUFU.RCP R3, R6 ;  /* 0x0000000600032308 */ /* 0x000e640000001000 */
[----:B-1----:R-:W-:-:S04]  /*15b70*/  @P2 FFMA R7, R6, R3, -1 ;  /* 0xbf80000006072423 */ /* 0x002fc80000000003 */
[----:B------:R-:W-:-:S04]  /*15b80*/  @P2 FADD.FTZ R8, -R7, -RZ ;  /* 0x800000ff07082221 */ /* 0x000fc80000010100 */
[----:B------:R-:W-:-:S04]  /*15b90*/  @P2 FFMA R3, R3, R8, R3 ;  /* 0x0000000803032223 */ /* 0x000fc80000000003 */
[----:B------:R-:W-:Y:S01]  /*15ba0*/  @P2 FFMA R5, R3, 1.84467440737095516160e+19, RZ ;  /* 0x5f80000003052823 */ /* 0x000fe200000000ff */
[----:B------:R-:W-:Y:S06]  /*15bb0*/  BRA `(.L_x_641) ;  /* 0x0000000000887947 */ /* 0x000fec0003800000 */
.L_x_640:
[----:B------:R-:W-:-:S04]  /*15bc0*/  IADD3 R5, R3, -0xfd, RZ ;  /* 0xffffff0303057810 */ /* 0x000fc80007ffe0ff */
[----:B------:R-:W-:-:S13]  /*15bd0*/  ISETP.GT.U32.AND P2, PT, R5, 0x1, PT ;  /* 0x000000010500780c */ /* 0x000fda0003f44070 */
[----:B------:R-:W-:Y:S05]  /*15be0*/  @P2 BRA `(.L_x_642) ;  /* 0x0000000000782947 */ /* 0x000fea0003800000 */
[----:B------:R-:W-:Y:S01]  /*15bf0*/  LOP3.LUT R168, R0, 0x7fffff, RZ, 0xc0, !PT ;  /* 0x007fffff00a87812 */ /* 0x000fe200078ec0ff */
[----:B------:R-:W-:Y:S01]  /*15c00*/  VIADD R3, R3, 0xffffff04 ;  /* 0xffffff0403037836 */ /* 0x000fe20000000000 */
[----:B------:R-:W-:Y:S02]  /*15c10*/  MOV R8, 0x3 ;  /* 0x0000000300087802 */ /* 0x000fe40000000f00 */
[----:B------:R-:W-:-:S04]  /*15c20*/  LOP3.LUT R168, R168, 0x3f800000, RZ, 0xfc, !PT ;  /* 0x3f800000a8a87812 */ /* 0x000fc800078efcff */
[----:B------:R-:W1:Y:S02]  /*15c30*/  MUFU.RCP R7, R168 ;  /* 0x000000a800077308 */ /* 0x000e640000001000 */
[----:B-1----:R-:W-:-:S04]  /*15c40*/  FFMA R162, R168, R7, -1 ;  /* 0xbf800000a8a27423 */ /* 0x002fc80000000007 */
[----:B------:R-:W-:-:S04]  /*15c50*/  FADD.FTZ R162, -R162, -RZ ;  /* 0x800000ffa2a27221 */ /* 0x000fc80000010100 */
[CCC-:B------:R-:W-:Y:S01]  /*15c60*/  FFMA.RM R6, R7.reuse, R162.reuse, R7.reuse ;  /* 0x000000a207067223 */ /* 0x1c0fe20000004007 */
[----:B------:R-:W-:Y:S01]  /*15c70*/  FFMA.RP R163, R7, R162, R7 ;  /* 0x000000a207a37223 */ /* 0x000fe20000008007 */
[----:B------:R-:W-:-:S03]  /*15c80*/  SHF.L.U32 R7, R8, R5, RZ ;  /* 0x0000000508077219 */ /* 0x000fc600000006ff */
[C---:B------:R-:W-:Y:S02]  /*15c90*/  LOP3.LUT R162, R6.reuse, 0x7fffff, RZ, 0xc0, !PT ;  /* 0x007fffff06a27812 */ /* 0x040fe400078ec0ff */
[----:B------:R-:W-:Y:S02]  /*15ca0*/  FSETP.NEU.FTZ.AND P2, PT, R6, R163, PT ;  /* 0x000000a30600720b */ /* 0x000fe40003f5d000 */
[----:B------:R-:W-:Y:S02]  /*15cb0*/  LOP3.LUT R6, R162, 0x800000, RZ, 0xfc, !PT ;  /* 0x00800000a2067812 */ /* 0x000fe400078efcff */
[----:B------:R-:W-:Y:S02]  /*15cc0*/  SEL R8, RZ, 0xffffffff, !P2 ;  /* 0xffffffffff087807 */ /* 0x000fe40005000000 */
[----:B------:R-:W-:Y:S02]  /*15cd0*/  LOP3.LUT R162, R7, R6, RZ, 0xc0, !PT ;  /* 0x0000000607a27212 */ /* 0x000fe400078ec0ff */
[----:B------:R-:W-:-:S02]  /*15ce0*/  IADD3 R8, -R8, RZ, RZ ;  /* 0x000000ff08087210 */ /* 0x000fc40007ffe1ff */
[-C--:B------:R-:W-:Y:S02]  /*15cf0*/  SHF.R.U32.HI R162, RZ, R5.reuse, R162 ;  /* 0x00000005ffa27219 */ /* 0x080fe400000116a2 */
[--C-:B------:R-:W-:Y:S02]  /*15d00*/  LOP3.LUT P3, RZ, R8, R5, R6.reuse, 0xf8, !PT ;  /* 0x0000000508ff7212 */ /* 0x100fe4000786f806 */
[C---:B------:R-:W-:Y:S02]  /*15d10*/  LOP3.LUT P2, RZ, R162.reuse, 0x1, RZ, 0xc0, !PT ;  /* 0x00000001a2ff7812 */ /* 0x040fe4000784c0ff */
[----:B------:R-:W-:Y:S02]  /*15d20*/  LOP3.LUT P4, RZ, R162, 0x2, RZ, 0xc0, !PT ;  /* 0x00000002a2ff7812 */ /* 0x000fe4000788c0ff */
[----:B------:R-:W-:Y:S02]  /*15d30*/  SHF.R.U32.HI R3, RZ, R3, R6 ;  /* 0x00000003ff037219 */ /* 0x000fe40000011606 */
[----:B------:R-:W-:-:S02]  /*15d40*/  PLOP3.LUT P2, PT, P2, P3, P4, 0xe0, 0x0 ;  /* 0x000000000000781c */ /* 0x000fc40001747c40 */
[----:B------:R-:W-:Y:S02]  /*15d50*/  LOP3.LUT P3, RZ, R0, 0x7fffff, RZ, 0xc0, !PT ;  /* 0x007fffff00ff7812 */ /* 0x000fe4000786c0ff */
[----:B------:R-:W-:-:S04]  /*15d60*/  SEL R5, RZ, 0x1, !P2 ;  /* 0x00000001ff057807 */ /* 0x000fc80005000000 */
[----:B------:R-:W-:-:S04]  /*15d70*/  IADD3 R5, -R5, RZ, RZ ;  /* 0x000000ff05057210 */ /* 0x000fc80007ffe1ff */
[----:B------:R-:W-:-:S13]  /*15d80*/  ISETP.GE.AND P2, PT, R5, RZ, PT ;  /* 0x000000ff0500720c */ /* 0x000fda0003f46270 */
[----:B------:R-:W-:-:S04]  /*15d90*/  @!P2 IADD3 R3, R3, 0x1, RZ ;  /* 0x000000010303a810 */ /* 0x000fc80007ffe0ff */
[----:B------:R-:W-:-:S04]  /*15da0*/  @!P3 SHF.L.U32 R3, R3, 0x1, RZ ;  /* 0x000000010303b819 */ /* 0x000fc800000006ff */
[----:B------:R-:W-:Y:S01]  /*15db0*/  LOP3.LUT R5, R3, 0x80000000, R0, 0xf8, !PT ;  /* 0x8000000003057812 */ /* 0x000fe200078ef800 */
[----:B------:R-:W-:Y:S06]  /*15dc0*/  BRA `(.L_x_641) ;  /* 0x0000000000047947 */ /* 0x000fec0003800000 */
.L_x_642:
[----:B------:R1:W2:Y:S02]  /*15dd0*/  MUFU.RCP R5, R0 ;  /* 0x0000000000057308 */ /* 0x0002a40000001000 */
.L_x_641:
[----:B------:R-:W-:Y:S05]  /*15de0*/  BSYNC B0 ;  /* 0x0000000000007941 */ /* 0x000fea0003800000 */
.L_x_639:
[----:B-12---:R-:W-:Y:S02]  /*15df0*/  MOV R0, R5 ;  /* 0x0000000500007202 */ /* 0x006fe40000000f00 */
[----:B------:R-:W-:-:S04]  /*15e00*/  MOV R5, 0x0 ;  /* 0x0000000000057802 */ /* 0x000fc80000000f00 */
[----:B------:R-:W-:Y:S05]  /*15e10*/  RET.REL.NODEC R4 `(_ZN7cutlass13device_kernelINS_4gemm6kernel13GemmUniversalIN4cute5tupleIJiiiiEEENS1_10collective13CollectiveMmaINS1_34MainloopSm90TmaGmmaWarpSpecializedILi4ENS5_IJNS4_1CILi1EEESB_SB_EEENS1_35KernelTmaWarpSpecializedCooperativeEEENS5_IJNSA_ILi128EEENSA_ILi256EEENSA_ILi64EEEEEENS_10bfloat16_tENS5_IJlSB_lEEESJ_SK_NS4_8TiledMMAINS4_8MMA_AtomIJNS4_4SM904GMMA28MMA_64x256x16_F32BF16BF16_SSILNSO_5MajorE0ELSQ_0ELNSO_7ScaleInE1ELSR_1EEEEEENS4_6LayoutINS5_IJNSA_ILi2EEESB_SB_EEENS5_IJSB_NSA_ILi0EEESX_EEEEENS5_IJNS4_10UnderscoreES10_S10_EEEEENS4_13SM90_TMA_LOADENS4_14ComposedLayoutINS4_7SwizzleILi3ELi4ELi3EEENS4_18smem_ptr_flag_bitsILi16EEENSU_INS5_IJNSA_ILi8EEESH_EEENS5_IJSH_SB_EEEEEEEvNS4_8identityES13_S1D_vS1E_EENS_8epilogue10collective18CollectiveEpilogueINS1G_22Sm90TmaWarpSpecializedILi4ELi2ELi16ELb1ELb0EEEJSI_NS5_IJSF_NSA_ILi32EEEEEESJ_SK_SJ_SK_NS1G_6fusion15FusionCallbacksIS1K_NS1N_13LinCombEltActINS1G_6thread7SigmoidESJ_fSJ_fLNS_15FloatRoundStyleE2EEESI_S1M_JEEES13_NS14_INS15_ILi2ELi4ELi3EEES18_NSU_INS5_IJS19_S1L_EEENS5_IJS1L_SB_EEEEEEENS4_17SM75_U32x4_LDSM_NENS4_14SM90_TMA_STOREES1Z_NS4_17SM90_U32x4_STSM_NENS4_9Copy_AtomIJS22_NS_6half_tEEEEvEEEvvEEEEvNT_6ParamsE) ;  /* 0xfffffea004787950 */ /* 0x000fea0003c3ffff */
.L_x_643:
[----:B------:R-:W-:-:S00]  /*15e20*/  BRA `(.L_x_643) ;  /* 0xfffffffc00fc7947 */ /* 0x000fc0000383ffff */
[----:B------:R-:W-:-:S00]  /*15e30*/  NOP ;  /* 0x0000000000007918 */ /* 0x000fc00000000000 */
        /* <DEDUP_REMOVED lines=12> */
.L_x_644:


//--------------------- .nv.global.init           --------------------------
	.section	.nv.global.init,"aw",@progbits
.nv.global.init:
	.type		$str$22,@object
	.size		$str$22,($str$26 - $str$22)
$str$22:
        /*0000*/ 	.byte	0x6b, 0x5f, 0x74, 0x69, 0x6c, 0x65, 0x5f, 0x63, 0x6f, 0x75, 0x6e, 0x74, 0x20, 0x3e, 0x3d, 0x20
        /*0010*/ 	.byte	0x31, 0x00
	.type		$str$26,@object
	.size		$str$26,($str$27 - $str$26)
$str$26:
        /*0012*/ 	.byte	0x28, 0x61, 0x64, 0x64, 0x72, 0x65, 0x73, 0x73, 0x20, 0x26, 0x20, 0x6d, 0x61, 0x73, 0x6b, 0x29
        /*0022*/ 	.byte	0x20, 0x3d, 0x3d, 0x20, 0x30, 0x00
	.type		$str$27,@object
	.size		$str$27,($str$23 - $str$27)
$str$27:
        /*0028*/ 	.byte	0x2f, 0x74, 0x6d, 0x70, 0x2f, 0x63, 0x75, 0x74, 0x6c, 0x61, 0x73, 0x73, 0x5f, 0x73, 0x77, 0x65
        /*0038*/ 	.byte	0x65, 0x70, 0x5f, 0x73, 0x72, 0x63, 0x2f, 0x69, 0x6e, 0x63, 0x6c, 0x75, 0x64, 0x65, 0x2f, 0x63
        /*0048*/ 	.byte	0x75, 0x74, 0x65, 0x2f, 0x70, 0x6f, 0x69, 0x6e, 0x74, 0x65, 0x72, 0x5f, 0x66, 0x6c, 0x61, 0x67
        /*0058*/ 	.byte	0x67, 0x65, 0x64, 0x2e, 0x68, 0x70, 0x70, 0x00
	.type		$str$23,@object
	.size		$str$23,(__unnamed_2 - $str$23)
$str$23:
        /*0060*/ 	.byte	0x2f, 0x74, 0x6d, 0x70, 0x2f, 0x63, 0x75, 0x74, 0x6c, 0x61, 0x73, 0x73, 0x5f, 0x73, 0x77, 0x65
        /*0070*/ 	.byte	0x65, 0x70, 0x5f, 0x73, 0x72, 0x63, 0x2f, 0x69, 0x6e, 0x63, 0x6c, 0x75, 0x64, 0x65, 0x2f, 0x63
        /*0080*/ 	.byte	0x75, 0x74, 0x6c, 0x61, 0x73, 0x73, 0x2f, 0x67, 0x65, 0x6d, 0x6d, 0x2f, 0x63, 0x6f, 0x6c, 0x6c
        /*0090*/ 	.byte	0x65, 0x63, 0x74, 0x69, 0x76, 0x65, 0x2f, 0x73, 0x6d, 0x39, 0x30, 0x5f, 0x6d, 0x6d, 0x61, 0x5f
        /*00a0*/ 	.byte	0x74, 0x6d, 0x61, 0x5f, 0x67, 0x6d, 0x6d, 0x61, 0x5f, 0x73, 0x73, 0x5f, 0x77, 0x61, 0x72, 0x70
        /*00b0*/ 	.byte	0x73, 0x70, 0x65, 0x63, 0x69, 0x61, 0x6c, 0x69, 0x7a, 0x65, 0x64, 0x2e, 0x68, 0x70, 0x70, 0x00
	.type		__unnamed_2,@object
	.size		__unnamed_2,(__unnamed_1 - __unnamed_2)
__unnamed_2:
        /*00c0*/ 	.byte	0x61, 0x75, 0x74, 0x6f, 0x20, 0x63, 0x75, 0x74, 0x65, 0x3a, 0x3a, 0x61, 0x73, 0x5f, 0x70, 0x6f
        /* <DEDUP_REMOVED lines=27> */
        /*0280*/ 	.byte	0x3c, 0x34, 0x30, 0x39, 0x36, 0x3e, 0x3e, 0x3e, 0x3e, 0x3e, 0x5d, 0x00
	.type		__unnamed_1,@object
	.size		__unnamed_1,(.L_0 - __unnamed_1)
__unnamed_1:
        /* <DEDUP_REMOVED lines=181> */
        /*0ddc*/ 	.byte	0x74, 0x69, 0x74, 0x79, 0x5d, 0x00
.L_0:


//--------------------- .nv.shared._ZN7cutlass13device_kernelINS_4gemm6kernel13GemmUniversalIN4cute5tupleIJiiiiEEENS1_10collective13CollectiveMmaINS1_34MainloopSm90TmaGmmaWarpSpecializedILi4ENS5_IJNS4_1CILi1EEESB_SB_EEENS1_35KernelTmaWarpSpecializedCooperativeEEENS5_IJNSA_ILi128EEENSA_ILi256EEENSA_ILi64EEEEEENS_10bfloat16_tENS5_IJlSB_lEEESJ_SK_NS4_8TiledMMAINS4_8MMA_AtomIJNS4_4SM904GMMA28MMA_64x256x16_F32BF16BF16_SSILNSO_5MajorE0ELSQ_0ELNSO_7ScaleInE1ELSR_1EEEEEENS4_6LayoutINS5_IJNSA_ILi2EEESB_SB_EEENS5_IJSB_NSA_ILi0EEESX_EEEEENS5_IJNS4_10UnderscoreES10_S10_EEEEENS4_13SM90_TMA_LOADENS4_14ComposedLayoutINS4_7SwizzleILi3ELi4ELi3EEENS4_18smem_ptr_flag_bitsILi16EEENSU_INS5_IJNSA_ILi8EEESH_EEENS5_IJSH_SB_EEEEEEEvNS4_8identityES13_S1D_vS1E_EENS_8epilogue10collective18CollectiveEpilogueINS1G_22Sm90TmaWarpSpecializedILi4ELi2ELi16ELb1ELb0EEEJSI_NS5_IJSF_NSA_ILi32EEEEEESJ_SK_SJ_SK_NS1G_6fusion15FusionCallbacksIS1K_NS1N_13LinCombEltActINS1G_6thread7SigmoidESJ_fSJ_fLNS_15FloatRoundStyleE2EEESI_S1M_JEEES13_NS14_INS15_ILi2ELi4ELi3EEES18_NSU_INS5_IJS19_S1L_EEENS5_IJS1L_SB_EEEEEEENS4_17SM75_U32x4_LDSM_NENS4_14SM90_TMA_STOREES1Z_NS4_17SM90_U32x4_STSM_NENS4_9Copy_AtomIJS22_NS_6half_tEEEEvEEEvvEEEEvNT_6ParamsE --------------------------
	.section	.nv.shared._ZN7cutlass13device_kernelINS_4gemm6kernel13GemmUniversalIN4cute5tupleIJiiiiEEENS1_10collective13CollectiveMmaINS1_34MainloopSm90TmaGmmaWarpSpecializedILi4ENS5_IJNS4_1CILi1EEESB_SB_EEENS1_35KernelTmaWarpSpecializedCooperativeEEENS5_IJNSA_ILi128EEENSA_ILi256EEENSA_ILi64EEEEEENS_10bfloat16_tENS5_IJlSB_lEEESJ_SK_NS4_8TiledMMAINS4_8MMA_AtomIJNS4_4SM904GMMA28MMA_64x256x16_F32BF16BF16_SSILNSO_5MajorE0ELSQ_0ELNSO_7ScaleInE1ELSR_1EEEEEENS4_6LayoutINS5_IJNSA_ILi2EEESB_SB_EEENS5_IJSB_NSA_ILi0EEESX_EEEEENS5_IJNS4_10UnderscoreES10_S10_EEEEENS4_13SM90_TMA_LOADENS4_14ComposedLayoutINS4_7SwizzleILi3ELi4ELi3EEENS4_18smem_ptr_flag_bitsILi16EEENSU_INS5_IJNSA_ILi8EEESH_EEENS5_IJSH_SB_EEEEEEEvNS4_8identityES13_S1D_vS1E_EENS_8epilogue10collective18CollectiveEpilogueINS1G_22Sm90TmaWarpSpecializedILi4ELi2ELi16ELb1ELb0EEEJSI_NS5_IJSF_NSA_ILi32EEEEEESJ_SK_SJ_SK_NS1G_6fusion15FusionCallbacksIS1K_NS1N_13LinCombEltActINS1G_6thread7SigmoidESJ_fSJ_fLNS_15FloatRoundStyleE2EEESI_S1M_JEEES13_NS14_INS15_ILi2ELi4ELi3EEES18_NSU_INS5_IJS19_S1L_EEENS5_IJS1L_SB_EEEEEEENS4_17SM75_U32x4_LDSM_NENS4_14SM90_TMA_STOREES1Z_NS4_17SM90_U32x4_STSM_NENS4_9Copy_AtomIJS22_NS_6half_tEEEEvEEEvvEEEEvNT_6ParamsE,"aw",@nobits
	.sectionflags	@""
	.align	16
	.zero		1024


//--------------------- .nv.shared.reserved.0     --------------------------
	.section	.nv.shared.reserved.0,"aw",@nobits
	.weak		__nv_reservedSMEM_offset_0_alias
	.size		__nv_reservedSMEM_offset_0_alias, 0, 0
	.other		__nv_reservedSMEM_offset_0_alias,@"STO_CUDA_RESERVED_SHARED STV_DEFAULT"
__nv_reservedSMEM_offset_0_alias:
	.zero		0


//--------------------- .nv.global                --------------------------
	.section	.nv.global,"aw",@nobits
.nv.global:
	.type		_ZN39_INTERNAL_7e429b2f_4_k_cu_0fb122c1_27984cute1_E,@object
	.size		_ZN39_INTERNAL_7e429b2f_4_k_cu_0fb122c1_27984cute1_E,(_ZN39_INTERNAL_7e429b2f_4_k_cu_0fb122c1_27984cuda3std3__45__cpo6cbeginE - _ZN39_INTERNAL_7e429b2f_4_k_cu_0fb122c1_27984cute1_E)
_ZN39_INTERNAL_7e429b2f_4_k_cu_0fb122c1_27984cute1_E:
	.zero		1
	.type		_ZN39_INTERNAL_7e429b2f_4_k_cu_0fb122c1_27984cuda3std3__45__cpo6cbeginE,@object
	.size		_ZN39_INTERNAL_7e429b2f_4_k_cu_0fb122c1_27984cuda3std3__45__cpo6cbeginE,(_ZN39_INTERNAL_7e429b2f_4_k_cu_0fb122c1_27984cuda3std3__48in_placeE - _ZN39_INTERNAL_7e429b2f_4_k_cu_0fb122c1_27984cuda3std3__45__cpo6cbeginE)
_ZN39_INTERNAL_7e429b2f_4_k_cu_0fb122c1_27984cuda3std3__45__cpo6cbeginE:
	.zero		1
	.type		_ZN39_INTERNAL_7e429b2f_4_k_cu_0fb122c1_27984cuda3std3__48in_placeE,@object
	.size		_ZN39_INTERNAL_7e429b2f_4_k_cu_0fb122c1_27984cuda3std3__48in_placeE,(_ZN39_INTERNAL_7e429b2f_4_k_cu_0fb122c1_27984cuda3std6ranges3__45__cpo9iter_moveE - _ZN39_INTERNAL_7e429b2f_4_k_cu_0fb122c1_27984cuda3std3__48in_placeE)
_ZN39_INTERNAL_7e429b2f_4_k_cu_0fb122c1_27984cuda3std3__48in_placeE:
	.zero		1
	.type		_ZN39_INTERNAL_7e429b2f_4_k_cu_0fb122c1_27984cuda3std6ranges3__45__cpo9iter_moveE,@object
	.size		_ZN39_INTERNAL_7e429b2f_4_k_cu_0fb122c1_27984cuda3std6ranges3__45__cpo9iter_moveE,(_ZN39_INTERNAL_7e429b2f_4_k_cu_0fb122c1_27984cuda3std3__45__cpo5beginE - _ZN39_INTERNAL_7e429b2f_4_k_cu_0fb122c1_27984cuda3std6ranges3__45__cpo9iter_moveE)
_ZN39_INTERNAL_7e429b2f_4_k_cu_0fb122c1_27984cuda3std6ranges3__45__cpo9iter_moveE:
	.zero		1
	.type		_ZN39_INTERNAL_7e429b2f_4_k_cu_0fb122c1_27984cuda3std3__45__cpo5beginE,@object
	.size		_ZN39_INTERNAL_7e429b2f_4_k_cu_0fb122c1_27984cuda3std3__45__cpo5beginE,(_ZN39_INTERNAL_7e429b2f_4_k_cu_0fb122c1_27984cuda3std3__441_GLOBAL__N__7e429b2f_4_k_cu_0fb122c1_27986ignoreE - _ZN39_INTERNAL_7e429b2f_4_k_cu_0fb122c1_27984cuda3std3__45__cpo5beginE)
_ZN39_INTERNAL_7e429b2f_4_k_cu_0fb122c1_27984cuda3std3__45__cpo5beginE:
	.zero		1
	.type		_ZN39_INTERNAL_7e429b2f_4_k_cu_0fb122c1_27984cuda3std3__441_GLOBAL__N__7e429b2f_4_k_cu_0fb122c1_27986ignoreE,@object
	.size		_ZN39_INTERNAL_7e429b2f_4_k_cu_0fb122c1_27984cuda3std3__441_GLOBAL__N__7e429b2f_4_k_cu_0fb122c1_27986ignoreE,(_ZN39_INTERNAL_7e429b2f_4_k_cu_0fb122c1_27984cute7productE - _ZN39_INTERNAL_7e429b2f_4_k_cu_0fb122c1_27984cuda3std3__441_GLOBAL__N__7e429b2f_4_k_cu_0fb122c1_27986ignoreE)
_ZN39_INTERNAL_7e429b2f_4_k_cu_0fb122c1_27984cuda3std3__441_GLOBAL__N__7e429b2f_4_k_cu_0fb122c1_27986ignoreE:
	.zero		1
	.type		_ZN39_INTERNAL_7e429b2f_4_k_cu_0fb122c1_27984cute7productE,@object
	.size		_ZN39_INTERNAL_7e429b2f_4_k_cu_0fb122c1_27984cute7productE,(_ZN39_INTERNAL_7e429b2f_4_k_cu_0fb122c1_27984cuda3std3__45__cpo3endE - _ZN39_INTERNAL_7e429b2f_4_k_cu_0fb122c1_27984cute7productE)
_ZN39_INTERNAL_7e429b2f_4_k_cu_0fb122c1_27984cute7productE:
	.zero		1
	.type		_ZN39_INTERNAL_7e429b2f_4_k_cu_0fb122c1_27984cuda3std3__45__cpo3endE,@object
	.size		_ZN39_INTERNAL_7e429b2f_4_k_cu_0fb122c1_27984cuda3std3__45__cpo3endE,(_ZN39_INTERNAL_7e429b2f_4_k_cu_0fb122c1_27984cuda3std3__419piecewise_constructE - _ZN39_INTERNAL_7e429b2f_4_k_cu_0fb122c1_27984cuda3std3__45__cpo3endE)
_ZN39_INTERNAL_7e429b2f_4_k_cu_0fb122c1_27984cuda3std3__45__cpo3endE:
	.zero		1
	.type		_ZN39_INTERNAL_7e429b2f_4_k_cu_0fb122c1_27984cuda3std3__419piecewise_constructE,@object
	.size		_ZN39_INTERNAL_7e429b2f_4_k_cu_0fb122c1_27984cuda3std3__419piecewise_constructE,(_ZN39_INTERNAL_7e429b2f_4_k_cu_0fb122c1_27984cuda3std3__45__cpo4cendE - _ZN39_INTERNAL_7e429b2f_4_k_cu_0fb122c1_27984cuda3std3__419piecewise_constructE)
_ZN39_INTERNAL_7e429b2f_4_k_cu_0fb122c1_27984cuda3std3__419piecewise_constructE:
	.zero		1
	.type		_ZN39_INTERNAL_7e429b2f_4_k_cu_0fb122c1_27984cuda3std3__45__cpo4cendE,@object
	.size		_ZN39_INTERNAL_7e429b2f_4_k_cu_0fb122c1_27984cuda3std3__45__cpo4cendE,(_ZN39_INTERNAL_7e429b2f_4_k_cu_0fb122c1_27984cuda3std6ranges3__45__cpo4swapE - _ZN39_INTERNAL_7e429b2f_4_k_cu_0fb122c1_27984cuda3std3__45__cpo4cendE)
_ZN39_INTERNAL_7e429b2f_4_k_cu_0fb122c1_27984cuda3std3__45__cpo4cendE:
	.zero		1
	.type		_ZN39_INTERNAL_7e429b2f_4_k_cu_0fb122c1_27984cuda3std6ranges3__45__cpo4swapE,@object
	.size		_ZN39_INTERNAL_7e429b2f_4_k_cu_0fb122c1_27984cuda3std6ranges3__45__cpo4swapE,(.L_9 - _ZN39_INTERNAL_7e429b2f_4_k_cu_0fb122c1_27984cuda3std6ranges3__45__cpo4swapE)
_ZN39_INTERNAL_7e429b2f_4_k_cu_0fb122c1_27984cuda3std6ranges3__45__cpo4swapE:
	.zero		1
.L_9:


//--------------------- .nv.constant0._ZN7cutlass13device_kernelINS_4gemm6kernel13GemmUniversalIN4cute5tupleIJiiiiEEENS1_10collective13CollectiveMmaINS1_34MainloopSm90TmaGmmaWarpSpecializedILi4ENS5_IJNS4_1CILi1EEESB_SB_EEENS1_35KernelTmaWarpSpecializedCooperativeEEENS5_IJNSA_ILi128EEENSA_ILi256EEENSA_ILi64EEEEEENS_10bfloat16_tENS5_IJlSB_lEEESJ_SK_NS4_8TiledMMAINS4_8MMA_AtomIJNS4_4SM904GMMA28MMA_64x256x16_F32BF16BF16_SSILNSO_5MajorE0ELSQ_0ELNSO_7ScaleInE1ELSR_1EEEEEENS4_6LayoutINS5_IJNSA_ILi2EEESB_SB_EEENS5_IJSB_NSA_ILi0EEESX_EEEEENS5_IJNS4_10UnderscoreES10_S10_EEEEENS4_13SM90_TMA_LOADENS4_14ComposedLayoutINS4_7SwizzleILi3ELi4ELi3EEENS4_18smem_ptr_flag_bitsILi16EEENSU_INS5_IJNSA_ILi8EEESH_EEENS5_IJSH_SB_EEEEEEEvNS4_8identityES13_S1D_vS1E_EENS_8epilogue10collective18CollectiveEpilogueINS1G_22Sm90TmaWarpSpecializedILi4ELi2ELi16ELb1ELb0EEEJSI_NS5_IJSF_NSA_ILi32EEEEEESJ_SK_SJ_SK_NS1G_6fusion15FusionCallbacksIS1K_NS1N_13LinCombEltActINS1G_6thread7SigmoidESJ_fSJ_fLNS_15FloatRoundStyleE2EEESI_S1M_JEEES13_NS14_INS15_ILi2ELi4ELi3EEES18_NSU_INS5_IJS19_S1L_EEENS5_IJS1L_SB_EEEEEEENS4_17SM75_U32x4_LDSM_NENS4_14SM90_TMA_STOREES1Z_NS4_17SM90_U32x4_STSM_NENS4_9Copy_AtomIJS22_NS_6half_tEEEEvEEEvvEEEEvNT_6ParamsE --------------------------
	.section	.nv.constant0._ZN7cutlass13device_kernelINS_4gemm6kernel13GemmUniversalIN4cute5tupleIJiiiiEEENS1_10collective13CollectiveMmaINS1_34MainloopSm90TmaGmmaWarpSpecializedILi4ENS5_IJNS4_1CILi1EEESB_SB_EEENS1_35KernelTmaWarpSpecializedCooperativeEEENS5_IJNSA_ILi128EEENSA_ILi256EEENSA_ILi64EEEEEENS_10bfloat16_tENS5_IJlSB_lEEESJ_SK_NS4_8TiledMMAINS4_8MMA_AtomIJNS4_4SM904GMMA28MMA_64x256x16_F32BF16BF16_SSILNSO_5MajorE0ELSQ_0ELNSO_7ScaleInE1ELSR_1EEEEEENS4_6LayoutINS5_IJNSA_ILi2EEESB_SB_EEENS5_IJSB_NSA_ILi0EEESX_EEEEENS5_IJNS4_10UnderscoreES10_S10_EEEEENS4_13SM90_TMA_LOADENS4_14ComposedLayoutINS4_7SwizzleILi3ELi4ELi3EEENS4_18smem_ptr_flag_bitsILi16EEENSU_INS5_IJNSA_ILi8EEESH_EEENS5_IJSH_SB_EEEEEEEvNS4_8identityES13_S1D_vS1E_EENS_8epilogue10collective18CollectiveEpilogueINS1G_22Sm90TmaWarpSpecializedILi4ELi2ELi16ELb1ELb0EEEJSI_NS5_IJSF_NSA_ILi32EEEEEESJ_SK_SJ_SK_NS1G_6fusion15FusionCallbacksIS1K_NS1N_13LinCombEltActINS1G_6thread7SigmoidESJ_fSJ_fLNS_15FloatRoundStyleE2EEESI_S1M_JEEES13_NS14_INS15_ILi2ELi4ELi3EEES18_NSU_INS5_IJS19_S1L_EEENS5_IJS1L_SB_EEEEEEENS4_17SM75_U32x4_LDSM_NENS4_14SM90_TMA_STOREES1Z_NS4_17SM90_U32x4_STSM_NENS4_9Copy_AtomIJS22_NS_6half_tEEEEvEEEvvEEEEvNT_6ParamsE,"a",@progbits
	.sectionflags	@""
	.align	4
.nv.constant0._ZN7cutlass13device_kernelINS_4gemm6kernel13GemmUniversalIN4cute5tupleIJiiiiEEENS1_10collective13CollectiveMmaINS1_34MainloopSm90TmaGmmaWarpSpecializedILi4ENS5_IJNS4_1CILi1EEESB_SB_EEENS1_35KernelTmaWarpSpecializedCooperativeEEENS5_IJNSA_ILi128EEENSA_ILi256EEENSA_ILi64EEEEEENS_10bfloat16_tENS5_IJlSB_lEEESJ_SK_NS4_8TiledMMAINS4_8MMA_AtomIJNS4_4SM904GMMA28MMA_64x256x16_F32BF16BF16_SSILNSO_5MajorE0ELSQ_0ELNSO_7ScaleInE1ELSR_1EEEEEENS4_6LayoutINS5_IJNSA_ILi2EEESB_SB_EEENS5_IJSB_NSA_ILi0EEESX_EEEEENS5_IJNS4_10UnderscoreES10_S10_EEEEENS4_13SM90_TMA_LOADENS4_14ComposedLayoutINS4_7SwizzleILi3ELi4ELi3EEENS4_18smem_ptr_flag_bitsILi16EEENSU_INS5_IJNSA_ILi8EEESH_EEENS5_IJSH_SB_EEEEEEEvNS4_8identityES13_S1D_vS1E_EENS_8epilogue10collective18CollectiveEpilogueINS1G_22Sm90TmaWarpSpecializedILi4ELi2ELi16ELb1ELb0EEEJSI_NS5_IJSF_NSA_ILi32EEEEEESJ_SK_SJ_SK_NS1G_6fusion15FusionCallbacksIS1K_NS1N_13LinCombEltActINS1G_6thread7SigmoidESJ_fSJ_fLNS_15FloatRoundStyleE2EEESI_S1M_JEEES13_NS14_INS15_ILi2ELi4ELi3EEES18_NSU_INS5_IJS19_S1L_EEENS5_IJS1L_SB_EEEEEEENS4_17SM75_U32x4_LDSM_NENS4_14SM90_TMA_STOREES1Z_NS4_17SM90_U32x4_STSM_NENS4_9Copy_AtomIJS22_NS_6half_tEEEEvEEEvvEEEEvNT_6ParamsE:
	.zero		2432


//--------------------- SYMBOLS --------------------------

	.type		.nv.reservedSmem.offset0,@object
	.size		.nv.reservedSmem.offset0,0x4
	.type		__assertfail,@function
